	.target	sm_103a

	.elftype	@"ET_EXEC"


//--------------------- .note.nv.tkinfo           --------------------------
	.section	.note.nv.tkinfo,"",@"SHT_NOTE"
	.sectionflags	@"SHF_NOTE_NV_TKINFO"
	.tkinfo
        /*0018*/ 	.word	0x00000002
        /*0030*/ 	.string	""
        /*0030*/ 	.string	"ptxas"
        /*0030*/ 	.string	"Cuda compilation tools, release 13.0, V13.0.88"
        /*0030*/ 	.string	"Build cuda_13.0.r13.0/compiler.36424714_0"
        /*0030*/ 	.string	"-arch sm_103a -m 64 "



//--------------------- .note.nv.cuinfo           --------------------------
	.section	.note.nv.cuinfo,"",@"SHT_NOTE"
	.sectionflags	@"SHF_NOTE_NV_CUINFO"
        /*0018*/ 	.short	0x0002
        /*001a*/ 	.short	0x0067
        /*001c*/ 	.short	0x0082
	.zero		2


//--------------------- .nv.info                  --------------------------
	.section	.nv.info,"",@"SHT_CUDA_INFO"
	.align	4


	//----- nvinfo : EIATTR_REGCOUNT
	.align		4
        /*0000*/ 	.byte	0x04, 0x2f
        /*0002*/ 	.short	(.L_29 - .L_28)
	.align		4
.L_28:
        /*0004*/ 	.word	index@(_ZN12tensorrt_llm7kernels21fusedQKNormRopeKernelIN3c104HalfEfLi64ELb1EEEvPviiifPKvS6_S6_PKlii)
        /*0008*/ 	.word	0x0000001a


	//----- nvinfo : EIATTR_FRAME_SIZE
	.align		4
.L_29:
        /*000c*/ 	.byte	0x04, 0x11
        /*000e*/ 	.short	(.L_31 - .L_30)
	.align		4
.L_30:
        /*0010*/ 	.word	index@(_ZN12tensorrt_llm7kernels21fusedQKNormRopeKernelIN3c104HalfEfLi64ELb1EEEvPviiifPKvS6_S6_PKlii)
        /*0014*/ 	.word	0x00000000


	//----- nvinfo : EIATTR_REGCOUNT
	.align		4
.L_31:
        /*0018*/ 	.byte	0x04, 0x2f
        /*001a*/ 	.short	(.L_33 - .L_32)
	.align		4
.L_32:
        /*001c*/ 	.word	index@(_ZN12tensorrt_llm7kernels21fusedQKNormRopeKernelIN3c104HalfEfLi64ELb0EEEvPviiifPKvS6_S6_PKlii)
        /*0020*/ 	.word	0x00000019


	//----- nvinfo : EIATTR_FRAME_SIZE
	.align		4
.L_33:
        /*0024*/ 	.byte	0x04, 0x11
        /*0026*/ 	.short	(.L_35 - .L_34)
	.align		4
.L_34:
        /*0028*/ 	.word	index@(_ZN12tensorrt_llm7kernels21fusedQKNormRopeKernelIN3c104HalfEfLi64ELb0EEEvPviiifPKvS6_S6_PKlii)
        /*002c*/ 	.word	0x00000000


	//----- nvinfo : EIATTR_REGCOUNT
	.align		4
.L_35:
        /*0030*/ 	.byte	0x04, 0x2f
        /*0032*/ 	.short	(.L_37 - .L_36)
	.align		4
.L_36:
        /*0034*/ 	.word	index@(_ZN12tensorrt_llm7kernels21fusedQKNormRopeKernelIN3c104HalfEfLi128ELb1EEEvPviiifPKvS6_S6_PKlii)
        /*0038*/ 	.word	0x0000001c


	//----- nvinfo : EIATTR_FRAME_SIZE
	.align		4
.L_37:
        /*003c*/ 	.byte	0x04, 0x11
        /*003e*/ 	.short	(.L_39 - .L_38)
	.align		4
.L_38:
        /*0040*/ 	.word	index@(_ZN12tensorrt_llm7kernels21fusedQKNormRopeKernelIN3c104HalfEfLi128ELb1EEEvPviiifPKvS6_S6_PKlii)
        /*0044*/ 	.word	0x00000000


	//----- nvinfo : EIATTR_REGCOUNT
	.align		4
.L_39:
        /*0048*/ 	.byte	0x04, 0x2f
        /*004a*/ 	.short	(.L_41 - .L_40)
	.align		4
.L_40:
        /*004c*/ 	.word	index@(_ZN12tensorrt_llm7kernels21fusedQKNormRopeKernelIN3c104HalfEfLi128ELb0EEEvPviiifPKvS6_S6_PKlii)
        /*0050*/ 	.word	0x00000020


	//----- nvinfo : EIATTR_FRAME_SIZE
	.align		4
.L_41:
        /*0054*/ 	.byte	0x04, 0x11
        /*0056*/ 	.short	(.L_43 - .L_42)
	.align		4
.L_42:
        /*0058*/ 	.word	index@(_ZN12tensorrt_llm7kernels21fusedQKNormRopeKernelIN3c104HalfEfLi128ELb0EEEvPviiifPKvS6_S6_PKlii)
        /*005c*/ 	.word	0x00000000


	//----- nvinfo : EIATTR_REGCOUNT
	.align		4
.L_43:
        /*0060*/ 	.byte	0x04, 0x2f
        /*0062*/ 	.short	(.L_45 - .L_44)
	.align		4
.L_44:
        /*0064*/ 	.word	index@(_ZN12tensorrt_llm7kernels21fusedQKNormRopeKernelIN3c104HalfEfLi256ELb1EEEvPviiifPKvS6_S6_PKlii)
        /*0068*/ 	.word	0x00000020


	//----- nvinfo : EIATTR_FRAME_SIZE
	.align		4
.L_45:
        /*006c*/ 	.byte	0x04, 0x11
        /*006e*/ 	.short	(.L_47 - .L_46)
	.align		4
.L_46:
        /*0070*/ 	.word	index@(_ZN12tensorrt_llm7kernels21fusedQKNormRopeKernelIN3c104HalfEfLi256ELb1EEEvPviiifPKvS6_S6_PKlii)
        /*0074*/ 	.word	0x00000000


	//----- nvinfo : EIATTR_REGCOUNT
	.align		4
.L_47:
        /*0078*/ 	.byte	0x04, 0x2f
        /*007a*/ 	.short	(.L_49 - .L_48)
	.align		4
.L_48:
        /*007c*/ 	.word	index@(_ZN12tensorrt_llm7kernels21fusedQKNormRopeKernelIN3c104HalfEfLi256ELb0EEEvPviiifPKvS6_S6_PKlii)
        /*0080*/ 	.word	0x00000020


	//----- nvinfo : EIATTR_FRAME_SIZE
	.align		4
.L_49:
        /*0084*/ 	.byte	0x04, 0x11
        /*0086*/ 	.short	(.L_51 - .L_50)
	.align		4
.L_50:
        /*0088*/ 	.word	index@(_ZN12tensorrt_llm7kernels21fusedQKNormRopeKernelIN3c104HalfEfLi256ELb0EEEvPviiifPKvS6_S6_PKlii)
        /*008c*/ 	.word	0x00000000


	//----- nvinfo : EIATTR_REGCOUNT
	.align		4
.L_51:
        /*0090*/ 	.byte	0x04, 0x2f
        /*0092*/ 	.short	(.L_53 - .L_52)
	.align		4
.L_52:
        /*0094*/ 	.word	index@(_ZN12tensorrt_llm7kernels32fusedQKNormRopeKernelNTokenHeadsIN3c104HalfEfLi64ELb1ELi2EEEvPviiifPKvS6_S6_PKlii)
        /*0098*/ 	.word	0x00000027


	//----- nvinfo : EIATTR_FRAME_SIZE
	.align		4
.L_53:
        /*009c*/ 	.byte	0x04, 0x11
        /*009e*/ 	.short	(.L_55 - .L_54)
	.align		4
.L_54:
        /*00a0*/ 	.word	index@(_ZN12tensorrt_llm7kernels32fusedQKNormRopeKernelNTokenHeadsIN3c104HalfEfLi64ELb1ELi2EEEvPviiifPKvS6_S6_PKlii)
        /*00a4*/ 	.word	0x00000000


	//----- nvinfo : EIATTR_REGCOUNT
	.align		4
.L_55:
        /*00a8*/ 	.byte	0x04, 0x2f
        /*00aa*/ 	.short	(.L_57 - .L_56)
	.align		4
.L_56:
        /*00ac*/ 	.word	index@(_ZN12tensorrt_llm7kernels32fusedQKNormRopeKernelNTokenHeadsIN3c104HalfEfLi64ELb0ELi2EEEvPviiifPKvS6_S6_PKlii)
        /*00b0*/ 	.word	0x00000020


	//----- nvinfo : EIATTR_FRAME_SIZE
	.align		4
.L_57:
        /*00b4*/ 	.byte	0x04, 0x11
        /*00b6*/ 	.short	(.L_59 - .L_58)
	.align		4
.L_58:
        /*00b8*/ 	.word	index@(_ZN12tensorrt_llm7kernels32fusedQKNormRopeKernelNTokenHeadsIN3c104HalfEfLi64ELb0ELi2EEEvPviiifPKvS6_S6_PKlii)
        /*00bc*/ 	.word	0x00000000


	//----- nvinfo : EIATTR_REGCOUNT
	.align		4
.L_59:
        /*00c0*/ 	.byte	0x04, 0x2f
        /*00c2*/ 	.short	(.L_61 - .L_60)
	.align		4
.L_60:
        /*00c4*/ 	.word	index@(_ZN12tensorrt_llm7kernels32fusedQKNormRopeKernelNTokenHeadsIN3c104HalfEfLi128ELb1ELi2EEEvPviiifPKvS6_S6_PKlii)
        /*00c8*/ 	.word	0x00000020


	//----- nvinfo : EIATTR_FRAME_SIZE
	.align		4
.L_61:
        /*00cc*/ 	.byte	0x04, 0x11
        /*00ce*/ 	.short	(.L_63 - .L_62)
	.align		4
.L_62:
        /*00d0*/ 	.word	index@(_ZN12tensorrt_llm7kernels32fusedQKNormRopeKernelNTokenHeadsIN3c104HalfEfLi128ELb1ELi2EEEvPviiifPKvS6_S6_PKlii)
        /*00d4*/ 	.word	0x00000000


	//----- nvinfo : EIATTR_REGCOUNT
	.align		4
.L_63:
        /*00d8*/ 	.byte	0x04, 0x2f
        /*00da*/ 	.short	(.L_65 - .L_64)
	.align		4
.L_64:
        /*00dc*/ 	.word	index@(_ZN12tensorrt_llm7kernels32fusedQKNormRopeKernelNTokenHeadsIN3c104HalfEfLi128ELb0ELi2EEEvPviiifPKvS6_S6_PKlii)
        /*00e0*/ 	.word	0x00000028


	//----- nvinfo : EIATTR_FRAME_SIZE
	.align		4
.L_65:
        /*00e4*/ 	.byte	0x04, 0x11
        /*00e6*/ 	.short	(.L_67 - .L_66)
	.align		4
.L_66:
        /*00e8*/ 	.word	index@(_ZN12tensorrt_llm7kernels32fusedQKNormRopeKernelNTokenHeadsIN3c104HalfEfLi128ELb0ELi2EEEvPviiifPKvS6_S6_PKlii)
        /*00ec*/ 	.word	0x00000000


	//----- nvinfo : EIATTR_REGCOUNT
	.align		4
.L_67:
        /*00f0*/ 	.byte	0x04, 0x2f
        /*00f2*/ 	.short	(.L_69 - .L_68)
	.align		4
.L_68:
        /*00f4*/ 	.word	index@(_ZN12tensorrt_llm7kernels32fusedQKNormRopeKernelNTokenHeadsIN3c104HalfEfLi256ELb1ELi2EEEvPviiifPKvS6_S6_PKlii)
        /*00f8*/ 	.word	0x00000030


	//----- nvinfo : EIATTR_FRAME_SIZE
	.align		4
.L_69:
        /*00fc*/ 	.byte	0x04, 0x11
        /*00fe*/ 	.short	(.L_71 - .L_70)
	.align		4
.L_70:
        /*0100*/ 	.word	index@(_ZN12tensorrt_llm7kernels32fusedQKNormRopeKernelNTokenHeadsIN3c104HalfEfLi256ELb1ELi2EEEvPviiifPKvS6_S6_PKlii)
        /*0104*/ 	.word	0x00000000


	//----- nvinfo : EIATTR_REGCOUNT
	.align		4
.L_71:
        /*0108*/ 	.byte	0x04, 0x2f
        /*010a*/ 	.short	(.L_73 - .L_72)
	.align		4
.L_72:
        /*010c*/ 	.word	index@(_ZN12tensorrt_llm7kernels32fusedQKNormRopeKernelNTokenHeadsIN3c104HalfEfLi256ELb0ELi2EEEvPviiifPKvS6_S6_PKlii)
        /*0110*/ 	.word	0x00000038


	//----- nvinfo : EIATTR_FRAME_SIZE
	.align		4
.L_73:
        /*0114*/ 	.byte	0x04, 0x11
        /*0116*/ 	.short	(.L_75 - .L_74)
	.align		4
.L_74:
        /*0118*/ 	.word	index@(_ZN12tensorrt_llm7kernels32fusedQKNormRopeKernelNTokenHeadsIN3c104HalfEfLi256ELb0ELi2EEEvPviiifPKvS6_S6_PKlii)
        /*011c*/ 	.word	0x00000000


	//----- nvinfo : EIATTR_REGCOUNT
	.align		4
.L_75:
        /*0120*/ 	.byte	0x04, 0x2f
        /*0122*/ 	.short	(.L_77 - .L_76)
	.align		4
.L_76:
        /*0124*/ 	.word	index@(_ZN12tensorrt_llm7kernels32fusedQKNormRopeKernelNTokenHeadsIN3c104HalfEfLi64ELb1ELi4EEEvPviiifPKvS6_S6_PKlii)
        /*0128*/ 	.word	0x00000027


	//----- nvinfo : EIATTR_FRAME_SIZE
	.align		4
.L_77:
        /*012c*/ 	.byte	0x04, 0x11
        /*012e*/ 	.short	(.L_79 - .L_78)
	.align		4
.L_78:
        /*0130*/ 	.word	index@(_ZN12tensorrt_llm7kernels32fusedQKNormRopeKernelNTokenHeadsIN3c104HalfEfLi64ELb1ELi4EEEvPviiifPKvS6_S6_PKlii)
        /*0134*/ 	.word	0x00000000


	//----- nvinfo : EIATTR_REGCOUNT
	.align		4
.L_79:
        /*0138*/ 	.byte	0x04, 0x2f
        /*013a*/ 	.short	(.L_81 - .L_80)
	.align		4
.L_80:
        /*013c*/ 	.word	index@(_ZN12tensorrt_llm7kernels32fusedQKNormRopeKernelNTokenHeadsIN3c104HalfEfLi64ELb0ELi4EEEvPviiifPKvS6_S6_PKlii)
        /*0140*/ 	.word	0x00000020


	//----- nvinfo : EIATTR_FRAME_SIZE
	.align		4
.L_81:
        /*0144*/ 	.byte	0x04, 0x11
        /*0146*/ 	.short	(.L_83 - .L_82)
	.align		4
.L_82:
        /*0148*/ 	.word	index@(_ZN12tensorrt_llm7kernels32fusedQKNormRopeKernelNTokenHeadsIN3c104HalfEfLi64ELb0ELi4EEEvPviiifPKvS6_S6_PKlii)
        /*014c*/ 	.word	0x00000000


	//----- nvinfo : EIATTR_REGCOUNT
	.align		4
.L_83:
        /*0150*/ 	.byte	0x04, 0x2f
        /*0152*/ 	.short	(.L_85 - .L_84)
	.align		4
.L_84:
        /*0154*/ 	.word	index@(_ZN12tensorrt_llm7kernels32fusedQKNormRopeKernelNTokenHeadsIN3c104HalfEfLi128ELb1ELi4EEEvPviiifPKvS6_S6_PKlii)
        /*0158*/ 	.word	0x00000020


	//----- nvinfo : EIATTR_FRAME_SIZE
	.align		4
.L_85:
        /*015c*/ 	.byte	0x04, 0x11
        /*015e*/ 	.short	(.L_87 - .L_86)
	.align		4
.L_86:
        /*0160*/ 	.word	index@(_ZN12tensorrt_llm7kernels32fusedQKNormRopeKernelNTokenHeadsIN3c104HalfEfLi128ELb1ELi4EEEvPviiifPKvS6_S6_PKlii)
        /*0164*/ 	.word	0x00000000


	//----- nvinfo : EIATTR_REGCOUNT
	.align		4
.L_87:
        /*0168*/ 	.byte	0x04, 0x2f
        /*016a*/ 	.short	(.L_89 - .L_88)
	.align		4
.L_88:
        /*016c*/ 	.word	index@(_ZN12tensorrt_llm7kernels32fusedQKNormRopeKernelNTokenHeadsIN3c104HalfEfLi128ELb0ELi4EEEvPviiifPKvS6_S6_PKlii)
        /*0170*/ 	.word	0x00000028


	//----- nvinfo : EIATTR_FRAME_SIZE
	.align		4
.L_89:
        /*0174*/ 	.byte	0x04, 0x11
        /*0176*/ 	.short	(.L_91 - .L_90)
	.align		4
.L_90:
        /*0178*/ 	.word	index@(_ZN12tensorrt_llm7kernels32fusedQKNormRopeKernelNTokenHeadsIN3c104HalfEfLi128ELb0ELi4EEEvPviiifPKvS6_S6_PKlii)
        /*017c*/ 	.word	0x00000000


	//----- nvinfo : EIATTR_REGCOUNT
	.align		4
.L_91:
        /*0180*/ 	.byte	0x04, 0x2f
        /*0182*/ 	.short	(.L_93 - .L_92)
	.align		4
.L_92:
        /*0184*/ 	.word	index@(_ZN12tensorrt_llm7kernels32fusedQKNormRopeKernelNTokenHeadsIN3c104HalfEfLi256ELb1ELi4EEEvPviiifPKvS6_S6_PKlii)
        /*0188*/ 	.word	0x00000030


	//----- nvinfo : EIATTR_FRAME_SIZE
	.align		4
.L_93:
        /*018c*/ 	.byte	0x04, 0x11
        /*018e*/ 	.short	(.L_95 - .L_94)
	.align		4
.L_94:
        /*0190*/ 	.word	index@(_ZN12tensorrt_llm7kernels32fusedQKNormRopeKernelNTokenHeadsIN3c104HalfEfLi256ELb1ELi4EEEvPviiifPKvS6_S6_PKlii)
        /*0194*/ 	.word	0x00000000


	//----- nvinfo : EIATTR_REGCOUNT
	.align		4
.L_95:
        /*0198*/ 	.byte	0x04, 0x2f
        /*019a*/ 	.short	(.L_97 - .L_96)
	.align		4
.L_96:
        /*019c*/ 	.word	index@(_ZN12tensorrt_llm7kernels32fusedQKNormRopeKernelNTokenHeadsIN3c104HalfEfLi256ELb0ELi4EEEvPviiifPKvS6_S6_PKlii)
        /*01a0*/ 	.word	0x00000038


	//----- nvinfo : EIATTR_FRAME_SIZE
	.align		4
.L_97:
        /*01a4*/ 	.byte	0x04, 0x11
        /*01a6*/ 	.short	(.L_99 - .L_98)
	.align		4
.L_98:
        /*01a8*/ 	.word	index@(_ZN12tensorrt_llm7kernels32fusedQKNormRopeKernelNTokenHeadsIN3c104HalfEfLi256ELb0ELi4EEEvPviiifPKvS6_S6_PKlii)
        /*01ac*/ 	.word	0x00000000


	//----- nvinfo : EIATTR_REGCOUNT
	.align		4
.L_99:
        /*01b0*/ 	.byte	0x04, 0x2f
        /*01b2*/ 	.short	(.L_101 - .L_100)
	.align		4
.L_100:
        /*01b4*/ 	.word	index@(_ZN12tensorrt_llm7kernels32fusedQKNormRopeKernelNTokenHeadsIN3c104HalfEfLi64ELb1ELi8EEEvPviiifPKvS6_S6_PKlii)
        /*01b8*/ 	.word	0x00000027


	//----- nvinfo : EIATTR_FRAME_SIZE
	.align		4
.L_101:
        /*01bc*/ 	.byte	0x04, 0x11
        /*01be*/ 	.short	(.L_103 - .L_102)
	.align		4
.L_102:
        /*01c0*/ 	.word	index@(_ZN12tensorrt_llm7kernels32fusedQKNormRopeKernelNTokenHeadsIN3c104HalfEfLi64ELb1ELi8EEEvPviiifPKvS6_S6_PKlii)
        /*01c4*/ 	.word	0x00000000


	//----- nvinfo : EIATTR_REGCOUNT
	.align		4
.L_103:
        /*01c8*/ 	.byte	0x04, 0x2f
        /*01ca*/ 	.short	(.L_105 - .L_104)
	.align		4
.L_104:
        /*01cc*/ 	.word	index@(_ZN12tensorrt_llm7kernels32fusedQKNormRopeKernelNTokenHeadsIN3c104HalfEfLi64ELb0ELi8EEEvPviiifPKvS6_S6_PKlii)
        /*01d0*/ 	.word	0x00000020


	//----- nvinfo : EIATTR_FRAME_SIZE
	.align		4
.L_105:
        /*01d4*/ 	.byte	0x04, 0x11
        /*01d6*/ 	.short	(.L_107 - .L_106)
	.align		4
.L_106:
        /*01d8*/ 	.word	index@(_ZN12tensorrt_llm7kernels32fusedQKNormRopeKernelNTokenHeadsIN3c104HalfEfLi64ELb0ELi8EEEvPviiifPKvS6_S6_PKlii)
        /*01dc*/ 	.word	0x00000000


	//----- nvinfo : EIATTR_REGCOUNT
	.align		4
.L_107:
        /*01e0*/ 	.byte	0x04, 0x2f
        /*01e2*/ 	.short	(.L_109 - .L_108)
	.align		4
.L_108:
        /*01e4*/ 	.word	index@(_ZN12tensorrt_llm7kernels32fusedQKNormRopeKernelNTokenHeadsIN3c104HalfEfLi128ELb1ELi8EEEvPviiifPKvS6_S6_PKlii)
        /*01e8*/ 	.word	0x00000020


	//----- nvinfo : EIATTR_FRAME_SIZE
	.align		4
.L_109:
        /*01ec*/ 	.byte	0x04, 0x11
        /*01ee*/ 	.short	(.L_111 - .L_110)
	.align		4
.L_110:
        /*01f0*/ 	.word	index@(_ZN12tensorrt_llm7kernels32fusedQKNormRopeKernelNTokenHeadsIN3c104HalfEfLi128ELb1ELi8EEEvPviiifPKvS6_S6_PKlii)
        /*01f4*/ 	.word	0x00000000


	//----- nvinfo : EIATTR_REGCOUNT
	.align		4
.L_111:
        /*01f8*/ 	.byte	0x04, 0x2f
        /*01fa*/ 	.short	(.L_113 - .L_112)
	.align		4
.L_112:
        /*01fc*/ 	.word	index@(_ZN12tensorrt_llm7kernels32fusedQKNormRopeKernelNTokenHeadsIN3c104HalfEfLi128ELb0ELi8EEEvPviiifPKvS6_S6_PKlii)
        /*0200*/ 	.word	0x00000028


	//----- nvinfo : EIATTR_FRAME_SIZE
	.align		4
.L_113:
        /*0204*/ 	.byte	0x04, 0x11
        /*0206*/ 	.short	(.L_115 - .L_114)
	.align		4
.L_114:
        /*0208*/ 	.word	index@(_ZN12tensorrt_llm7kernels32fusedQKNormRopeKernelNTokenHeadsIN3c104HalfEfLi128ELb0ELi8EEEvPviiifPKvS6_S6_PKlii)
        /*020c*/ 	.word	0x00000000


	//----- nvinfo : EIATTR_REGCOUNT
	.align		4
.L_115:
        /*0210*/ 	.byte	0x04, 0x2f
        /*0212*/ 	.short	(.L_117 - .L_116)
	.align		4
.L_116:
        /*0214*/ 	.word	index@(_ZN12tensorrt_llm7kernels32fusedQKNormRopeKernelNTokenHeadsIN3c104HalfEfLi256ELb1ELi8EEEvPviiifPKvS6_S6_PKlii)
        /*0218*/ 	.word	0x00000030


	//----- nvinfo : EIATTR_FRAME_SIZE
	.align		4
.L_117:
        /*021c*/ 	.byte	0x04, 0x11
        /*021e*/ 	.short	(.L_119 - .L_118)
	.align		4
.L_118:
        /*0220*/ 	.word	index@(_ZN12tensorrt_llm7kernels32fusedQKNormRopeKernelNTokenHeadsIN3c104HalfEfLi256ELb1ELi8EEEvPviiifPKvS6_S6_PKlii)
        /*0224*/ 	.word	0x00000000


	//----- nvinfo : EIATTR_REGCOUNT
	.align		4
.L_119:
        /*0228*/ 	.byte	0x04, 0x2f
        /*022a*/ 	.short	(.L_121 - .L_120)
	.align		4
.L_120:
        /*022c*/ 	.word	index@(_ZN12tensorrt_llm7kernels32fusedQKNormRopeKernelNTokenHeadsIN3c104HalfEfLi256ELb0ELi8EEEvPviiifPKvS6_S6_PKlii)
        /*0230*/ 	.word	0x00000038


	//----- nvinfo : EIATTR_FRAME_SIZE
	.align		4
.L_121:
        /*0234*/ 	.byte	0x04, 0x11
        /*0236*/ 	.short	(.L_123 - .L_122)
	.align		4
.L_122:
        /*0238*/ 	.word	index@(_ZN12tensorrt_llm7kernels32fusedQKNormRopeKernelNTokenHeadsIN3c104HalfEfLi256ELb0ELi8EEEvPviiifPKvS6_S6_PKlii)
        /*023c*/ 	.word	0x00000000


	//----- nvinfo : EIATTR_REGCOUNT
	.align		4
.L_123:
        /*0240*/ 	.byte	0x04, 0x2f
        /*0242*/ 	.short	(.L_125 - .L_124)
	.align		4
.L_124:
        /*0244*/ 	.word	index@(_ZN12tensorrt_llm7kernels21fusedQKNormRopeKernelIN3c104HalfES3_Li64ELb1EEEvPviiifPKvS6_S6_PKlii)
        /*0248*/ 	.word	0x0000001a


	//----- nvinfo : EIATTR_FRAME_SIZE
	.align		4
.L_125:
        /*024c*/ 	.byte	0x04, 0x11
        /*024e*/ 	.short	(.L_127 - .L_126)
	.align		4
.L_126:
        /*0250*/ 	.word	index@(_ZN12tensorrt_llm7kernels21fusedQKNormRopeKernelIN3c104HalfES3_Li64ELb1EEEvPviiifPKvS6_S6_PKlii)
        /*0254*/ 	.word	0x00000000


	//----- nvinfo : EIATTR_REGCOUNT
	.align		4
.L_127:
        /*0258*/ 	.byte	0x04, 0x2f
        /*025a*/ 	.short	(.L_129 - .L_128)
	.align		4
.L_128:
        /*025c*/ 	.word	index@(_ZN12tensorrt_llm7kernels21fusedQKNormRopeKernelIN3c104HalfES3_Li64ELb0EEEvPviiifPKvS6_S6_PKlii)
        /*0260*/ 	.word	0x00000018


	//----- nvinfo : EIATTR_FRAME_SIZE
	.align		4
.L_129:
        /*0264*/ 	.byte	0x04, 0x11
        /*0266*/ 	.short	(.L_131 - .L_130)
	.align		4
.L_130:
        /*0268*/ 	.word	index@(_ZN12tensorrt_llm7kernels21fusedQKNormRopeKernelIN3c104HalfES3_Li64ELb0EEEvPviiifPKvS6_S6_PKlii)
        /*026c*/ 	.word	0x00000000


	//----- nvinfo : EIATTR_REGCOUNT
	.align		4
.L_131:
        /*0270*/ 	.byte	0x04, 0x2f
        /*0272*/ 	.short	(.L_133 - .L_132)
	.align		4
.L_132:
        /*0274*/ 	.word	index@(_ZN12tensorrt_llm7kernels21fusedQKNormRopeKernelIN3c104HalfES3_Li128ELb1EEEvPviiifPKvS6_S6_PKlii)
        /*0278*/ 	.word	0x0000001c


	//----- nvinfo : EIATTR_FRAME_SIZE
	.align		4
.L_133:
        /*027c*/ 	.byte	0x04, 0x11
        /*027e*/ 	.short	(.L_135 - .L_134)
	.align		4
.L_134:
        /*0280*/ 	.word	index@(_ZN12tensorrt_llm7kernels21fusedQKNormRopeKernelIN3c104HalfES3_Li128ELb1EEEvPviiifPKvS6_S6_PKlii)
        /*0284*/ 	.word	0x00000000


	//----- nvinfo : EIATTR_REGCOUNT
	.align		4
.L_135:
        /*0288*/ 	.byte	0x04, 0x2f
        /*028a*/ 	.short	(.L_137 - .L_136)
	.align		4
.L_136:
        /*028c*/ 	.word	index@(_ZN12tensorrt_llm7kernels21fusedQKNormRopeKernelIN3c104HalfES3_Li128ELb0EEEvPviiifPKvS6_S6_PKlii)
        /*0290*/ 	.word	0x00000020


	//----- nvinfo : EIATTR_FRAME_SIZE
	.align		4
.L_137:
        /*0294*/ 	.byte	0x04, 0x11
        /*0296*/ 	.short	(.L_139 - .L_138)
	.align		4
.L_138:
        /*0298*/ 	.word	index@(_ZN12tensorrt_llm7kernels21fusedQKNormRopeKernelIN3c104HalfES3_Li128ELb0EEEvPviiifPKvS6_S6_PKlii)
        /*029c*/ 	.word	0x00000000


	//----- nvinfo : EIATTR_REGCOUNT
	.align		4
.L_139:
        /*02a0*/ 	.byte	0x04, 0x2f
        /*02a2*/ 	.short	(.L_141 - .L_140)
	.align		4
.L_140:
        /*02a4*/ 	.word	index@(_ZN12tensorrt_llm7kernels21fusedQKNormRopeKernelIN3c104HalfES3_Li256ELb1EEEvPviiifPKvS6_S6_PKlii)
        /*02a8*/ 	.word	0x00000020


	//----- nvinfo : EIATTR_FRAME_SIZE
	.align		4
.L_141:
        /*02ac*/ 	.byte	0x04, 0x11
        /*02ae*/ 	.short	(.L_143 - .L_142)
	.align		4
.L_142:
        /*02b0*/ 	.word	index@(_ZN12tensorrt_llm7kernels21fusedQKNormRopeKernelIN3c104HalfES3_Li256ELb1EEEvPviiifPKvS6_S6_PKlii)
        /*02b4*/ 	.word	0x00000000


	//----- nvinfo : EIATTR_REGCOUNT
	.align		4
.L_143:
        /*02b8*/ 	.byte	0x04, 0x2f
        /*02ba*/ 	.short	(.L_145 - .L_144)
	.align		4
.L_144:
        /*02bc*/ 	.word	index@(_ZN12tensorrt_llm7kernels21fusedQKNormRopeKernelIN3c104HalfES3_Li256ELb0EEEvPviiifPKvS6_S6_PKlii)
        /*02c0*/ 	.word	0x00000020


	//----- nvinfo : EIATTR_FRAME_SIZE
	.align		4
.L_145:
        /*02c4*/ 	.byte	0x04, 0x11
        /*02c6*/ 	.short	(.L_147 - .L_146)
	.align		4
.L_146:
        /*02c8*/ 	.word	index@(_ZN12tensorrt_llm7kernels21fusedQKNormRopeKernelIN3c104HalfES3_Li256ELb0EEEvPviiifPKvS6_S6_PKlii)
        /*02cc*/ 	.word	0x00000000


	//----- nvinfo : EIATTR_REGCOUNT
	.align		4
.L_147:
        /*02d0*/ 	.byte	0x04, 0x2f
        /*02d2*/ 	.short	(.L_149 - .L_148)
	.align		4
.L_148:
        /*02d4*/ 	.word	index@(_ZN12tensorrt_llm7kernels32fusedQKNormRopeKernelNTokenHeadsIN3c104HalfES3_Li64ELb1ELi2EEEvPviiifPKvS6_S6_PKlii)
        /*02d8*/ 	.word	0x00000020


	//----- nvinfo : EIATTR_FRAME_SIZE
	.align		4
.L_149:
        /*02dc*/ 	.byte	0x04, 0x11
        /*02de*/ 	.short	(.L_151 - .L_150)
	.align		4
.L_150:
        /*02e0*/ 	.word	index@(_ZN12tensorrt_llm7kernels32fusedQKNormRopeKernelNTokenHeadsIN3c104HalfES3_Li64ELb1ELi2EEEvPviiifPKvS6_S6_PKlii)
        /*02e4*/ 	.word	0x00000000


	//----- nvinfo : EIATTR_REGCOUNT
	.align		4
.L_151:
        /*02e8*/ 	.byte	0x04, 0x2f
        /*02ea*/ 	.short	(.L_153 - .L_152)
	.align		4
.L_152:
        /*02ec*/ 	.word	index@(_ZN12tensorrt_llm7kernels32fusedQKNormRopeKernelNTokenHeadsIN3c104HalfES3_Li64ELb0ELi2EEEvPviiifPKvS6_S6_PKlii)
        /*02f0*/ 	.word	0x00000020


	//----- nvinfo : EIATTR_FRAME_SIZE
	.align		4
.L_153:
        /*02f4*/ 	.byte	0x04, 0x11
        /*02f6*/ 	.short	(.L_155 - .L_154)
	.align		4
.L_154:
        /*02f8*/ 	.word	index@(_ZN12tensorrt_llm7kernels32fusedQKNormRopeKernelNTokenHeadsIN3c104HalfES3_Li64ELb0ELi2EEEvPviiifPKvS6_S6_PKlii)
        /*02fc*/ 	.word	0x00000000


	//----- nvinfo : EIATTR_REGCOUNT
	.align		4
.L_155:
        /*0300*/ 	.byte	0x04, 0x2f
        /*0302*/ 	.short	(.L_157 - .L_156)
	.align		4
.L_156:
        /*0304*/ 	.word	index@(_ZN12tensorrt_llm7kernels32fusedQKNormRopeKernelNTokenHeadsIN3c104HalfES3_Li128ELb1ELi2EEEvPviiifPKvS6_S6_PKlii)
        /*0308*/ 	.word	0x00000020


	//----- nvinfo : EIATTR_FRAME_SIZE
	.align		4
.L_157:
        /*030c*/ 	.byte	0x04, 0x11
        /*030e*/ 	.short	(.L_159 - .L_158)
	.align		4
.L_158:
        /*0310*/ 	.word	index@(_ZN12tensorrt_llm7kernels32fusedQKNormRopeKernelNTokenHeadsIN3c104HalfES3_Li128ELb1ELi2EEEvPviiifPKvS6_S6_PKlii)
        /*0314*/ 	.word	0x00000000


	//----- nvinfo : EIATTR_REGCOUNT
	.align		4
.L_159:
        /*0318*/ 	.byte	0x04, 0x2f
        /*031a*/ 	.short	(.L_161 - .L_160)
	.align		4
.L_160:
        /*031c*/ 	.word	index@(_ZN12tensorrt_llm7kernels32fusedQKNormRopeKernelNTokenHeadsIN3c104HalfES3_Li128ELb0ELi2EEEvPviiifPKvS6_S6_PKlii)
        /*0320*/ 	.word	0x00000028


	//----- nvinfo : EIATTR_FRAME_SIZE
	.align		4
.L_161:
        /*0324*/ 	.byte	0x04, 0x11
        /*0326*/ 	.short	(.L_163 - .L_162)
	.align		4
.L_162:
        /*0328*/ 	.word	index@(_ZN12tensorrt_llm7kernels32fusedQKNormRopeKernelNTokenHeadsIN3c104HalfES3_Li128ELb0ELi2EEEvPviiifPKvS6_S6_PKlii)
        /*032c*/ 	.word	0x00000000


	//----- nvinfo : EIATTR_REGCOUNT
	.align		4
.L_163:
        /*0330*/ 	.byte	0x04, 0x2f
        /*0332*/ 	.short	(.L_165 - .L_164)
	.align		4
.L_164:
        /*0334*/ 	.word	index@(_ZN12tensorrt_llm7kernels32fusedQKNormRopeKernelNTokenHeadsIN3c104HalfES3_Li256ELb1ELi2EEEvPviiifPKvS6_S6_PKlii)
        /*0338*/ 	.word	0x00000030


	//----- nvinfo : EIATTR_FRAME_SIZE
	.align		4
.L_165:
        /*033c*/ 	.byte	0x04, 0x11
        /*033e*/ 	.short	(.L_167 - .L_166)
	.align		4
.L_166:
        /*0340*/ 	.word	index@(_ZN12tensorrt_llm7kernels32fusedQKNormRopeKernelNTokenHeadsIN3c104HalfES3_Li256ELb1ELi2EEEvPviiifPKvS6_S6_PKlii)
        /*0344*/ 	.word	0x00000000


	//----- nvinfo : EIATTR_REGCOUNT
	.align		4
.L_167:
        /*0348*/ 	.byte	0x04, 0x2f
        /*034a*/ 	.short	(.L_169 - .L_168)
	.align		4
.L_168:
        /*034c*/ 	.word	index@(_ZN12tensorrt_llm7kernels32fusedQKNormRopeKernelNTokenHeadsIN3c104HalfES3_Li256ELb0ELi2EEEvPviiifPKvS6_S6_PKlii)
        /*0350*/ 	.word	0x00000038


	//----- nvinfo : EIATTR_FRAME_SIZE
	.align		4
.L_169:
        /*0354*/ 	.byte	0x04, 0x11
        /*0356*/ 	.short	(.L_171 - .L_170)
	.align		4
.L_170:
        /*0358*/ 	.word	index@(_ZN12tensorrt_llm7kernels32fusedQKNormRopeKernelNTokenHeadsIN3c104HalfES3_Li256ELb0ELi2EEEvPviiifPKvS6_S6_PKlii)
        /*035c*/ 	.word	0x00000000


	//----- nvinfo : EIATTR_REGCOUNT
	.align		4
.L_171:
        /*0360*/ 	.byte	0x04, 0x2f
        /*0362*/ 	.short	(.L_173 - .L_172)
	.align		4
.L_172:
        /*0364*/ 	.word	index@(_ZN12tensorrt_llm7kernels32fusedQKNormRopeKernelNTokenHeadsIN3c104HalfES3_Li64ELb1ELi4EEEvPviiifPKvS6_S6_PKlii)
        /*0368*/ 	.word	0x00000020


	//----- nvinfo : EIATTR_FRAME_SIZE
	.align		4
.L_173:
        /*036c*/ 	.byte	0x04, 0x11
        /*036e*/ 	.short	(.L_175 - .L_174)
	.align		4
.L_174:
        /*0370*/ 	.word	index@(_ZN12tensorrt_llm7kernels32fusedQKNormRopeKernelNTokenHeadsIN3c104HalfES3_Li64ELb1ELi4EEEvPviiifPKvS6_S6_PKlii)
        /*0374*/ 	.word	0x00000000


	//----- nvinfo : EIATTR_REGCOUNT
	.align		4
.L_175:
        /*0378*/ 	.byte	0x04, 0x2f
        /*037a*/ 	.short	(.L_177 - .L_176)
	.align		4
.L_176:
        /*037c*/ 	.word	index@(_ZN12tensorrt_llm7kernels32fusedQKNormRopeKernelNTokenHeadsIN3c104HalfES3_Li64ELb0ELi4EEEvPviiifPKvS6_S6_PKlii)
        /*0380*/ 	.word	0x00000020


	//----- nvinfo : EIATTR_FRAME_SIZE
	.align		4
.L_177:
        /*0384*/ 	.byte	0x04, 0x11
        /*0386*/ 	.short	(.L_179 - .L_178)
	.align		4
.L_178:
        /*0388*/ 	.word	index@(_ZN12tensorrt_llm7kernels32fusedQKNormRopeKernelNTokenHeadsIN3c104HalfES3_Li64ELb0ELi4EEEvPviiifPKvS6_S6_PKlii)
        /*038c*/ 	.word	0x00000000


	//----- nvinfo : EIATTR_REGCOUNT
	.align		4
.L_179:
        /*0390*/ 	.byte	0x04, 0x2f
        /*0392*/ 	.short	(.L_181 - .L_180)
	.align		4
.L_180:
        /*0394*/ 	.word	index@(_ZN12tensorrt_llm7kernels32fusedQKNormRopeKernelNTokenHeadsIN3c104HalfES3_Li128ELb1ELi4EEEvPviiifPKvS6_S6_PKlii)
        /*0398*/ 	.word	0x00000020


	//----- nvinfo : EIATTR_FRAME_SIZE
	.align		4
.L_181:
        /*039c*/ 	.byte	0x04, 0x11
        /*039e*/ 	.short	(.L_183 - .L_182)
	.align		4
.L_182:
        /*03a0*/ 	.word	index@(_ZN12tensorrt_llm7kernels32fusedQKNormRopeKernelNTokenHeadsIN3c104HalfES3_Li128ELb1ELi4EEEvPviiifPKvS6_S6_PKlii)
        /*03a4*/ 	.word	0x00000000


	//----- nvinfo : EIATTR_REGCOUNT
	.align		4
.L_183:
        /*03a8*/ 	.byte	0x04, 0x2f
        /*03aa*/ 	.short	(.L_185 - .L_184)
	.align		4
.L_184:
        /*03ac*/ 	.word	index@(_ZN12tensorrt_llm7kernels32fusedQKNormRopeKernelNTokenHeadsIN3c104HalfES3_Li128ELb0ELi4EEEvPviiifPKvS6_S6_PKlii)
        /*03b0*/ 	.word	0x00000028


	//----- nvinfo : EIATTR_FRAME_SIZE
	.align		4
.L_185:
        /*03b4*/ 	.byte	0x04, 0x11
        /*03b6*/ 	.short	(.L_187 - .L_186)
	.align		4
.L_186:
        /*03b8*/ 	.word	index@(_ZN12tensorrt_llm7kernels32fusedQKNormRopeKernelNTokenHeadsIN3c104HalfES3_Li128ELb0ELi4EEEvPviiifPKvS6_S6_PKlii)
        /*03bc*/ 	.word	0x00000000


	//----- nvinfo : EIATTR_REGCOUNT
	.align		4
.L_187:
        /*03c0*/ 	.byte	0x04, 0x2f
        /*03c2*/ 	.short	(.L_189 - .L_188)
	.align		4
.L_188:
        /*03c4*/ 	.word	index@(_ZN12tensorrt_llm7kernels32fusedQKNormRopeKernelNTokenHeadsIN3c104HalfES3_Li256ELb1ELi4EEEvPviiifPKvS6_S6_PKlii)
        /*03c8*/ 	.word	0x00000030


	//----- nvinfo : EIATTR_FRAME_SIZE
	.align		4
.L_189:
        /*03cc*/ 	.byte	0x04, 0x11
        /*03ce*/ 	.short	(.L_191 - .L_190)
	.align		4
.L_190:
        /*03d0*/ 	.word	index@(_ZN12tensorrt_llm7kernels32fusedQKNormRopeKernelNTokenHeadsIN3c104HalfES3_Li256ELb1ELi4EEEvPviiifPKvS6_S6_PKlii)
        /*03d4*/ 	.word	0x00000000


	//----- nvinfo : EIATTR_REGCOUNT
	.align		4
.L_191:
        /*03d8*/ 	.byte	0x04, 0x2f
        /*03da*/ 	.short	(.L_193 - .L_192)
	.align		4
.L_192:
        /*03dc*/ 	.word	index@(_ZN12tensorrt_llm7kernels32fusedQKNormRopeKernelNTokenHeadsIN3c104HalfES3_Li256ELb0ELi4EEEvPviiifPKvS6_S6_PKlii)
        /*03e0*/ 	.word	0x00000038


	//----- nvinfo : EIATTR_FRAME_SIZE
	.align		4
.L_193:
        /*03e4*/ 	.byte	0x04, 0x11
        /*03e6*/ 	.short	(.L_195 - .L_194)
	.align		4
.L_194:
        /*03e8*/ 	.word	index@(_ZN12tensorrt_llm7kernels32fusedQKNormRopeKernelNTokenHeadsIN3c104HalfES3_Li256ELb0ELi4EEEvPviiifPKvS6_S6_PKlii)
        /*03ec*/ 	.word	0x00000000


	//----- nvinfo : EIATTR_REGCOUNT
	.align		4
.L_195:
        /*03f0*/ 	.byte	0x04, 0x2f
        /*03f2*/ 	.short	(.L_197 - .L_196)
	.align		4
.L_196:
        /*03f4*/ 	.word	index@(_ZN12tensorrt_llm7kernels32fusedQKNormRopeKernelNTokenHeadsIN3c104HalfES3_Li64ELb1ELi8EEEvPviiifPKvS6_S6_PKlii)
        /*03f8*/ 	.word	0x00000020


	//----- nvinfo : EIATTR_FRAME_SIZE
	.align		4
.L_197:
        /*03fc*/ 	.byte	0x04, 0x11
        /*03fe*/ 	.short	(.L_199 - .L_198)
	.align		4
.L_198:
        /*0400*/ 	.word	index@(_ZN12tensorrt_llm7kernels32fusedQKNormRopeKernelNTokenHeadsIN3c104HalfES3_Li64ELb1ELi8EEEvPviiifPKvS6_S6_PKlii)
        /*0404*/ 	.word	0x00000000


	//----- nvinfo : EIATTR_REGCOUNT
	.align		4
.L_199:
        /*0408*/ 	.byte	0x04, 0x2f
        /*040a*/ 	.short	(.L_201 - .L_200)
	.align		4
.L_200:
        /*040c*/ 	.word	index@(_ZN12tensorrt_llm7kernels32fusedQKNormRopeKernelNTokenHeadsIN3c104HalfES3_Li64ELb0ELi8EEEvPviiifPKvS6_S6_PKlii)
        /*0410*/ 	.word	0x00000020


	//----- nvinfo : EIATTR_FRAME_SIZE
	.align		4
.L_201:
        /*0414*/ 	.byte	0x04, 0x11
        /*0416*/ 	.short	(.L_203 - .L_202)
	.align		4
.L_202:
        /*0418*/ 	.word	index@(_ZN12tensorrt_llm7kernels32fusedQKNormRopeKernelNTokenHeadsIN3c104HalfES3_Li64ELb0ELi8EEEvPviiifPKvS6_S6_PKlii)
        /*041c*/ 	.word	0x00000000


	//----- nvinfo : EIATTR_REGCOUNT
	.align		4
.L_203:
        /*0420*/ 	.byte	0x04, 0x2f
        /*0422*/ 	.short	(.L_205 - .L_204)
	.align		4
.L_204:
        /*0424*/ 	.word	index@(_ZN12tensorrt_llm7kernels32fusedQKNormRopeKernelNTokenHeadsIN3c104HalfES3_Li128ELb1ELi8EEEvPviiifPKvS6_S6_PKlii)
        /*0428*/ 	.word	0x00000020


	//----- nvinfo : EIATTR_FRAME_SIZE
	.align		4
.L_205:
        /*042c*/ 	.byte	0x04, 0x11
        /*042e*/ 	.short	(.L_207 - .L_206)
	.align		4
.L_206:
        /*0430*/ 	.word	index@(_ZN12tensorrt_llm7kernels32fusedQKNormRopeKernelNTokenHeadsIN3c104HalfES3_Li128ELb1ELi8EEEvPviiifPKvS6_S6_PKlii)
        /*0434*/ 	.word	0x00000000


	//----- nvinfo : EIATTR_REGCOUNT
	.align		4
.L_207:
        /*0438*/ 	.byte	0x04, 0x2f
        /*043a*/ 	.short	(.L_209 - .L_208)
	.align		4
.L_208:
        /*043c*/ 	.word	index@(_ZN12tensorrt_llm7kernels32fusedQKNormRopeKernelNTokenHeadsIN3c104HalfES3_Li128ELb0ELi8EEEvPviiifPKvS6_S6_PKlii)
        /*0440*/ 	.word	0x00000028


	//----- nvinfo : EIATTR_FRAME_SIZE
	.align		4
.L_209:
        /*0444*/ 	.byte	0x04, 0x11
        /*0446*/ 	.short	(.L_211 - .L_210)
	.align		4
.L_210:
        /*0448*/ 	.word	index@(_ZN12tensorrt_llm7kernels32fusedQKNormRopeKernelNTokenHeadsIN3c104HalfES3_Li128ELb0ELi8EEEvPviiifPKvS6_S6_PKlii)
        /*044c*/ 	.word	0x00000000


	//----- nvinfo : EIATTR_REGCOUNT
	.align		4
.L_211:
        /*0450*/ 	.byte	0x04, 0x2f
        /*0452*/ 	.short	(.L_213 - .L_212)
	.align		4
.L_212:
        /*0454*/ 	.word	index@(_ZN12tensorrt_llm7kernels32fusedQKNormRopeKernelNTokenHeadsIN3c104HalfES3_Li256ELb1ELi8EEEvPviiifPKvS6_S6_PKlii)
        /*0458*/ 	.word	0x00000030


	//----- nvinfo : EIATTR_FRAME_SIZE
	.align		4
.L_213:
        /*045c*/ 	.byte	0x04, 0x11
        /*045e*/ 	.short	(.L_215 - .L_214)
	.align		4
.L_214:
        /*0460*/ 	.word	index@(_ZN12tensorrt_llm7kernels32fusedQKNormRopeKernelNTokenHeadsIN3c104HalfES3_Li256ELb1ELi8EEEvPviiifPKvS6_S6_PKlii)
        /*0464*/ 	.word	0x00000000


	//----- nvinfo : EIATTR_REGCOUNT
	.align		4
.L_215:
        /*0468*/ 	.byte	0x04, 0x2f
        /*046a*/ 	.short	(.L_217 - .L_216)
	.align		4
.L_216:
        /*046c*/ 	.word	index@(_ZN12tensorrt_llm7kernels32fusedQKNormRopeKernelNTokenHeadsIN3c104HalfES3_Li256ELb0ELi8EEEvPviiifPKvS6_S6_PKlii)
        /*0470*/ 	.word	0x00000038


	//----- nvinfo : EIATTR_FRAME_SIZE
	.align		4
.L_217:
        /*0474*/ 	.byte	0x04, 0x11
        /*0476*/ 	.short	(.L_219 - .L_218)
	.align		4
.L_218:
        /*0478*/ 	.word	index@(_ZN12tensorrt_llm7kernels32fusedQKNormRopeKernelNTokenHeadsIN3c104HalfES3_Li256ELb0ELi8EEEvPviiifPKvS6_S6_PKlii)
        /*047c*/ 	.word	0x00000000


	//----- nvinfo : EIATTR_REGCOUNT
	.align		4
.L_219:
        /*0480*/ 	.byte	0x04, 0x2f
        /*0482*/ 	.short	(.L_221 - .L_220)
	.align		4
.L_220:
        /*0484*/ 	.word	index@(_ZN12tensorrt_llm7kernels21fusedQKNormRopeKernelIN3c104HalfENS2_8BFloat16ELi64ELb1EEEvPviiifPKvS7_S7_PKlii)
        /*0488*/ 	.word	0x0000001a


	//----- nvinfo : EIATTR_FRAME_SIZE
	.align		4
.L_221:
        /*048c*/ 	.byte	0x04, 0x11
        /*048e*/ 	.short	(.L_223 - .L_222)
	.align		4
.L_222:
        /*0490*/ 	.word	index@(_ZN12tensorrt_llm7kernels21fusedQKNormRopeKernelIN3c104HalfENS2_8BFloat16ELi64ELb1EEEvPviiifPKvS7_S7_PKlii)
        /*0494*/ 	.word	0x00000000


	//----- nvinfo : EIATTR_REGCOUNT
	.align		4
.L_223:
        /*0498*/ 	.byte	0x04, 0x2f
        /*049a*/ 	.short	(.L_225 - .L_224)
	.align		4
.L_224:
        /*049c*/ 	.word	index@(_ZN12tensorrt_llm7kernels21fusedQKNormRopeKernelIN3c104HalfENS2_8BFloat16ELi64ELb0EEEvPviiifPKvS7_S7_PKlii)
        /*04a0*/ 	.word	0x00000018


	//----- nvinfo : EIATTR_FRAME_SIZE
	.align		4
.L_225:
        /*04a4*/ 	.byte	0x04, 0x11
        /*04a6*/ 	.short	(.L_227 - .L_226)
	.align		4
.L_226:
        /*04a8*/ 	.word	index@(_ZN12tensorrt_llm7kernels21fusedQKNormRopeKernelIN3c104HalfENS2_8BFloat16ELi64ELb0EEEvPviiifPKvS7_S7_PKlii)
        /*04ac*/ 	.word	0x00000000


	//----- nvinfo : EIATTR_REGCOUNT
	.align		4
.L_227:
        /*04b0*/ 	.byte	0x04, 0x2f
        /*04b2*/ 	.short	(.L_229 - .L_228)
	.align		4
.L_228:
        /*04b4*/ 	.word	index@(_ZN12tensorrt_llm7kernels21fusedQKNormRopeKernelIN3c104HalfENS2_8BFloat16ELi128ELb1EEEvPviiifPKvS7_S7_PKlii)
        /*04b8*/ 	.word	0x0000001c


	//----- nvinfo : EIATTR_FRAME_SIZE
	.align		4
.L_229:
        /*04bc*/ 	.byte	0x04, 0x11
        /*04be*/ 	.short	(.L_231 - .L_230)
	.align		4
.L_230:
        /*04c0*/ 	.word	index@(_ZN12tensorrt_llm7kernels21fusedQKNormRopeKernelIN3c104HalfENS2_8BFloat16ELi128ELb1EEEvPviiifPKvS7_S7_PKlii)
        /*04c4*/ 	.word	0x00000000


	//----- nvinfo : EIATTR_REGCOUNT
	.align		4
.L_231:
        /*04c8*/ 	.byte	0x04, 0x2f
        /*04ca*/ 	.short	(.L_233 - .L_232)
	.align		4
.L_232:
        /*04cc*/ 	.word	index@(_ZN12tensorrt_llm7kernels21fusedQKNormRopeKernelIN3c104HalfENS2_8BFloat16ELi128ELb0EEEvPviiifPKvS7_S7_PKlii)
        /*04d0*/ 	.word	0x00000020


	//----- nvinfo : EIATTR_FRAME_SIZE
	.align		4
.L_233:
        /*04d4*/ 	.byte	0x04, 0x11
        /*04d6*/ 	.short	(.L_235 - .L_234)
	.align		4
.L_234:
        /*04d8*/ 	.word	index@(_ZN12tensorrt_llm7kernels21fusedQKNormRopeKernelIN3c104HalfENS2_8BFloat16ELi128ELb0EEEvPviiifPKvS7_S7_PKlii)
        /*04dc*/ 	.word	0x00000000


	//----- nvinfo : EIATTR_REGCOUNT
	.align		4
.L_235:
        /*04e0*/ 	.byte	0x04, 0x2f
        /*04e2*/ 	.short	(.L_237 - .L_236)
	.align		4
.L_236:
        /*04e4*/ 	.word	index@(_ZN12tensorrt_llm7kernels21fusedQKNormRopeKernelIN3c104HalfENS2_8BFloat16ELi256ELb1EEEvPviiifPKvS7_S7_PKlii)
        /*04e8*/ 	.word	0x00000020


	//----- nvinfo : EIATTR_FRAME_SIZE
	.align		4
.L_237:
        /*04ec*/ 	.byte	0x04, 0x11
        /*04ee*/ 	.short	(.L_239 - .L_238)
	.align		4
.L_238:
        /*04f0*/ 	.word	index@(_ZN12tensorrt_llm7kernels21fusedQKNormRopeKernelIN3c104HalfENS2_8BFloat16ELi256ELb1EEEvPviiifPKvS7_S7_PKlii)
        /*04f4*/ 	.word	0x00000000


	//----- nvinfo : EIATTR_REGCOUNT
	.align		4
.L_239:
        /*04f8*/ 	.byte	0x04, 0x2f
        /*04fa*/ 	.short	(.L_241 - .L_240)
	.align		4
.L_240:
        /*04fc*/ 	.word	index@(_ZN12tensorrt_llm7kernels21fusedQKNormRopeKernelIN3c104HalfENS2_8BFloat16ELi256ELb0EEEvPviiifPKvS7_S7_PKlii)
        /*0500*/ 	.word	0x00000020


	//----- nvinfo : EIATTR_FRAME_SIZE
	.align		4
.L_241:
        /*0504*/ 	.byte	0x04, 0x11
        /*0506*/ 	.short	(.L_243 - .L_242)
	.align		4
.L_242:
        /*0508*/ 	.word	index@(_ZN12tensorrt_llm7kernels21fusedQKNormRopeKernelIN3c104HalfENS2_8BFloat16ELi256ELb0EEEvPviiifPKvS7_S7_PKlii)
        /*050c*/ 	.word	0x00000000


	//----- nvinfo : EIATTR_REGCOUNT
	.align		4
.L_243:
        /*0510*/ 	.byte	0x04, 0x2f
        /*0512*/ 	.short	(.L_245 - .L_244)
	.align		4
.L_244:
        /*0514*/ 	.word	index@(_ZN12tensorrt_llm7kernels32fusedQKNormRopeKernelNTokenHeadsIN3c104HalfENS2_8BFloat16ELi64ELb1ELi2EEEvPviiifPKvS7_S7_PKlii)
        /*0518*/ 	.word	0x00000020


	//----- nvinfo : EIATTR_FRAME_SIZE
	.align		4
.L_245:
        /*051c*/ 	.byte	0x04, 0x11
        /*051e*/ 	.short	(.L_247 - .L_246)
	.align		4
.L_246:
        /*0520*/ 	.word	index@(_ZN12tensorrt_llm7kernels32fusedQKNormRopeKernelNTokenHeadsIN3c104HalfENS2_8BFloat16ELi64ELb1ELi2EEEvPviiifPKvS7_S7_PKlii)
        /*0524*/ 	.word	0x00000000


	//----- nvinfo : EIATTR_REGCOUNT
	.align		4
.L_247:
        /*0528*/ 	.byte	0x04, 0x2f
        /*052a*/ 	.short	(.L_249 - .L_248)
	.align		4
.L_248:
        /*052c*/ 	.word	index@(_ZN12tensorrt_llm7kernels32fusedQKNormRopeKernelNTokenHeadsIN3c104HalfENS2_8BFloat16ELi64ELb0ELi2EEEvPviiifPKvS7_S7_PKlii)
        /*0530*/ 	.word	0x00000020


	//----- nvinfo : EIATTR_FRAME_SIZE
	.align		4
.L_249:
        /*0534*/ 	.byte	0x04, 0x11
        /*0536*/ 	.short	(.L_251 - .L_250)
	.align		4
.L_250:
        /*0538*/ 	.word	index@(_ZN12tensorrt_llm7kernels32fusedQKNormRopeKernelNTokenHeadsIN3c104HalfENS2_8BFloat16ELi64ELb0ELi2EEEvPviiifPKvS7_S7_PKlii)
        /*053c*/ 	.word	0x00000000


	//----- nvinfo : EIATTR_REGCOUNT
	.align		4
.L_251:
        /*0540*/ 	.byte	0x04, 0x2f
        /*0542*/ 	.short	(.L_253 - .L_252)
	.align		4
.L_252:
        /*0544*/ 	.word	index@(_ZN12tensorrt_llm7kernels32fusedQKNormRopeKernelNTokenHeadsIN3c104HalfENS2_8BFloat16ELi128ELb1ELi2EEEvPviiifPKvS7_S7_PKlii)
        /*0548*/ 	.word	0x00000020


	//----- nvinfo : EIATTR_FRAME_SIZE
	.align		4
.L_253:
        /*054c*/ 	.byte	0x04, 0x11
        /*054e*/ 	.short	(.L_255 - .L_254)
	.align		4
.L_254:
        /*0550*/ 	.word	index@(_ZN12tensorrt_llm7kernels32fusedQKNormRopeKernelNTokenHeadsIN3c104HalfENS2_8BFloat16ELi128ELb1ELi2EEEvPviiifPKvS7_S7_PKlii)
        /*0554*/ 	.word	0x00000000


	//----- nvinfo : EIATTR_REGCOUNT
	.align		4
.L_255:
        /*0558*/ 	.byte	0x04, 0x2f
        /*055a*/ 	.short	(.L_257 - .L_256)
	.align		4
.L_256:
        /*055c*/ 	.word	index@(_ZN12tensorrt_llm7kernels32fusedQKNormRopeKernelNTokenHeadsIN3c104HalfENS2_8BFloat16ELi128ELb0ELi2EEEvPviiifPKvS7_S7_PKlii)
        /*0560*/ 	.word	0x00000028


	//----- nvinfo : EIATTR_FRAME_SIZE
	.align		4
.L_257:
        /*0564*/ 	.byte	0x04, 0x11
        /*0566*/ 	.short	(.L_259 - .L_258)
	.align		4
.L_258:
        /*0568*/ 	.word	index@(_ZN12tensorrt_llm7kernels32fusedQKNormRopeKernelNTokenHeadsIN3c104HalfENS2_8BFloat16ELi128ELb0ELi2EEEvPviiifPKvS7_S7_PKlii)
        /*056c*/ 	.word	0x00000000


	//----- nvinfo : EIATTR_REGCOUNT
	.align		4
.L_259:
        /*0570*/ 	.byte	0x04, 0x2f
        /*0572*/ 	.short	(.L_261 - .L_260)
	.align		4
.L_260:
        /*0574*/ 	.word	index@(_ZN12tensorrt_llm7kernels32fusedQKNormRopeKernelNTokenHeadsIN3c104HalfENS2_8BFloat16ELi256ELb1ELi2EEEvPviiifPKvS7_S7_PKlii)
        /*0578*/ 	.word	0x00000030


	//----- nvinfo : EIATTR_FRAME_SIZE
	.align		4
.L_261:
        /*057c*/ 	.byte	0x04, 0x11
        /*057e*/ 	.short	(.L_263 - .L_262)
	.align		4
.L_262:
        /*0580*/ 	.word	index@(_ZN12tensorrt_llm7kernels32fusedQKNormRopeKernelNTokenHeadsIN3c104HalfENS2_8BFloat16ELi256ELb1ELi2EEEvPviiifPKvS7_S7_PKlii)
        /*0584*/ 	.word	0x00000000


	//----- nvinfo : EIATTR_REGCOUNT
	.align		4
.L_263:
        /*0588*/ 	.byte	0x04, 0x2f
        /*058a*/ 	.short	(.L_265 - .L_264)
	.align		4
.L_264:
        /*058c*/ 	.word	index@(_ZN12tensorrt_llm7kernels32fusedQKNormRopeKernelNTokenHeadsIN3c104HalfENS2_8BFloat16ELi256ELb0ELi2EEEvPviiifPKvS7_S7_PKlii)
        /*0590*/ 	.word	0x00000038


	//----- nvinfo : EIATTR_FRAME_SIZE
	.align		4
.L_265:
        /*0594*/ 	.byte	0x04, 0x11
        /*0596*/ 	.short	(.L_267 - .L_266)
	.align		4
.L_266:
        /*0598*/ 	.word	index@(_ZN12tensorrt_llm7kernels32fusedQKNormRopeKernelNTokenHeadsIN3c104HalfENS2_8BFloat16ELi256ELb0ELi2EEEvPviiifPKvS7_S7_PKlii)
        /*059c*/ 	.word	0x00000000


	//----- nvinfo : EIATTR_REGCOUNT
	.align		4
.L_267:
        /*05a0*/ 	.byte	0x04, 0x2f
        /*05a2*/ 	.short	(.L_269 - .L_268)
	.align		4
.L_268:
        /*05a4*/ 	.word	index@(_ZN12tensorrt_llm7kernels32fusedQKNormRopeKernelNTokenHeadsIN3c104HalfENS2_8BFloat16ELi64ELb1ELi4EEEvPviiifPKvS7_S7_PKlii)
        /*05a8*/ 	.word	0x00000020


	//----- nvinfo : EIATTR_FRAME_SIZE
	.align		4
.L_269:
        /*05ac*/ 	.byte	0x04, 0x11
        /*05ae*/ 	.short	(.L_271 - .L_270)
	.align		4
.L_270:
        /*05b0*/ 	.word	index@(_ZN12tensorrt_llm7kernels32fusedQKNormRopeKernelNTokenHeadsIN3c104HalfENS2_8BFloat16ELi64ELb1ELi4EEEvPviiifPKvS7_S7_PKlii)
        /*05b4*/ 	.word	0x00000000


	//----- nvinfo : EIATTR_REGCOUNT
	.align		4
.L_271:
        /*05b8*/ 	.byte	0x04, 0x2f
        /*05ba*/ 	.short	(.L_273 - .L_272)
	.align		4
.L_272:
        /*05bc*/ 	.word	index@(_ZN12tensorrt_llm7kernels32fusedQKNormRopeKernelNTokenHeadsIN3c104HalfENS2_8BFloat16ELi64ELb0ELi4EEEvPviiifPKvS7_S7_PKlii)
        /*05c0*/ 	.word	0x00000020


	//----- nvinfo : EIATTR_FRAME_SIZE
	.align		4
.L_273:
        /*05c4*/ 	.byte	0x04, 0x11
        /*05c6*/ 	.short	(.L_275 - .L_274)
	.align		4
.L_274:
        /*05c8*/ 	.word	index@(_ZN12tensorrt_llm7kernels32fusedQKNormRopeKernelNTokenHeadsIN3c104HalfENS2_8BFloat16ELi64ELb0ELi4EEEvPviiifPKvS7_S7_PKlii)
        /*05cc*/ 	.word	0x00000000


	//----- nvinfo : EIATTR_REGCOUNT
	.align		4
.L_275:
        /*05d0*/ 	.byte	0x04, 0x2f
        /*05d2*/ 	.short	(.L_277 - .L_276)
	.align		4
.L_276:
        /*05d4*/ 	.word	index@(_ZN12tensorrt_llm7kernels32fusedQKNormRopeKernelNTokenHeadsIN3c104HalfENS2_8BFloat16ELi128ELb1ELi4EEEvPviiifPKvS7_S7_PKlii)
        /*05d8*/ 	.word	0x00000020


	//----- nvinfo : EIATTR_FRAME_SIZE
	.align		4
.L_277:
        /*05dc*/ 	.byte	0x04, 0x11
        /*05de*/ 	.short	(.L_279 - .L_278)
	.align		4
.L_278:
        /*05e0*/ 	.word	index@(_ZN12tensorrt_llm7kernels32fusedQKNormRopeKernelNTokenHeadsIN3c104HalfENS2_8BFloat16ELi128ELb1ELi4EEEvPviiifPKvS7_S7_PKlii)
        /*05e4*/ 	.word	0x00000000


	//----- nvinfo : EIATTR_REGCOUNT
	.align		4
.L_279:
        /*05e8*/ 	.byte	0x04, 0x2f
        /*05ea*/ 	.short	(.L_281 - .L_280)
	.align		4
.L_280:
        /*05ec*/ 	.word	index@(_ZN12tensorrt_llm7kernels32fusedQKNormRopeKernelNTokenHeadsIN3c104HalfENS2_8BFloat16ELi128ELb0ELi4EEEvPviiifPKvS7_S7_PKlii)
        /*05f0*/ 	.word	0x00000028


	//----- nvinfo : EIATTR_FRAME_SIZE
	.align		4
.L_281:
        /*05f4*/ 	.byte	0x04, 0x11
        /*05f6*/ 	.short	(.L_283 - .L_282)
	.align		4
.L_282:
        /*05f8*/ 	.word	index@(_ZN12tensorrt_llm7kernels32fusedQKNormRopeKernelNTokenHeadsIN3c104HalfENS2_8BFloat16ELi128ELb0ELi4EEEvPviiifPKvS7_S7_PKlii)
        /*05fc*/ 	.word	0x00000000


	//----- nvinfo : EIATTR_REGCOUNT
	.align		4
.L_283:
        /*0600*/ 	.byte	0x04, 0x2f
        /*0602*/ 	.short	(.L_285 - .L_284)
	.align		4
.L_284:
        /*0604*/ 	.word	index@(_ZN12tensorrt_llm7kernels32fusedQKNormRopeKernelNTokenHeadsIN3c104HalfENS2_8BFloat16ELi256ELb1ELi4EEEvPviiifPKvS7_S7_PKlii)
        /*0608*/ 	.word	0x00000030


	//----- nvinfo : EIATTR_FRAME_SIZE
	.align		4
.L_285:
        /*060c*/ 	.byte	0x04, 0x11
        /*060e*/ 	.short	(.L_287 - .L_286)
	.align		4
.L_286:
        /*0610*/ 	.word	index@(_ZN12tensorrt_llm7kernels32fusedQKNormRopeKernelNTokenHeadsIN3c104HalfENS2_8BFloat16ELi256ELb1ELi4EEEvPviiifPKvS7_S7_PKlii)
        /*0614*/ 	.word	0x00000000


	//----- nvinfo : EIATTR_REGCOUNT
	.align		4
.L_287:
        /*0618*/ 	.byte	0x04, 0x2f
        /*061a*/ 	.short	(.L_289 - .L_288)
	.align		4
.L_288:
        /*061c*/ 	.word	index@(_ZN12tensorrt_llm7kernels32fusedQKNormRopeKernelNTokenHeadsIN3c104HalfENS2_8BFloat16ELi256ELb0ELi4EEEvPviiifPKvS7_S7_PKlii)
        /*0620*/ 	.word	0x00000038


	//----- nvinfo : EIATTR_FRAME_SIZE
	.align		4
.L_289:
        /*0624*/ 	.byte	0x04, 0x11
        /*0626*/ 	.short	(.L_291 - .L_290)
	.align		4
.L_290:
        /*0628*/ 	.word	index@(_ZN12tensorrt_llm7kernels32fusedQKNormRopeKernelNTokenHeadsIN3c104HalfENS2_8BFloat16ELi256ELb0ELi4EEEvPviiifPKvS7_S7_PKlii)
        /*062c*/ 	.word	0x00000000


	//----- nvinfo : EIATTR_REGCOUNT
	.align		4
.L_291:
        /*0630*/ 	.byte	0x04, 0x2f
        /*0632*/ 	.short	(.L_293 - .L_292)
	.align		4
.L_292:
        /*0634*/ 	.word	index@(_ZN12tensorrt_llm7kernels32fusedQKNormRopeKernelNTokenHeadsIN3c104HalfENS2_8BFloat16ELi64ELb1ELi8EEEvPviiifPKvS7_S7_PKlii)
        /*0638*/ 	.word	0x00000020


	//----- nvinfo : EIATTR_FRAME_SIZE
	.align		4
.L_293:
        /*063c*/ 	.byte	0x04, 0x11
        /*063e*/ 	.short	(.L_295 - .L_294)
	.align		4
.L_294:
        /*0640*/ 	.word	index@(_ZN12tensorrt_llm7kernels32fusedQKNormRopeKernelNTokenHeadsIN3c104HalfENS2_8BFloat16ELi64ELb1ELi8EEEvPviiifPKvS7_S7_PKlii)
        /*0644*/ 	.word	0x00000000


	//----- nvinfo : EIATTR_REGCOUNT
	.align		4
.L_295:
        /*0648*/ 	.byte	0x04, 0x2f
        /*064a*/ 	.short	(.L_297 - .L_296)
	.align		4
.L_296:
        /*064c*/ 	.word	index@(_ZN12tensorrt_llm7kernels32fusedQKNormRopeKernelNTokenHeadsIN3c104HalfENS2_8BFloat16ELi64ELb0ELi8EEEvPviiifPKvS7_S7_PKlii)
        /*0650*/ 	.word	0x00000020


	//----- nvinfo : EIATTR_FRAME_SIZE
	.align		4
.L_297:
        /*0654*/ 	.byte	0x04, 0x11
        /*0656*/ 	.short	(.L_299 - .L_298)
	.align		4
.L_298:
        /*0658*/ 	.word	index@(_ZN12tensorrt_llm7kernels32fusedQKNormRopeKernelNTokenHeadsIN3c104HalfENS2_8BFloat16ELi64ELb0ELi8EEEvPviiifPKvS7_S7_PKlii)
        /*065c*/ 	.word	0x00000000


	//----- nvinfo : EIATTR_REGCOUNT
	.align		4
.L_299:
        /*0660*/ 	.byte	0x04, 0x2f
        /*0662*/ 	.short	(.L_301 - .L_300)
	.align		4
.L_300:
        /*0664*/ 	.word	index@(_ZN12tensorrt_llm7kernels32fusedQKNormRopeKernelNTokenHeadsIN3c104HalfENS2_8BFloat16ELi128ELb1ELi8EEEvPviiifPKvS7_S7_PKlii)
        /*0668*/ 	.word	0x00000020


	//----- nvinfo : EIATTR_FRAME_SIZE
	.align		4
.L_301:
        /*066c*/ 	.byte	0x04, 0x11
        /*066e*/ 	.short	(.L_303 - .L_302)
	.align		4
.L_302:
        /*0670*/ 	.word	index@(_ZN12tensorrt_llm7kernels32fusedQKNormRopeKernelNTokenHeadsIN3c104HalfENS2_8BFloat16ELi128ELb1ELi8EEEvPviiifPKvS7_S7_PKlii)
        /*0674*/ 	.word	0x00000000


	//----- nvinfo : EIATTR_REGCOUNT
	.align		4
.L_303:
        /*0678*/ 	.byte	0x04, 0x2f
        /*067a*/ 	.short	(.L_305 - .L_304)
	.align		4
.L_304:
        /*067c*/ 	.word	index@(_ZN12tensorrt_llm7kernels32fusedQKNormRopeKernelNTokenHeadsIN3c104HalfENS2_8BFloat16ELi128ELb0ELi8EEEvPviiifPKvS7_S7_PKlii)
        /*0680*/ 	.word	0x00000028


	//----- nvinfo : EIATTR_FRAME_SIZE
	.align		4
.L_305:
        /*0684*/ 	.byte	0x04, 0x11
        /*0686*/ 	.short	(.L_307 - .L_306)
	.align		4
.L_306:
        /*0688*/ 	.word	index@(_ZN12tensorrt_llm7kernels32fusedQKNormRopeKernelNTokenHeadsIN3c104HalfENS2_8BFloat16ELi128ELb0ELi8EEEvPviiifPKvS7_S7_PKlii)
        /*068c*/ 	.word	0x00000000


	//----- nvinfo : EIATTR_REGCOUNT
	.align		4
.L_307:
        /*0690*/ 	.byte	0x04, 0x2f
        /*0692*/ 	.short	(.L_309 - .L_308)
	.align		4
.L_308:
        /*0694*/ 	.word	index@(_ZN12tensorrt_llm7kernels32fusedQKNormRopeKernelNTokenHeadsIN3c104HalfENS2_8BFloat16ELi256ELb1ELi8EEEvPviiifPKvS7_S7_PKlii)
        /*0698*/ 	.word	0x00000030


	//----- nvinfo : EIATTR_FRAME_SIZE
	.align		4
.L_309:
        /*069c*/ 	.byte	0x04, 0x11
        /*069e*/ 	.short	(.L_311 - .L_310)
	.align		4
.L_310:
        /*06a0*/ 	.word	index@(_ZN12tensorrt_llm7kernels32fusedQKNormRopeKernelNTokenHeadsIN3c104HalfENS2_8BFloat16ELi256ELb1ELi8EEEvPviiifPKvS7_S7_PKlii)
        /*06a4*/ 	.word	0x00000000


	//----- nvinfo : EIATTR_REGCOUNT
	.align		4
.L_311:
        /*06a8*/ 	.byte	0x04, 0x2f
        /*06aa*/ 	.short	(.L_313 - .L_312)
	.align		4
.L_312:
        /*06ac*/ 	.word	index@(_ZN12tensorrt_llm7kernels32fusedQKNormRopeKernelNTokenHeadsIN3c104HalfENS2_8BFloat16ELi256ELb0ELi8EEEvPviiifPKvS7_S7_PKlii)
        /*06b0*/ 	.word	0x00000038


	//----- nvinfo : EIATTR_FRAME_SIZE
	.align		4
.L_313:
        /*06b4*/ 	.byte	0x04, 0x11
        /*06b6*/ 	.short	(.L_315 - .L_314)
	.align		4
.L_314:
        /*06b8*/ 	.word	index@(_ZN12tensorrt_llm7kernels32fusedQKNormRopeKernelNTokenHeadsIN3c104HalfENS2_8BFloat16ELi256ELb0ELi8EEEvPviiifPKvS7_S7_PKlii)
        /*06bc*/ 	.word	0x00000000


	//----- nvinfo : EIATTR_REGCOUNT
	.align		4
.L_315:
        /*06c0*/ 	.byte	0x04, 0x2f
        /*06c2*/ 	.short	(.L_317 - .L_316)
	.align		4
.L_316:
        /*06c4*/ 	.word	index@(_ZN12tensorrt_llm7kernels21fusedQKNormRopeKernelIN3c108BFloat16EfLi64ELb1EEEvPviiifPKvS6_S6_PKlii)
        /*06c8*/ 	.word	0x0000001a


	//----- nvinfo : EIATTR_FRAME_SIZE
	.align		4
.L_317:
        /*06cc*/ 	.byte	0x04, 0x11
        /*06ce*/ 	.short	(.L_319 - .L_318)
	.align		4
.L_318:
        /*06d0*/ 	.word	index@(_ZN12tensorrt_llm7kernels21fusedQKNormRopeKernelIN3c108BFloat16EfLi64ELb1EEEvPviiifPKvS6_S6_PKlii)
        /*06d4*/ 	.word	0x00000000


	//----- nvinfo : EIATTR_REGCOUNT
	.align		4
.L_319:
        /*06d8*/ 	.byte	0x04, 0x2f
        /*06da*/ 	.short	(.L_321 - .L_320)
	.align		4
.L_320:
        /*06dc*/ 	.word	index@(_ZN12tensorrt_llm7kernels21fusedQKNormRopeKernelIN3c108BFloat16EfLi64ELb0EEEvPviiifPKvS6_S6_PKlii)
        /*06e0*/ 	.word	0x00000019


	//----- nvinfo : EIATTR_FRAME_SIZE
	.align		4
.L_321:
        /*06e4*/ 	.byte	0x04, 0x11
        /*06e6*/ 	.short	(.L_323 - .L_322)
	.align		4
.L_322:
        /*06e8*/ 	.word	index@(_ZN12tensorrt_llm7kernels21fusedQKNormRopeKernelIN3c108BFloat16EfLi64ELb0EEEvPviiifPKvS6_S6_PKlii)
        /*06ec*/ 	.word	0x00000000


	//----- nvinfo : EIATTR_REGCOUNT
	.align		4
.L_323:
        /*06f0*/ 	.byte	0x04, 0x2f
        /*06f2*/ 	.short	(.L_325 - .L_324)
	.align		4
.L_324:
        /*06f4*/ 	.word	index@(_ZN12tensorrt_llm7kernels21fusedQKNormRopeKernelIN3c108BFloat16EfLi128ELb1EEEvPviiifPKvS6_S6_PKlii)
        /*06f8*/ 	.word	0x0000001c


	//----- nvinfo : EIATTR_FRAME_SIZE
	.align		4
.L_325:
        /*06fc*/ 	.byte	0x04, 0x11
        /*06fe*/ 	.short	(.L_327 - .L_326)
	.align		4
.L_326:
        /*0700*/ 	.word	index@(_ZN12tensorrt_llm7kernels21fusedQKNormRopeKernelIN3c108BFloat16EfLi128ELb1EEEvPviiifPKvS6_S6_PKlii)
        /*0704*/ 	.word	0x00000000


	//----- nvinfo : EIATTR_REGCOUNT
	.align		4
.L_327:
        /*0708*/ 	.byte	0x04, 0x2f
        /*070a*/ 	.short	(.L_329 - .L_328)
	.align		4
.L_328:
        /*070c*/ 	.word	index@(_ZN12tensorrt_llm7kernels21fusedQKNormRopeKernelIN3c108BFloat16EfLi128ELb0EEEvPviiifPKvS6_S6_PKlii)
        /*0710*/ 	.word	0x00000020


	//----- nvinfo : EIATTR_FRAME_SIZE
	.align		4
.L_329:
        /*0714*/ 	.byte	0x04, 0x11
        /*0716*/ 	.short	(.L_331 - .L_330)
	.align		4
.L_330:
        /*0718*/ 	.word	index@(_ZN12tensorrt_llm7kernels21fusedQKNormRopeKernelIN3c108BFloat16EfLi128ELb0EEEvPviiifPKvS6_S6_PKlii)
        /*071c*/ 	.word	0x00000000


	//----- nvinfo : EIATTR_REGCOUNT
	.align		4
.L_331:
        /*0720*/ 	.byte	0x04, 0x2f
        /*0722*/ 	.short	(.L_333 - .L_332)
	.align		4
.L_332:
        /*0724*/ 	.word	index@(_ZN12tensorrt_llm7kernels21fusedQKNormRopeKernelIN3c108BFloat16EfLi256ELb1EEEvPviiifPKvS6_S6_PKlii)
        /*0728*/ 	.word	0x00000020


	//----- nvinfo : EIATTR_FRAME_SIZE
	.align		4
.L_333:
        /*072c*/ 	.byte	0x04, 0x11
        /*072e*/ 	.short	(.L_335 - .L_334)
	.align		4
.L_334:
        /*0730*/ 	.word	index@(_ZN12tensorrt_llm7kernels21fusedQKNormRopeKernelIN3c108BFloat16EfLi256ELb1EEEvPviiifPKvS6_S6_PKlii)
        /*0734*/ 	.word	0x00000000


	//----- nvinfo : EIATTR_REGCOUNT
	.align		4
.L_335:
        /*0738*/ 	.byte	0x04, 0x2f
        /*073a*/ 	.short	(.L_337 - .L_336)
	.align		4
.L_336:
        /*073c*/ 	.word	index@(_ZN12tensorrt_llm7kernels21fusedQKNormRopeKernelIN3c108BFloat16EfLi256ELb0EEEvPviiifPKvS6_S6_PKlii)
        /*0740*/ 	.word	0x00000020


	//----- nvinfo : EIATTR_FRAME_SIZE
	.align		4
.L_337:
        /*0744*/ 	.byte	0x04, 0x11
        /*0746*/ 	.short	(.L_339 - .L_338)
	.align		4
.L_338:
        /*0748*/ 	.word	index@(_ZN12tensorrt_llm7kernels21fusedQKNormRopeKernelIN3c108BFloat16EfLi256ELb0EEEvPviiifPKvS6_S6_PKlii)
        /*074c*/ 	.word	0x00000000


	//----- nvinfo : EIATTR_REGCOUNT
	.align		4
.L_339:
        /*0750*/ 	.byte	0x04, 0x2f
        /*0752*/ 	.short	(.L_341 - .L_340)
	.align		4
.L_340:
        /*0754*/ 	.word	index@(_ZN12tensorrt_llm7kernels32fusedQKNormRopeKernelNTokenHeadsIN3c108BFloat16EfLi64ELb1ELi2EEEvPviiifPKvS6_S6_PKlii)
        /*0758*/ 	.word	0x00000027


	//----- nvinfo : EIATTR_FRAME_SIZE
	.align		4
.L_341:
        /*075c*/ 	.byte	0x04, 0x11
        /*075e*/ 	.short	(.L_343 - .L_342)
	.align		4
.L_342:
        /*0760*/ 	.word	index@(_ZN12tensorrt_llm7kernels32fusedQKNormRopeKernelNTokenHeadsIN3c108BFloat16EfLi64ELb1ELi2EEEvPviiifPKvS6_S6_PKlii)
        /*0764*/ 	.word	0x00000000


	//----- nvinfo : EIATTR_REGCOUNT
	.align		4
.L_343:
        /*0768*/ 	.byte	0x04, 0x2f
        /*076a*/ 	.short	(.L_345 - .L_344)
	.align		4
.L_344:
        /*076c*/ 	.word	index@(_ZN12tensorrt_llm7kernels32fusedQKNormRopeKernelNTokenHeadsIN3c108BFloat16EfLi64ELb0ELi2EEEvPviiifPKvS6_S6_PKlii)
        /*0770*/ 	.word	0x00000020


	//----- nvinfo : EIATTR_FRAME_SIZE
	.align		4
.L_345:
        /*0774*/ 	.byte	0x04, 0x11
        /*0776*/ 	.short	(.L_347 - .L_346)
	.align		4
.L_346:
        /*0778*/ 	.word	index@(_ZN12tensorrt_llm7kernels32fusedQKNormRopeKernelNTokenHeadsIN3c108BFloat16EfLi64ELb0ELi2EEEvPviiifPKvS6_S6_PKlii)
        /*077c*/ 	.word	0x00000000


	//----- nvinfo : EIATTR_REGCOUNT
	.align		4
.L_347:
        /*0780*/ 	.byte	0x04, 0x2f
        /*0782*/ 	.short	(.L_349 - .L_348)
	.align		4
.L_348:
        /*0784*/ 	.word	index@(_ZN12tensorrt_llm7kernels32fusedQKNormRopeKernelNTokenHeadsIN3c108BFloat16EfLi128ELb1ELi2EEEvPviiifPKvS6_S6_PKlii)
        /*0788*/ 	.word	0x00000020


	//----- nvinfo : EIATTR_FRAME_SIZE
	.align		4
.L_349:
        /*078c*/ 	.byte	0x04, 0x11
        /*078e*/ 	.short	(.L_351 - .L_350)
	.align		4
.L_350:
        /*0790*/ 	.word	index@(_ZN12tensorrt_llm7kernels32fusedQKNormRopeKernelNTokenHeadsIN3c108BFloat16EfLi128ELb1ELi2EEEvPviiifPKvS6_S6_PKlii)
        /*0794*/ 	.word	0x00000000


	//----- nvinfo : EIATTR_REGCOUNT
	.align		4
.L_351:
        /*0798*/ 	.byte	0x04, 0x2f
        /*079a*/ 	.short	(.L_353 - .L_352)
	.align		4
.L_352:
        /*079c*/ 	.word	index@(_ZN12tensorrt_llm7kernels32fusedQKNormRopeKernelNTokenHeadsIN3c108BFloat16EfLi128ELb0ELi2EEEvPviiifPKvS6_S6_PKlii)
        /*07a0*/ 	.word	0x00000028


	//----- nvinfo : EIATTR_FRAME_SIZE
	.align		4
.L_353:
        /*07a4*/ 	.byte	0x04, 0x11
        /*07a6*/ 	.short	(.L_355 - .L_354)
	.align		4
.L_354:
        /*07a8*/ 	.word	index@(_ZN12tensorrt_llm7kernels32fusedQKNormRopeKernelNTokenHeadsIN3c108BFloat16EfLi128ELb0ELi2EEEvPviiifPKvS6_S6_PKlii)
        /*07ac*/ 	.word	0x00000000


	//----- nvinfo : EIATTR_REGCOUNT
	.align		4
.L_355:
        /*07b0*/ 	.byte	0x04, 0x2f
        /*07b2*/ 	.short	(.L_357 - .L_356)
	.align		4
.L_356:
        /*07b4*/ 	.word	index@(_ZN12tensorrt_llm7kernels32fusedQKNormRopeKernelNTokenHeadsIN3c108BFloat16EfLi256ELb1ELi2EEEvPviiifPKvS6_S6_PKlii)
        /*07b8*/ 	.word	0x0000002f


	//----- nvinfo : EIATTR_FRAME_SIZE
	.align		4
.L_357:
        /*07bc*/ 	.byte	0x04, 0x11
        /*07be*/ 	.short	(.L_359 - .L_358)
	.align		4
.L_358:
        /*07c0*/ 	.word	index@(_ZN12tensorrt_llm7kernels32fusedQKNormRopeKernelNTokenHeadsIN3c108BFloat16EfLi256ELb1ELi2EEEvPviiifPKvS6_S6_PKlii)
        /*07c4*/ 	.word	0x00000000


	//----- nvinfo : EIATTR_REGCOUNT
	.align		4
.L_359:
        /*07c8*/ 	.byte	0x04, 0x2f
        /*07ca*/ 	.short	(.L_361 - .L_360)
	.align		4
.L_360:
        /*07cc*/ 	.word	index@(_ZN12tensorrt_llm7kernels32fusedQKNormRopeKernelNTokenHeadsIN3c108BFloat16EfLi256ELb0ELi2EEEvPviiifPKvS6_S6_PKlii)
        /*07d0*/ 	.word	0x00000038


	//----- nvinfo : EIATTR_FRAME_SIZE
	.align		4
.L_361:
        /*07d4*/ 	.byte	0x04, 0x11
        /*07d6*/ 	.short	(.L_363 - .L_362)
	.align		4
.L_362:
        /*07d8*/ 	.word	index@(_ZN12tensorrt_llm7kernels32fusedQKNormRopeKernelNTokenHeadsIN3c108BFloat16EfLi256ELb0ELi2EEEvPviiifPKvS6_S6_PKlii)
        /*07dc*/ 	.word	0x00000000


	//----- nvinfo : EIATTR_REGCOUNT
	.align		4
.L_363:
        /*07e0*/ 	.byte	0x04, 0x2f
        /*07e2*/ 	.short	(.L_365 - .L_364)
	.align		4
.L_364:
        /*07e4*/ 	.word	index@(_ZN12tensorrt_llm7kernels32fusedQKNormRopeKernelNTokenHeadsIN3c108BFloat16EfLi64ELb1ELi4EEEvPviiifPKvS6_S6_PKlii)
        /*07e8*/ 	.word	0x00000027


	//----- nvinfo : EIATTR_FRAME_SIZE
	.align		4
.L_365:
        /*07ec*/ 	.byte	0x04, 0x11
        /*07ee*/ 	.short	(.L_367 - .L_366)
	.align		4
.L_366:
        /*07f0*/ 	.word	index@(_ZN12tensorrt_llm7kernels32fusedQKNormRopeKernelNTokenHeadsIN3c108BFloat16EfLi64ELb1ELi4EEEvPviiifPKvS6_S6_PKlii)
        /*07f4*/ 	.word	0x00000000


	//----- nvinfo : EIATTR_REGCOUNT
	.align		4
.L_367:
        /*07f8*/ 	.byte	0x04, 0x2f
        /*07fa*/ 	.short	(.L_369 - .L_368)
	.align		4
.L_368:
        /*07fc*/ 	.word	index@(_ZN12tensorrt_llm7kernels32fusedQKNormRopeKernelNTokenHeadsIN3c108BFloat16EfLi64ELb0ELi4EEEvPviiifPKvS6_S6_PKlii)
        /*0800*/ 	.word	0x00000020


	//----- nvinfo : EIATTR_FRAME_SIZE
	.align		4
.L_369:
        /*0804*/ 	.byte	0x04, 0x11
        /*0806*/ 	.short	(.L_371 - .L_370)
	.align		4
.L_370:
        /*0808*/ 	.word	index@(_ZN12tensorrt_llm7kernels32fusedQKNormRopeKernelNTokenHeadsIN3c108BFloat16EfLi64ELb0ELi4EEEvPviiifPKvS6_S6_PKlii)
        /*080c*/ 	.word	0x00000000


	//----- nvinfo : EIATTR_REGCOUNT
	.align		4
.L_371:
        /*0810*/ 	.byte	0x04, 0x2f
        /*0812*/ 	.short	(.L_373 - .L_372)
	.align		4
.L_372:
        /*0814*/ 	.word	index@(_ZN12tensorrt_llm7kernels32fusedQKNormRopeKernelNTokenHeadsIN3c108BFloat16EfLi128ELb1ELi4EEEvPviiifPKvS6_S6_PKlii)
        /*0818*/ 	.word	0x00000020


	//----- nvinfo : EIATTR_FRAME_SIZE
	.align		4
.L_373:
        /*081c*/ 	.byte	0x04, 0x11
        /*081e*/ 	.short	(.L_375 - .L_374)
	.align		4
.L_374:
        /*0820*/ 	.word	index@(_ZN12tensorrt_llm7kernels32fusedQKNormRopeKernelNTokenHeadsIN3c108BFloat16EfLi128ELb1ELi4EEEvPviiifPKvS6_S6_PKlii)
        /*0824*/ 	.word	0x00000000


	//----- nvinfo : EIATTR_REGCOUNT
	.align		4
.L_375:
        /*0828*/ 	.byte	0x04, 0x2f
        /*082a*/ 	.short	(.L_377 - .L_376)
	.align		4
.L_376:
        /*082c*/ 	.word	index@(_ZN12tensorrt_llm7kernels32fusedQKNormRopeKernelNTokenHeadsIN3c108BFloat16EfLi128ELb0ELi4EEEvPviiifPKvS6_S6_PKlii)
        /*0830*/ 	.word	0x00000028


	//----- nvinfo : EIATTR_FRAME_SIZE
	.align		4
.L_377:
        /*0834*/ 	.byte	0x04, 0x11
        /*0836*/ 	.short	(.L_379 - .L_378)
	.align		4
.L_378:
        /*0838*/ 	.word	index@(_ZN12tensorrt_llm7kernels32fusedQKNormRopeKernelNTokenHeadsIN3c108BFloat16EfLi128ELb0ELi4EEEvPviiifPKvS6_S6_PKlii)
        /*083c*/ 	.word	0x00000000


	//----- nvinfo : EIATTR_REGCOUNT
	.align		4
.L_379:
        /*0840*/ 	.byte	0x04, 0x2f
        /*0842*/ 	.short	(.L_381 - .L_380)
	.align		4
.L_380:
        /*0844*/ 	.word	index@(_ZN12tensorrt_llm7kernels32fusedQKNormRopeKernelNTokenHeadsIN3c108BFloat16EfLi256ELb1ELi4EEEvPviiifPKvS6_S6_PKlii)
        /*0848*/ 	.word	0x0000002f


	//----- nvinfo : EIATTR_FRAME_SIZE
	.align		4
.L_381:
        /*084c*/ 	.byte	0x04, 0x11
        /*084e*/ 	.short	(.L_383 - .L_382)
	.align		4
.L_382:
        /*0850*/ 	.word	index@(_ZN12tensorrt_llm7kernels32fusedQKNormRopeKernelNTokenHeadsIN3c108BFloat16EfLi256ELb1ELi4EEEvPviiifPKvS6_S6_PKlii)
        /*0854*/ 	.word	0x00000000


	//----- nvinfo : EIATTR_REGCOUNT
	.align		4
.L_383:
        /*0858*/ 	.byte	0x04, 0x2f
        /*085a*/ 	.short	(.L_385 - .L_384)
	.align		4
.L_384:
        /*085c*/ 	.word	index@(_ZN12tensorrt_llm7kernels32fusedQKNormRopeKernelNTokenHeadsIN3c108BFloat16EfLi256ELb0ELi4EEEvPviiifPKvS6_S6_PKlii)
        /*0860*/ 	.word	0x00000038


	//----- nvinfo : EIATTR_FRAME_SIZE
	.align		4
.L_385:
        /*0864*/ 	.byte	0x04, 0x11
        /*0866*/ 	.short	(.L_387 - .L_386)
	.align		4
.L_386:
        /*0868*/ 	.word	index@(_ZN12tensorrt_llm7kernels32fusedQKNormRopeKernelNTokenHeadsIN3c108BFloat16EfLi256ELb0ELi4EEEvPviiifPKvS6_S6_PKlii)
        /*086c*/ 	.word	0x00000000


	//----- nvinfo : EIATTR_REGCOUNT
	.align		4
.L_387:
        /*0870*/ 	.byte	0x04, 0x2f
        /*0872*/ 	.short	(.L_389 - .L_388)
	.align		4
.L_388:
        /*0874*/ 	.word	index@(_ZN12tensorrt_llm7kernels32fusedQKNormRopeKernelNTokenHeadsIN3c108BFloat16EfLi64ELb1ELi8EEEvPviiifPKvS6_S6_PKlii)
        /*0878*/ 	.word	0x00000027


	//----- nvinfo : EIATTR_FRAME_SIZE
	.align		4
.L_389:
        /*087c*/ 	.byte	0x04, 0x11
        /*087e*/ 	.short	(.L_391 - .L_390)
	.align		4
.L_390:
        /*0880*/ 	.word	index@(_ZN12tensorrt_llm7kernels32fusedQKNormRopeKernelNTokenHeadsIN3c108BFloat16EfLi64ELb1ELi8EEEvPviiifPKvS6_S6_PKlii)
        /*0884*/ 	.word	0x00000000


	//----- nvinfo : EIATTR_REGCOUNT
	.align		4
.L_391:
        /*0888*/ 	.byte	0x04, 0x2f
        /*088a*/ 	.short	(.L_393 - .L_392)
	.align		4
.L_392:
        /*088c*/ 	.word	index@(_ZN12tensorrt_llm7kernels32fusedQKNormRopeKernelNTokenHeadsIN3c108BFloat16EfLi64ELb0ELi8EEEvPviiifPKvS6_S6_PKlii)
        /*0890*/ 	.word	0x00000020


	//----- nvinfo : EIATTR_FRAME_SIZE
	.align		4
.L_393:
        /*0894*/ 	.byte	0x04, 0x11
        /*0896*/ 	.short	(.L_395 - .L_394)
	.align		4
.L_394:
        /*0898*/ 	.word	index@(_ZN12tensorrt_llm7kernels32fusedQKNormRopeKernelNTokenHeadsIN3c108BFloat16EfLi64ELb0ELi8EEEvPviiifPKvS6_S6_PKlii)
        /*089c*/ 	.word	0x00000000


	//----- nvinfo : EIATTR_REGCOUNT
	.align		4
.L_395:
        /*08a0*/ 	.byte	0x04, 0x2f
        /*08a2*/ 	.short	(.L_397 - .L_396)
	.align		4
.L_396:
        /*08a4*/ 	.word	index@(_ZN12tensorrt_llm7kernels32fusedQKNormRopeKernelNTokenHeadsIN3c108BFloat16EfLi128ELb1ELi8EEEvPviiifPKvS6_S6_PKlii)
        /*08a8*/ 	.word	0x00000020


	//----- nvinfo : EIATTR_FRAME_SIZE
	.align		4
.L_397:
        /*08ac*/ 	.byte	0x04, 0x11
        /*08ae*/ 	.short	(.L_399 - .L_398)
	.align		4
.L_398:
        /*08b0*/ 	.word	index@(_ZN12tensorrt_llm7kernels32fusedQKNormRopeKernelNTokenHeadsIN3c108BFloat16EfLi128ELb1ELi8EEEvPviiifPKvS6_S6_PKlii)
        /*08b4*/ 	.word	0x00000000


	//----- nvinfo : EIATTR_REGCOUNT
	.align		4
.L_399:
        /*08b8*/ 	.byte	0x04, 0x2f
        /*08ba*/ 	.short	(.L_401 - .L_400)
	.align		4
.L_400:
        /*08bc*/ 	.word	index@(_ZN12tensorrt_llm7kernels32fusedQKNormRopeKernelNTokenHeadsIN3c108BFloat16EfLi128ELb0ELi8EEEvPviiifPKvS6_S6_PKlii)
        /*08c0*/ 	.word	0x00000028


	//----- nvinfo : EIATTR_FRAME_SIZE
	.align		4
.L_401:
        /*08c4*/ 	.byte	0x04, 0x11
        /*08c6*/ 	.short	(.L_403 - .L_402)
	.align		4
.L_402:
        /*08c8*/ 	.word	index@(_ZN12tensorrt_llm7kernels32fusedQKNormRopeKernelNTokenHeadsIN3c108BFloat16EfLi128ELb0ELi8EEEvPviiifPKvS6_S6_PKlii)
        /*08cc*/ 	.word	0x00000000


	//----- nvinfo : EIATTR_REGCOUNT
	.align		4
.L_403:
        /*08d0*/ 	.byte	0x04, 0x2f
        /*08d2*/ 	.short	(.L_405 - .L_404)
	.align		4
.L_404:
        /*08d4*/ 	.word	index@(_ZN12tensorrt_llm7kernels32fusedQKNormRopeKernelNTokenHeadsIN3c108BFloat16EfLi256ELb1ELi8EEEvPviiifPKvS6_S6_PKlii)
        /*08d8*/ 	.word	0x0000002f


	//----- nvinfo : EIATTR_FRAME_SIZE
	.align		4
.L_405:
        /*08dc*/ 	.byte	0x04, 0x11
        /*08de*/ 	.short	(.L_407 - .L_406)
	.align		4
.L_406:
        /*08e0*/ 	.word	index@(_ZN12tensorrt_llm7kernels32fusedQKNormRopeKernelNTokenHeadsIN3c108BFloat16EfLi256ELb1ELi8EEEvPviiifPKvS6_S6_PKlii)
        /*08e4*/ 	.word	0x00000000


	//----- nvinfo : EIATTR_REGCOUNT
	.align		4
.L_407:
        /*08e8*/ 	.byte	0x04, 0x2f
        /*08ea*/ 	.short	(.L_409 - .L_408)
	.align		4
.L_408:
        /*08ec*/ 	.word	index@(_ZN12tensorrt_llm7kernels32fusedQKNormRopeKernelNTokenHeadsIN3c108BFloat16EfLi256ELb0ELi8EEEvPviiifPKvS6_S6_PKlii)
        /*08f0*/ 	.word	0x00000038


	//----- nvinfo : EIATTR_FRAME_SIZE
	.align		4
.L_409:
        /*08f4*/ 	.byte	0x04, 0x11
        /*08f6*/ 	.short	(.L_411 - .L_410)
	.align		4
.L_410:
        /*08f8*/ 	.word	index@(_ZN12tensorrt_llm7kernels32fusedQKNormRopeKernelNTokenHeadsIN3c108BFloat16EfLi256ELb0ELi8EEEvPviiifPKvS6_S6_PKlii)
        /*08fc*/ 	.word	0x00000000


	//----- nvinfo : EIATTR_REGCOUNT
	.align		4
.L_411:
        /*0900*/ 	.byte	0x04, 0x2f
        /*0902*/ 	.short	(.L_413 - .L_412)
	.align		4
.L_412:
        /*0904*/ 	.word	index@(_ZN12tensorrt_llm7kernels21fusedQKNormRopeKernelIN3c108BFloat16ENS2_4HalfELi64ELb1EEEvPviiifPKvS7_S7_PKlii)
        /*0908*/ 	.word	0x0000001a


	//----- nvinfo : EIATTR_FRAME_SIZE
	.align		4
.L_413:
        /*090c*/ 	.byte	0x04, 0x11
        /*090e*/ 	.short	(.L_415 - .L_414)
	.align		4
.L_414:
        /*0910*/ 	.word	index@(_ZN12tensorrt_llm7kernels21fusedQKNormRopeKernelIN3c108BFloat16ENS2_4HalfELi64ELb1EEEvPviiifPKvS7_S7_PKlii)
        /*0914*/ 	.word	0x00000000


	//----- nvinfo : EIATTR_REGCOUNT
	.align		4
.L_415:
        /*0918*/ 	.byte	0x04, 0x2f
        /*091a*/ 	.short	(.L_417 - .L_416)
	.align		4
.L_416:
        /*091c*/ 	.word	index@(_ZN12tensorrt_llm7kernels21fusedQKNormRopeKernelIN3c108BFloat16ENS2_4HalfELi64ELb0EEEvPviiifPKvS7_S7_PKlii)
        /*0920*/ 	.word	0x00000018


	//----- nvinfo : EIATTR_FRAME_SIZE
	.align		4
.L_417:
        /*0924*/ 	.byte	0x04, 0x11
        /*0926*/ 	.short	(.L_419 - .L_418)
	.align		4
.L_418:
        /*0928*/ 	.word	index@(_ZN12tensorrt_llm7kernels21fusedQKNormRopeKernelIN3c108BFloat16ENS2_4HalfELi64ELb0EEEvPviiifPKvS7_S7_PKlii)
        /*092c*/ 	.word	0x00000000


	//----- nvinfo : EIATTR_REGCOUNT
	.align		4
.L_419:
        /*0930*/ 	.byte	0x04, 0x2f
        /*0932*/ 	.short	(.L_421 - .L_420)
	.align		4
.L_420:
        /*0934*/ 	.word	index@(_ZN12tensorrt_llm7kernels21fusedQKNormRopeKernelIN3c108BFloat16ENS2_4HalfELi128ELb1EEEvPviiifPKvS7_S7_PKlii)
        /*0938*/ 	.word	0x0000001c


	//----- nvinfo : EIATTR_FRAME_SIZE
	.align		4
.L_421:
        /*093c*/ 	.byte	0x04, 0x11
        /*093e*/ 	.short	(.L_423 - .L_422)
	.align		4
.L_422:
        /*0940*/ 	.word	index@(_ZN12tensorrt_llm7kernels21fusedQKNormRopeKernelIN3c108BFloat16ENS2_4HalfELi128ELb1EEEvPviiifPKvS7_S7_PKlii)
        /*0944*/ 	.word	0x00000000


	//----- nvinfo : EIATTR_REGCOUNT
	.align		4
.L_423:
        /*0948*/ 	.byte	0x04, 0x2f
        /*094a*/ 	.short	(.L_425 - .L_424)
	.align		4
.L_424:
        /*094c*/ 	.word	index@(_ZN12tensorrt_llm7kernels21fusedQKNormRopeKernelIN3c108BFloat16ENS2_4HalfELi128ELb0EEEvPviiifPKvS7_S7_PKlii)
        /*0950*/ 	.word	0x00000020


	//----- nvinfo : EIATTR_FRAME_SIZE
	.align		4
.L_425:
        /*0954*/ 	.byte	0x04, 0x11
        /*0956*/ 	.short	(.L_427 - .L_426)
	.align		4
.L_426:
        /*0958*/ 	.word	index@(_ZN12tensorrt_llm7kernels21fusedQKNormRopeKernelIN3c108BFloat16ENS2_4HalfELi128ELb0EEEvPviiifPKvS7_S7_PKlii)
        /*095c*/ 	.word	0x00000000


	//----- nvinfo : EIATTR_REGCOUNT
	.align		4
.L_427:
        /*0960*/ 	.byte	0x04, 0x2f
        /*0962*/ 	.short	(.L_429 - .L_428)
	.align		4
.L_428:
        /*0964*/ 	.word	index@(_ZN12tensorrt_llm7kernels21fusedQKNormRopeKernelIN3c108BFloat16ENS2_4HalfELi256ELb1EEEvPviiifPKvS7_S7_PKlii)
        /*0968*/ 	.word	0x00000020


	//----- nvinfo : EIATTR_FRAME_SIZE
	.align		4
.L_429:
        /*096c*/ 	.byte	0x04, 0x11
        /*096e*/ 	.short	(.L_431 - .L_430)
	.align		4
.L_430:
        /*0970*/ 	.word	index@(_ZN12tensorrt_llm7kernels21fusedQKNormRopeKernelIN3c108BFloat16ENS2_4HalfELi256ELb1EEEvPviiifPKvS7_S7_PKlii)
        /*0974*/ 	.word	0x00000000


	//----- nvinfo : EIATTR_REGCOUNT
	.align		4
.L_431:
        /*0978*/ 	.byte	0x04, 0x2f
        /*097a*/ 	.short	(.L_433 - .L_432)
	.align		4
.L_432:
        /*097c*/ 	.word	index@(_ZN12tensorrt_llm7kernels21fusedQKNormRopeKernelIN3c108BFloat16ENS2_4HalfELi256ELb0EEEvPviiifPKvS7_S7_PKlii)
        /*0980*/ 	.word	0x00000020


	//----- nvinfo : EIATTR_FRAME_SIZE
	.align		4
.L_433:
        /*0984*/ 	.byte	0x04, 0x11
        /*0986*/ 	.short	(.L_435 - .L_434)
	.align		4
.L_434:
        /*0988*/ 	.word	index@(_ZN12tensorrt_llm7kernels21fusedQKNormRopeKernelIN3c108BFloat16ENS2_4HalfELi256ELb0EEEvPviiifPKvS7_S7_PKlii)
        /*098c*/ 	.word	0x00000000


	//----- nvinfo : EIATTR_REGCOUNT
	.align		4
.L_435:
        /*0990*/ 	.byte	0x04, 0x2f
        /*0992*/ 	.short	(.L_437 - .L_436)
	.align		4
.L_436:
        /*0994*/ 	.word	index@(_ZN12tensorrt_llm7kernels32fusedQKNormRopeKernelNTokenHeadsIN3c108BFloat16ENS2_4HalfELi64ELb1ELi2EEEvPviiifPKvS7_S7_PKlii)
        /*0998*/ 	.word	0x00000020


	//----- nvinfo : EIATTR_FRAME_SIZE
	.align		4
.L_437:
        /*099c*/ 	.byte	0x04, 0x11
        /*099e*/ 	.short	(.L_439 - .L_438)
	.align		4
.L_438:
        /*09a0*/ 	.word	index@(_ZN12tensorrt_llm7kernels32fusedQKNormRopeKernelNTokenHeadsIN3c108BFloat16ENS2_4HalfELi64ELb1ELi2EEEvPviiifPKvS7_S7_PKlii)
        /*09a4*/ 	.word	0x00000000


	//----- nvinfo : EIATTR_REGCOUNT
	.align		4
.L_439:
        /*09a8*/ 	.byte	0x04, 0x2f
        /*09aa*/ 	.short	(.L_441 - .L_440)
	.align		4
.L_440:
        /*09ac*/ 	.word	index@(_ZN12tensorrt_llm7kernels32fusedQKNormRopeKernelNTokenHeadsIN3c108BFloat16ENS2_4HalfELi64ELb0ELi2EEEvPviiifPKvS7_S7_PKlii)
        /*09b0*/ 	.word	0x00000020


	//----- nvinfo : EIATTR_FRAME_SIZE
	.align		4
.L_441:
        /*09b4*/ 	.byte	0x04, 0x11
        /*09b6*/ 	.short	(.L_443 - .L_442)
	.align		4
.L_442:
        /*09b8*/ 	.word	index@(_ZN12tensorrt_llm7kernels32fusedQKNormRopeKernelNTokenHeadsIN3c108BFloat16ENS2_4HalfELi64ELb0ELi2EEEvPviiifPKvS7_S7_PKlii)
        /*09bc*/ 	.word	0x00000000


	//----- nvinfo : EIATTR_REGCOUNT
	.align		4
.L_443:
        /*09c0*/ 	.byte	0x04, 0x2f
        /*09c2*/ 	.short	(.L_445 - .L_444)
	.align		4
.L_444:
        /*09c4*/ 	.word	index@(_ZN12tensorrt_llm7kernels32fusedQKNormRopeKernelNTokenHeadsIN3c108BFloat16ENS2_4HalfELi128ELb1ELi2EEEvPviiifPKvS7_S7_PKlii)
        /*09c8*/ 	.word	0x00000020


	//----- nvinfo : EIATTR_FRAME_SIZE
	.align		4
.L_445:
        /*09cc*/ 	.byte	0x04, 0x11
        /*09ce*/ 	.short	(.L_447 - .L_446)
	.align		4
.L_446:
        /*09d0*/ 	.word	index@(_ZN12tensorrt_llm7kernels32fusedQKNormRopeKernelNTokenHeadsIN3c108BFloat16ENS2_4HalfELi128ELb1ELi2EEEvPviiifPKvS7_S7_PKlii)
        /*09d4*/ 	.word	0x00000000


	//----- nvinfo : EIATTR_REGCOUNT
	.align		4
.L_447:
        /*09d8*/ 	.byte	0x04, 0x2f
        /*09da*/ 	.short	(.L_449 - .L_448)
	.align		4
.L_448:
        /*09dc*/ 	.word	index@(_ZN12tensorrt_llm7kernels32fusedQKNormRopeKernelNTokenHeadsIN3c108BFloat16ENS2_4HalfELi128ELb0ELi2EEEvPviiifPKvS7_S7_PKlii)
        /*09e0*/ 	.word	0x00000028


	//----- nvinfo : EIATTR_FRAME_SIZE
	.align		4
.L_449:
        /*09e4*/ 	.byte	0x04, 0x11
        /*09e6*/ 	.short	(.L_451 - .L_450)
	.align		4
.L_450:
        /*09e8*/ 	.word	index@(_ZN12tensorrt_llm7kernels32fusedQKNormRopeKernelNTokenHeadsIN3c108BFloat16ENS2_4HalfELi128ELb0ELi2EEEvPviiifPKvS7_S7_PKlii)
        /*09ec*/ 	.word	0x00000000


	//----- nvinfo : EIATTR_REGCOUNT
	.align		4
.L_451:
        /*09f0*/ 	.byte	0x04, 0x2f
        /*09f2*/ 	.short	(.L_453 - .L_452)
	.align		4
.L_452:
        /*09f4*/ 	.word	index@(_ZN12tensorrt_llm7kernels32fusedQKNormRopeKernelNTokenHeadsIN3c108BFloat16ENS2_4HalfELi256ELb1ELi2EEEvPviiifPKvS7_S7_PKlii)
        /*09f8*/ 	.word	0x0000002f


	//----- nvinfo : EIATTR_FRAME_SIZE
	.align		4
.L_453:
        /*09fc*/ 	.byte	0x04, 0x11
        /*09fe*/ 	.short	(.L_455 - .L_454)
	.align		4
.L_454:
        /*0a00*/ 	.word	index@(_ZN12tensorrt_llm7kernels32fusedQKNormRopeKernelNTokenHeadsIN3c108BFloat16ENS2_4HalfELi256ELb1ELi2EEEvPviiifPKvS7_S7_PKlii)
        /*0a04*/ 	.word	0x00000000


	//----- nvinfo : EIATTR_REGCOUNT
	.align		4
.L_455:
        /*0a08*/ 	.byte	0x04, 0x2f
        /*0a0a*/ 	.short	(.L_457 - .L_456)
	.align		4
.L_456:
        /*0a0c*/ 	.word	index@(_ZN12tensorrt_llm7kernels32fusedQKNormRopeKernelNTokenHeadsIN3c108BFloat16ENS2_4HalfELi256ELb0ELi2EEEvPviiifPKvS7_S7_PKlii)
        /*0a10*/ 	.word	0x00000038


	//----- nvinfo : EIATTR_FRAME_SIZE
	.align		4
.L_457:
        /*0a14*/ 	.byte	0x04, 0x11
        /*0a16*/ 	.short	(.L_459 - .L_458)
	.align		4
.L_458:
        /*0a18*/ 	.word	index@(_ZN12tensorrt_llm7kernels32fusedQKNormRopeKernelNTokenHeadsIN3c108BFloat16ENS2_4HalfELi256ELb0ELi2EEEvPviiifPKvS7_S7_PKlii)
        /*0a1c*/ 	.word	0x00000000


	//----- nvinfo : EIATTR_REGCOUNT
	.align		4
.L_459:
        /*0a20*/ 	.byte	0x04, 0x2f
        /*0a22*/ 	.short	(.L_461 - .L_460)
	.align		4
.L_460:
        /*0a24*/ 	.word	index@(_ZN12tensorrt_llm7kernels32fusedQKNormRopeKernelNTokenHeadsIN3c108BFloat16ENS2_4HalfELi64ELb1ELi4EEEvPviiifPKvS7_S7_PKlii)
        /*0a28*/ 	.word	0x00000020


	//----- nvinfo : EIATTR_FRAME_SIZE
	.align		4
.L_461:
        /*0a2c*/ 	.byte	0x04, 0x11
        /*0a2e*/ 	.short	(.L_463 - .L_462)
	.align		4
.L_462:
        /*0a30*/ 	.word	index@(_ZN12tensorrt_llm7kernels32fusedQKNormRopeKernelNTokenHeadsIN3c108BFloat16ENS2_4HalfELi64ELb1ELi4EEEvPviiifPKvS7_S7_PKlii)
        /*0a34*/ 	.word	0x00000000


	//----- nvinfo : EIATTR_REGCOUNT
	.align		4
.L_463:
        /*0a38*/ 	.byte	0x04, 0x2f
        /*0a3a*/ 	.short	(.L_465 - .L_464)
	.align		4
.L_464:
        /*0a3c*/ 	.word	index@(_ZN12tensorrt_llm7kernels32fusedQKNormRopeKernelNTokenHeadsIN3c108BFloat16ENS2_4HalfELi64ELb0ELi4EEEvPviiifPKvS7_S7_PKlii)
        /*0a40*/ 	.word	0x00000020


	//----- nvinfo : EIATTR_FRAME_SIZE
	.align		4
.L_465:
        /*0a44*/ 	.byte	0x04, 0x11
        /*0a46*/ 	.short	(.L_467 - .L_466)
	.align		4
.L_466:
        /*0a48*/ 	.word	index@(_ZN12tensorrt_llm7kernels32fusedQKNormRopeKernelNTokenHeadsIN3c108BFloat16ENS2_4HalfELi64ELb0ELi4EEEvPviiifPKvS7_S7_PKlii)
        /*0a4c*/ 	.word	0x00000000


	//----- nvinfo : EIATTR_REGCOUNT
	.align		4
.L_467:
        /*0a50*/ 	.byte	0x04, 0x2f
        /*0a52*/ 	.short	(.L_469 - .L_468)
	.align		4
.L_468:
        /*0a54*/ 	.word	index@(_ZN12tensorrt_llm7kernels32fusedQKNormRopeKernelNTokenHeadsIN3c108BFloat16ENS2_4HalfELi128ELb1ELi4EEEvPviiifPKvS7_S7_PKlii)
        /*0a58*/ 	.word	0x00000020


	//----- nvinfo : EIATTR_FRAME_SIZE
	.align		4
.L_469:
        /*0a5c*/ 	.byte	0x04, 0x11
        /*0a5e*/ 	.short	(.L_471 - .L_470)
	.align		4
.L_470:
        /*0a60*/ 	.word	index@(_ZN12tensorrt_llm7kernels32fusedQKNormRopeKernelNTokenHeadsIN3c108BFloat16ENS2_4HalfELi128ELb1ELi4EEEvPviiifPKvS7_S7_PKlii)
        /*0a64*/ 	.word	0x00000000


	//----- nvinfo : EIATTR_REGCOUNT
	.align		4
.L_471:
        /*0a68*/ 	.byte	0x04, 0x2f
        /*0a6a*/ 	.short	(.L_473 - .L_472)
	.align		4
.L_472:
        /*0a6c*/ 	.word	index@(_ZN12tensorrt_llm7kernels32fusedQKNormRopeKernelNTokenHeadsIN3c108BFloat16ENS2_4HalfELi128ELb0ELi4EEEvPviiifPKvS7_S7_PKlii)
        /*0a70*/ 	.word	0x00000028


	//----- nvinfo : EIATTR_FRAME_SIZE
	.align		4
.L_473:
        /*0a74*/ 	.byte	0x04, 0x11
        /*0a76*/ 	.short	(.L_475 - .L_474)
	.align		4
.L_474:
        /*0a78*/ 	.word	index@(_ZN12tensorrt_llm7kernels32fusedQKNormRopeKernelNTokenHeadsIN3c108BFloat16ENS2_4HalfELi128ELb0ELi4EEEvPviiifPKvS7_S7_PKlii)
        /*0a7c*/ 	.word	0x00000000


	//----- nvinfo : EIATTR_REGCOUNT
	.align		4
.L_475:
        /*0a80*/ 	.byte	0x04, 0x2f
        /*0a82*/ 	.short	(.L_477 - .L_476)
	.align		4
.L_476:
        /*0a84*/ 	.word	index@(_ZN12tensorrt_llm7kernels32fusedQKNormRopeKernelNTokenHeadsIN3c108BFloat16ENS2_4HalfELi256ELb1ELi4EEEvPviiifPKvS7_S7_PKlii)
        /*0a88*/ 	.word	0x0000002f


	//----- nvinfo : EIATTR_FRAME_SIZE
	.align		4
.L_477:
        /*0a8c*/ 	.byte	0x04, 0x11
        /*0a8e*/ 	.short	(.L_479 - .L_478)
	.align		4
.L_478:
        /*0a90*/ 	.word	index@(_ZN12tensorrt_llm7kernels32fusedQKNormRopeKernelNTokenHeadsIN3c108BFloat16ENS2_4HalfELi256ELb1ELi4EEEvPviiifPKvS7_S7_PKlii)
        /*0a94*/ 	.word	0x00000000


	//----- nvinfo : EIATTR_REGCOUNT
	.align		4
.L_479:
        /*0a98*/ 	.byte	0x04, 0x2f
        /*0a9a*/ 	.short	(.L_481 - .L_480)
	.align		4
.L_480:
        /*0a9c*/ 	.word	index@(_ZN12tensorrt_llm7kernels32fusedQKNormRopeKernelNTokenHeadsIN3c108BFloat16ENS2_4HalfELi256ELb0ELi4EEEvPviiifPKvS7_S7_PKlii)
        /*0aa0*/ 	.word	0x00000038


	//----- nvinfo : EIATTR_FRAME_SIZE
	.align		4
.L_481:
        /*0aa4*/ 	.byte	0x04, 0x11
        /*0aa6*/ 	.short	(.L_483 - .L_482)
	.align		4
.L_482:
        /*0aa8*/ 	.word	index@(_ZN12tensorrt_llm7kernels32fusedQKNormRopeKernelNTokenHeadsIN3c108BFloat16ENS2_4HalfELi256ELb0ELi4EEEvPviiifPKvS7_S7_PKlii)
        /*0aac*/ 	.word	0x00000000


	//----- nvinfo : EIATTR_REGCOUNT
	.align		4
.L_483:
        /*0ab0*/ 	.byte	0x04, 0x2f
        /*0ab2*/ 	.short	(.L_485 - .L_484)
	.align		4
.L_484:
        /*0ab4*/ 	.word	index@(_ZN12tensorrt_llm7kernels32fusedQKNormRopeKernelNTokenHeadsIN3c108BFloat16ENS2_4HalfELi64ELb1ELi8EEEvPviiifPKvS7_S7_PKlii)
        /*0ab8*/ 	.word	0x00000020


	//----- nvinfo : EIATTR_FRAME_SIZE
	.align		4
.L_485:
        /*0abc*/ 	.byte	0x04, 0x11
        /*0abe*/ 	.short	(.L_487 - .L_486)
	.align		4
.L_486:
        /*0ac0*/ 	.word	index@(_ZN12tensorrt_llm7kernels32fusedQKNormRopeKernelNTokenHeadsIN3c108BFloat16ENS2_4HalfELi64ELb1ELi8EEEvPviiifPKvS7_S7_PKlii)
        /*0ac4*/ 	.word	0x00000000


	//----- nvinfo : EIATTR_REGCOUNT
	.align		4
.L_487:
        /*0ac8*/ 	.byte	0x04, 0x2f
        /*0aca*/ 	.short	(.L_489 - .L_488)
	.align		4
.L_488:
        /*0acc*/ 	.word	index@(_ZN12tensorrt_llm7kernels32fusedQKNormRopeKernelNTokenHeadsIN3c108BFloat16ENS2_4HalfELi64ELb0ELi8EEEvPviiifPKvS7_S7_PKlii)
        /*0ad0*/ 	.word	0x00000020


	//----- nvinfo : EIATTR_FRAME_SIZE
	.align		4
.L_489:
        /*0ad4*/ 	.byte	0x04, 0x11
        /*0ad6*/ 	.short	(.L_491 - .L_490)
	.align		4
.L_490:
        /*0ad8*/ 	.word	index@(_ZN12tensorrt_llm7kernels32fusedQKNormRopeKernelNTokenHeadsIN3c108BFloat16ENS2_4HalfELi64ELb0ELi8EEEvPviiifPKvS7_S7_PKlii)
        /*0adc*/ 	.word	0x00000000


	//----- nvinfo : EIATTR_REGCOUNT
	.align		4
.L_491:
        /*0ae0*/ 	.byte	0x04, 0x2f
        /*0ae2*/ 	.short	(.L_493 - .L_492)
	.align		4
.L_492:
        /*0ae4*/ 	.word	index@(_ZN12tensorrt_llm7kernels32fusedQKNormRopeKernelNTokenHeadsIN3c108BFloat16ENS2_4HalfELi128ELb1ELi8EEEvPviiifPKvS7_S7_PKlii)
        /*0ae8*/ 	.word	0x00000020


	//----- nvinfo : EIATTR_FRAME_SIZE
	.align		4
.L_493:
        /*0aec*/ 	.byte	0x04, 0x11
        /*0aee*/ 	.short	(.L_495 - .L_494)
	.align		4
.L_494:
        /*0af0*/ 	.word	index@(_ZN12tensorrt_llm7kernels32fusedQKNormRopeKernelNTokenHeadsIN3c108BFloat16ENS2_4HalfELi128ELb1ELi8EEEvPviiifPKvS7_S7_PKlii)
        /*0af4*/ 	.word	0x00000000


	//----- nvinfo : EIATTR_REGCOUNT
	.align		4
.L_495:
        /*0af8*/ 	.byte	0x04, 0x2f
        /*0afa*/ 	.short	(.L_497 - .L_496)
	.align		4
.L_496:
        /*0afc*/ 	.word	index@(_ZN12tensorrt_llm7kernels32fusedQKNormRopeKernelNTokenHeadsIN3c108BFloat16ENS2_4HalfELi128ELb0ELi8EEEvPviiifPKvS7_S7_PKlii)
        /*0b00*/ 	.word	0x00000028


	//----- nvinfo : EIATTR_FRAME_SIZE
	.align		4
.L_497:
        /*0b04*/ 	.byte	0x04, 0x11
        /*0b06*/ 	.short	(.L_499 - .L_498)
	.align		4
.L_498:
        /*0b08*/ 	.word	index@(_ZN12tensorrt_llm7kernels32fusedQKNormRopeKernelNTokenHeadsIN3c108BFloat16ENS2_4HalfELi128ELb0ELi8EEEvPviiifPKvS7_S7_PKlii)
        /*0b0c*/ 	.word	0x00000000


	//----- nvinfo : EIATTR_REGCOUNT
	.align		4
.L_499:
        /*0b10*/ 	.byte	0x04, 0x2f
        /*0b12*/ 	.short	(.L_501 - .L_500)
	.align		4
.L_500:
        /*0b14*/ 	.word	index@(_ZN12tensorrt_llm7kernels32fusedQKNormRopeKernelNTokenHeadsIN3c108BFloat16ENS2_4HalfELi256ELb1ELi8EEEvPviiifPKvS7_S7_PKlii)
        /*0b18*/ 	.word	0x0000002f


	//----- nvinfo : EIATTR_FRAME_SIZE
	.align		4
.L_501:
        /*0b1c*/ 	.byte	0x04, 0x11
        /*0b1e*/ 	.short	(.L_503 - .L_502)
	.align		4
.L_502:
        /*0b20*/ 	.word	index@(_ZN12tensorrt_llm7kernels32fusedQKNormRopeKernelNTokenHeadsIN3c108BFloat16ENS2_4HalfELi256ELb1ELi8EEEvPviiifPKvS7_S7_PKlii)
        /*0b24*/ 	.word	0x00000000


	//----- nvinfo : EIATTR_REGCOUNT
	.align		4
.L_503:
        /*0b28*/ 	.byte	0x04, 0x2f
        /*0b2a*/ 	.short	(.L_505 - .L_504)
	.align		4
.L_504:
        /*0b2c*/ 	.word	index@(_ZN12tensorrt_llm7kernels32fusedQKNormRopeKernelNTokenHeadsIN3c108BFloat16ENS2_4HalfELi256ELb0ELi8EEEvPviiifPKvS7_S7_PKlii)
        /*0b30*/ 	.word	0x00000038


	//----- nvinfo : EIATTR_FRAME_SIZE
	.align		4
.L_505:
        /*0b34*/ 	.byte	0x04, 0x11
        /*0b36*/ 	.short	(.L_507 - .L_506)
	.align		4
.L_506:
        /*0b38*/ 	.word	index@(_ZN12tensorrt_llm7kernels32fusedQKNormRopeKernelNTokenHeadsIN3c108BFloat16ENS2_4HalfELi256ELb0ELi8EEEvPviiifPKvS7_S7_PKlii)
        /*0b3c*/ 	.word	0x00000000


	//----- nvinfo : EIATTR_REGCOUNT
	.align		4
.L_507:
        /*0b40*/ 	.byte	0x04, 0x2f
        /*0b42*/ 	.short	(.L_509 - .L_508)
	.align		4
.L_508:
        /*0b44*/ 	.word	index@(_ZN12tensorrt_llm7kernels21fusedQKNormRopeKernelIN3c108BFloat16ES3_Li64ELb1EEEvPviiifPKvS6_S6_PKlii)
        /*0b48*/ 	.word	0x0000001a


	//----- nvinfo : EIATTR_FRAME_SIZE
	.align		4
.L_509:
        /*0b4c*/ 	.byte	0x04, 0x11
        /*0b4e*/ 	.short	(.L_511 - .L_510)
	.align		4
.L_510:
        /*0b50*/ 	.word	index@(_ZN12tensorrt_llm7kernels21fusedQKNormRopeKernelIN3c108BFloat16ES3_Li64ELb1EEEvPviiifPKvS6_S6_PKlii)
        /*0b54*/ 	.word	0x00000000


	//----- nvinfo : EIATTR_REGCOUNT
	.align		4
.L_511:
        /*0b58*/ 	.byte	0x04, 0x2f
        /*0b5a*/ 	.short	(.L_513 - .L_512)
	.align		4
.L_512:
        /*0b5c*/ 	.word	index@(_ZN12tensorrt_llm7kernels21fusedQKNormRopeKernelIN3c108BFloat16ES3_Li64ELb0EEEvPviiifPKvS6_S6_PKlii)
        /*0b60*/ 	.word	0x00000018


	//----- nvinfo : EIATTR_FRAME_SIZE
	.align		4
.L_513:
        /*0b64*/ 	.byte	0x04, 0x11
        /*0b66*/ 	.short	(.L_515 - .L_514)
	.align		4
.L_514:
        /*0b68*/ 	.word	index@(_ZN12tensorrt_llm7kernels21fusedQKNormRopeKernelIN3c108BFloat16ES3_Li64ELb0EEEvPviiifPKvS6_S6_PKlii)
        /*0b6c*/ 	.word	0x00000000


	//----- nvinfo : EIATTR_REGCOUNT
	.align		4
.L_515:
        /*0b70*/ 	.byte	0x04, 0x2f
        /*0b72*/ 	.short	(.L_517 - .L_516)
	.align		4
.L_516:
        /*0b74*/ 	.word	index@(_ZN12tensorrt_llm7kernels21fusedQKNormRopeKernelIN3c108BFloat16ES3_Li128ELb1EEEvPviiifPKvS6_S6_PKlii)
        /*0b78*/ 	.word	0x0000001c


	//----- nvinfo : EIATTR_FRAME_SIZE
	.align		4
.L_517:
        /*0b7c*/ 	.byte	0x04, 0x11
        /*0b7e*/ 	.short	(.L_519 - .L_518)
	.align		4
.L_518:
        /*0b80*/ 	.word	index@(_ZN12tensorrt_llm7kernels21fusedQKNormRopeKernelIN3c108BFloat16ES3_Li128ELb1EEEvPviiifPKvS6_S6_PKlii)
        /*0b84*/ 	.word	0x00000000


	//----- nvinfo : EIATTR_REGCOUNT
	.align		4
.L_519:
        /*0b88*/ 	.byte	0x04, 0x2f
        /*0b8a*/ 	.short	(.L_521 - .L_520)
	.align		4
.L_520:
        /*0b8c*/ 	.word	index@(_ZN12tensorrt_llm7kernels21fusedQKNormRopeKernelIN3c108BFloat16ES3_Li128ELb0EEEvPviiifPKvS6_S6_PKlii)
        /*0b90*/ 	.word	0x00000020


	//----- nvinfo : EIATTR_FRAME_SIZE
	.align		4
.L_521:
        /*0b94*/ 	.byte	0x04, 0x11
        /*0b96*/ 	.short	(.L_523 - .L_522)
	.align		4
.L_522:
        /*0b98*/ 	.word	index@(_ZN12tensorrt_llm7kernels21fusedQKNormRopeKernelIN3c108BFloat16ES3_Li128ELb0EEEvPviiifPKvS6_S6_PKlii)
        /*0b9c*/ 	.word	0x00000000


	//----- nvinfo : EIATTR_REGCOUNT
	.align		4
.L_523:
        /*0ba0*/ 	.byte	0x04, 0x2f
        /*0ba2*/ 	.short	(.L_525 - .L_524)
	.align		4
.L_524:
        /*0ba4*/ 	.word	index@(_ZN12tensorrt_llm7kernels21fusedQKNormRopeKernelIN3c108BFloat16ES3_Li256ELb1EEEvPviiifPKvS6_S6_PKlii)
        /*0ba8*/ 	.word	0x00000020


	//----- nvinfo : EIATTR_FRAME_SIZE
	.align		4
.L_525:
        /*0bac*/ 	.byte	0x04, 0x11
        /*0bae*/ 	.short	(.L_527 - .L_526)
	.align		4
.L_526:
        /*0bb0*/ 	.word	index@(_ZN12tensorrt_llm7kernels21fusedQKNormRopeKernelIN3c108BFloat16ES3_Li256ELb1EEEvPviiifPKvS6_S6_PKlii)
        /*0bb4*/ 	.word	0x00000000


	//----- nvinfo : EIATTR_REGCOUNT
	.align		4
.L_527:
        /*0bb8*/ 	.byte	0x04, 0x2f
        /*0bba*/ 	.short	(.L_529 - .L_528)
	.align		4
.L_528:
        /*0bbc*/ 	.word	index@(_ZN12tensorrt_llm7kernels21fusedQKNormRopeKernelIN3c108BFloat16ES3_Li256ELb0EEEvPviiifPKvS6_S6_PKlii)
        /*0bc0*/ 	.word	0x00000020


	//----- nvinfo : EIATTR_FRAME_SIZE
	.align		4
.L_529:
        /*0bc4*/ 	.byte	0x04, 0x11
        /*0bc6*/ 	.short	(.L_531 - .L_530)
	.align		4
.L_530:
        /*0bc8*/ 	.word	index@(_ZN12tensorrt_llm7kernels21fusedQKNormRopeKernelIN3c108BFloat16ES3_Li256ELb0EEEvPviiifPKvS6_S6_PKlii)
        /*0bcc*/ 	.word	0x00000000


	//----- nvinfo : EIATTR_REGCOUNT
	.align		4
.L_531:
        /*0bd0*/ 	.byte	0x04, 0x2f
        /*0bd2*/ 	.short	(.L_533 - .L_532)
	.align		4
.L_532:
        /*0bd4*/ 	.word	index@(_ZN12tensorrt_llm7kernels32fusedQKNormRopeKernelNTokenHeadsIN3c108BFloat16ES3_Li64ELb1ELi2EEEvPviiifPKvS6_S6_PKlii)
        /*0bd8*/ 	.word	0x00000020


	//----- nvinfo : EIATTR_FRAME_SIZE
	.align		4
.L_533:
        /*0bdc*/ 	.byte	0x04, 0x11
        /*0bde*/ 	.short	(.L_535 - .L_534)
	.align		4
.L_534:
        /*0be0*/ 	.word	index@(_ZN12tensorrt_llm7kernels32fusedQKNormRopeKernelNTokenHeadsIN3c108BFloat16ES3_Li64ELb1ELi2EEEvPviiifPKvS6_S6_PKlii)
        /*0be4*/ 	.word	0x00000000


	//----- nvinfo : EIATTR_REGCOUNT
	.align		4
.L_535:
        /*0be8*/ 	.byte	0x04, 0x2f
        /*0bea*/ 	.short	(.L_537 - .L_536)
	.align		4
.L_536:
        /*0bec*/ 	.word	index@(_ZN12tensorrt_llm7kernels32fusedQKNormRopeKernelNTokenHeadsIN3c108BFloat16ES3_Li64ELb0ELi2EEEvPviiifPKvS6_S6_PKlii)
        /*0bf0*/ 	.word	0x00000020


	//----- nvinfo : EIATTR_FRAME_SIZE
	.align		4
.L_537:
        /*0bf4*/ 	.byte	0x04, 0x11
        /*0bf6*/ 	.short	(.L_539 - .L_538)
	.align		4
.L_538:
        /*0bf8*/ 	.word	index@(_ZN12tensorrt_llm7kernels32fusedQKNormRopeKernelNTokenHeadsIN3c108BFloat16ES3_Li64ELb0ELi2EEEvPviiifPKvS6_S6_PKlii)
        /*0bfc*/ 	.word	0x00000000


	//----- nvinfo : EIATTR_REGCOUNT
	.align		4
.L_539:
        /*0c00*/ 	.byte	0x04, 0x2f
        /*0c02*/ 	.short	(.L_541 - .L_540)
	.align		4
.L_540:
        /*0c04*/ 	.word	index@(_ZN12tensorrt_llm7kernels32fusedQKNormRopeKernelNTokenHeadsIN3c108BFloat16ES3_Li128ELb1ELi2EEEvPviiifPKvS6_S6_PKlii)
        /*0c08*/ 	.word	0x00000020


	//----- nvinfo : EIATTR_FRAME_SIZE
	.align		4
.L_541:
        /*0c0c*/ 	.byte	0x04, 0x11
        /*0c0e*/ 	.short	(.L_543 - .L_542)
	.align		4
.L_542:
        /*0c10*/ 	.word	index@(_ZN12tensorrt_llm7kernels32fusedQKNormRopeKernelNTokenHeadsIN3c108BFloat16ES3_Li128ELb1ELi2EEEvPviiifPKvS6_S6_PKlii)
        /*0c14*/ 	.word	0x00000000


	//----- nvinfo : EIATTR_REGCOUNT
	.align		4
.L_543:
        /*0c18*/ 	.byte	0x04, 0x2f
        /*0c1a*/ 	.short	(.L_545 - .L_544)
	.align		4
.L_544:
        /*0c1c*/ 	.word	index@(_ZN12tensorrt_llm7kernels32fusedQKNormRopeKernelNTokenHeadsIN3c108BFloat16ES3_Li128ELb0ELi2EEEvPviiifPKvS6_S6_PKlii)
        /*0c20*/ 	.word	0x00000028


	//----- nvinfo : EIATTR_FRAME_SIZE
	.align		4
.L_545:
        /*0c24*/ 	.byte	0x04, 0x11
        /*0c26*/ 	.short	(.L_547 - .L_546)
	.align		4
.L_546:
        /*0c28*/ 	.word	index@(_ZN12tensorrt_llm7kernels32fusedQKNormRopeKernelNTokenHeadsIN3c108BFloat16ES3_Li128ELb0ELi2EEEvPviiifPKvS6_S6_PKlii)
        /*0c2c*/ 	.word	0x00000000


	//----- nvinfo : EIATTR_REGCOUNT
	.align		4
.L_547:
        /*0c30*/ 	.byte	0x04, 0x2f
        /*0c32*/ 	.short	(.L_549 - .L_548)
	.align		4
.L_548:
        /*0c34*/ 	.word	index@(_ZN12tensorrt_llm7kernels32fusedQKNormRopeKernelNTokenHeadsIN3c108BFloat16ES3_Li256ELb1ELi2EEEvPviiifPKvS6_S6_PKlii)
        /*0c38*/ 	.word	0x0000002f


	//----- nvinfo : EIATTR_FRAME_SIZE
	.align		4
.L_549:
        /*0c3c*/ 	.byte	0x04, 0x11
        /*0c3e*/ 	.short	(.L_551 - .L_550)
	.align		4
.L_550:
        /*0c40*/ 	.word	index@(_ZN12tensorrt_llm7kernels32fusedQKNormRopeKernelNTokenHeadsIN3c108BFloat16ES3_Li256ELb1ELi2EEEvPviiifPKvS6_S6_PKlii)
        /*0c44*/ 	.word	0x00000000


	//----- nvinfo : EIATTR_REGCOUNT
	.align		4
.L_551:
        /*0c48*/ 	.byte	0x04, 0x2f
        /*0c4a*/ 	.short	(.L_553 - .L_552)
	.align		4
.L_552:
        /*0c4c*/ 	.word	index@(_ZN12tensorrt_llm7kernels32fusedQKNormRopeKernelNTokenHeadsIN3c108BFloat16ES3_Li256ELb0ELi2EEEvPviiifPKvS6_S6_PKlii)
        /*0c50*/ 	.word	0x00000038


	//----- nvinfo : EIATTR_FRAME_SIZE
	.align		4
.L_553:
        /*0c54*/ 	.byte	0x04, 0x11
        /*0c56*/ 	.short	(.L_555 - .L_554)
	.align		4
.L_554:
        /*0c58*/ 	.word	index@(_ZN12tensorrt_llm7kernels32fusedQKNormRopeKernelNTokenHeadsIN3c108BFloat16ES3_Li256ELb0ELi2EEEvPviiifPKvS6_S6_PKlii)
        /*0c5c*/ 	.word	0x00000000


	//----- nvinfo : EIATTR_REGCOUNT
	.align		4
.L_555:
        /*0c60*/ 	.byte	0x04, 0x2f
        /*0c62*/ 	.short	(.L_557 - .L_556)
	.align		4
.L_556:
        /*0c64*/ 	.word	index@(_ZN12tensorrt_llm7kernels32fusedQKNormRopeKernelNTokenHeadsIN3c108BFloat16ES3_Li64ELb1ELi4EEEvPviiifPKvS6_S6_PKlii)
        /*0c68*/ 	.word	0x00000020


	//----- nvinfo : EIATTR_FRAME_SIZE
	.align		4
.L_557:
        /*0c6c*/ 	.byte	0x04, 0x11
        /*0c6e*/ 	.short	(.L_559 - .L_558)
	.align		4
.L_558:
        /*0c70*/ 	.word	index@(_ZN12tensorrt_llm7kernels32fusedQKNormRopeKernelNTokenHeadsIN3c108BFloat16ES3_Li64ELb1ELi4EEEvPviiifPKvS6_S6_PKlii)
        /*0c74*/ 	.word	0x00000000


	//----- nvinfo : EIATTR_REGCOUNT
	.align		4
.L_559:
        /*0c78*/ 	.byte	0x04, 0x2f
        /*0c7a*/ 	.short	(.L_561 - .L_560)
	.align		4
.L_560:
        /*0c7c*/ 	.word	index@(_ZN12tensorrt_llm7kernels32fusedQKNormRopeKernelNTokenHeadsIN3c108BFloat16ES3_Li64ELb0ELi4EEEvPviiifPKvS6_S6_PKlii)
        /*0c80*/ 	.word	0x00000020


	//----- nvinfo : EIATTR_FRAME_SIZE
	.align		4
.L_561:
        /*0c84*/ 	.byte	0x04, 0x11
        /*0c86*/ 	.short	(.L_563 - .L_562)
	.align		4
.L_562:
        /*0c88*/ 	.word	index@(_ZN12tensorrt_llm7kernels32fusedQKNormRopeKernelNTokenHeadsIN3c108BFloat16ES3_Li64ELb0ELi4EEEvPviiifPKvS6_S6_PKlii)
        /*0c8c*/ 	.word	0x00000000


	//----- nvinfo : EIATTR_REGCOUNT
	.align		4
.L_563:
        /*0c90*/ 	.byte	0x04, 0x2f
        /*0c92*/ 	.short	(.L_565 - .L_564)
	.align		4
.L_564:
        /*0c94*/ 	.word	index@(_ZN12tensorrt_llm7kernels32fusedQKNormRopeKernelNTokenHeadsIN3c108BFloat16ES3_Li128ELb1ELi4EEEvPviiifPKvS6_S6_PKlii)
        /*0c98*/ 	.word	0x00000020


	//----- nvinfo : EIATTR_FRAME_SIZE
	.align		4
.L_565:
        /*0c9c*/ 	.byte	0x04, 0x11
        /*0c9e*/ 	.short	(.L_567 - .L_566)
	.align		4
.L_566:
        /*0ca0*/ 	.word	index@(_ZN12tensorrt_llm7kernels32fusedQKNormRopeKernelNTokenHeadsIN3c108BFloat16ES3_Li128ELb1ELi4EEEvPviiifPKvS6_S6_PKlii)
        /*0ca4*/ 	.word	0x00000000


	//----- nvinfo : EIATTR_REGCOUNT
	.align		4
.L_567:
        /*0ca8*/ 	.byte	0x04, 0x2f
        /*0caa*/ 	.short	(.L_569 - .L_568)
	.align		4
.L_568:
        /*0cac*/ 	.word	index@(_ZN12tensorrt_llm7kernels32fusedQKNormRopeKernelNTokenHeadsIN3c108BFloat16ES3_Li128ELb0ELi4EEEvPviiifPKvS6_S6_PKlii)
        /*0cb0*/ 	.word	0x00000028


	//----- nvinfo : EIATTR_FRAME_SIZE
	.align		4
.L_569:
        /*0cb4*/ 	.byte	0x04, 0x11
        /*0cb6*/ 	.short	(.L_571 - .L_570)
	.align		4
.L_570:
        /*0cb8*/ 	.word	index@(_ZN12tensorrt_llm7kernels32fusedQKNormRopeKernelNTokenHeadsIN3c108BFloat16ES3_Li128ELb0ELi4EEEvPviiifPKvS6_S6_PKlii)
        /*0cbc*/ 	.word	0x00000000


	//----- nvinfo : EIATTR_REGCOUNT
	.align		4
.L_571:
        /*0cc0*/ 	.byte	0x04, 0x2f
        /*0cc2*/ 	.short	(.L_573 - .L_572)
	.align		4
.L_572:
        /*0cc4*/ 	.word	index@(_ZN12tensorrt_llm7kernels32fusedQKNormRopeKernelNTokenHeadsIN3c108BFloat16ES3_Li256ELb1ELi4EEEvPviiifPKvS6_S6_PKlii)
        /*0cc8*/ 	.word	0x0000002f


	//----- nvinfo : EIATTR_FRAME_SIZE
	.align		4
.L_573:
        /*0ccc*/ 	.byte	0x04, 0x11
        /*0cce*/ 	.short	(.L_575 - .L_574)
	.align		4
.L_574:
        /*0cd0*/ 	.word	index@(_ZN12tensorrt_llm7kernels32fusedQKNormRopeKernelNTokenHeadsIN3c108BFloat16ES3_Li256ELb1ELi4EEEvPviiifPKvS6_S6_PKlii)
        /*0cd4*/ 	.word	0x00000000


	//----- nvinfo : EIATTR_REGCOUNT
	.align		4
.L_575:
        /*0cd8*/ 	.byte	0x04, 0x2f
        /*0cda*/ 	.short	(.L_577 - .L_576)
	.align		4
.L_576:
        /*0cdc*/ 	.word	index@(_ZN12tensorrt_llm7kernels32fusedQKNormRopeKernelNTokenHeadsIN3c108BFloat16ES3_Li256ELb0ELi4EEEvPviiifPKvS6_S6_PKlii)
        /*0ce0*/ 	.word	0x00000038


	//----- nvinfo : EIATTR_FRAME_SIZE
	.align		4
.L_577:
        /*0ce4*/ 	.byte	0x04, 0x11
        /*0ce6*/ 	.short	(.L_579 - .L_578)
	.align		4
.L_578:
        /*0ce8*/ 	.word	index@(_ZN12tensorrt_llm7kernels32fusedQKNormRopeKernelNTokenHeadsIN3c108BFloat16ES3_Li256ELb0ELi4EEEvPviiifPKvS6_S6_PKlii)
        /*0cec*/ 	.word	0x00000000


	//----- nvinfo : EIATTR_REGCOUNT
	.align		4
.L_579:
        /*0cf0*/ 	.byte	0x04, 0x2f
        /*0cf2*/ 	.short	(.L_581 - .L_580)
	.align		4
.L_580:
        /*0cf4*/ 	.word	index@(_ZN12tensorrt_llm7kernels32fusedQKNormRopeKernelNTokenHeadsIN3c108BFloat16ES3_Li64ELb1ELi8EEEvPviiifPKvS6_S6_PKlii)
        /*0cf8*/ 	.word	0x00000020


	//----- nvinfo : EIATTR_FRAME_SIZE
	.align		4
.L_581:
        /*0cfc*/ 	.byte	0x04, 0x11
        /*0cfe*/ 	.short	(.L_583 - .L_582)
	.align		4
.L_582:
        /*0d00*/ 	.word	index@(_ZN12tensorrt_llm7kernels32fusedQKNormRopeKernelNTokenHeadsIN3c108BFloat16ES3_Li64ELb1ELi8EEEvPviiifPKvS6_S6_PKlii)
        /*0d04*/ 	.word	0x00000000


	//----- nvinfo : EIATTR_REGCOUNT
	.align		4
.L_583:
        /*0d08*/ 	.byte	0x04, 0x2f
        /*0d0a*/ 	.short	(.L_585 - .L_584)
	.align		4
.L_584:
        /*0d0c*/ 	.word	index@(_ZN12tensorrt_llm7kernels32fusedQKNormRopeKernelNTokenHeadsIN3c108BFloat16ES3_Li64ELb0ELi8EEEvPviiifPKvS6_S6_PKlii)
        /*0d10*/ 	.word	0x00000020


	//----- nvinfo : EIATTR_FRAME_SIZE
	.align		4
.L_585:
        /*0d14*/ 	.byte	0x04, 0x11
        /*0d16*/ 	.short	(.L_587 - .L_586)
	.align		4
.L_586:
        /*0d18*/ 	.word	index@(_ZN12tensorrt_llm7kernels32fusedQKNormRopeKernelNTokenHeadsIN3c108BFloat16ES3_Li64ELb0ELi8EEEvPviiifPKvS6_S6_PKlii)
        /*0d1c*/ 	.word	0x00000000


	//----- nvinfo : EIATTR_REGCOUNT
	.align		4
.L_587:
        /*0d20*/ 	.byte	0x04, 0x2f
        /*0d22*/ 	.short	(.L_589 - .L_588)
	.align		4
.L_588:
        /*0d24*/ 	.word	index@(_ZN12tensorrt_llm7kernels32fusedQKNormRopeKernelNTokenHeadsIN3c108BFloat16ES3_Li128ELb1ELi8EEEvPviiifPKvS6_S6_PKlii)
        /*0d28*/ 	.word	0x00000020


	//----- nvinfo : EIATTR_FRAME_SIZE
	.align		4
.L_589:
        /*0d2c*/ 	.byte	0x04, 0x11
        /*0d2e*/ 	.short	(.L_591 - .L_590)
	.align		4
.L_590:
        /*0d30*/ 	.word	index@(_ZN12tensorrt_llm7kernels32fusedQKNormRopeKernelNTokenHeadsIN3c108BFloat16ES3_Li128ELb1ELi8EEEvPviiifPKvS6_S6_PKlii)
        /*0d34*/ 	.word	0x00000000


	//----- nvinfo : EIATTR_REGCOUNT
	.align		4
.L_591:
        /*0d38*/ 	.byte	0x04, 0x2f
        /*0d3a*/ 	.short	(.L_593 - .L_592)
	.align		4
.L_592:
        /*0d3c*/ 	.word	index@(_ZN12tensorrt_llm7kernels32fusedQKNormRopeKernelNTokenHeadsIN3c108BFloat16ES3_Li128ELb0ELi8EEEvPviiifPKvS6_S6_PKlii)
        /*0d40*/ 	.word	0x00000028


	//----- nvinfo : EIATTR_FRAME_SIZE
	.align		4
.L_593:
        /*0d44*/ 	.byte	0x04, 0x11
        /*0d46*/ 	.short	(.L_595 - .L_594)
	.align		4
.L_594:
        /*0d48*/ 	.word	index@(_ZN12tensorrt_llm7kernels32fusedQKNormRopeKernelNTokenHeadsIN3c108BFloat16ES3_Li128ELb0ELi8EEEvPviiifPKvS6_S6_PKlii)
        /*0d4c*/ 	.word	0x00000000


	//----- nvinfo : EIATTR_REGCOUNT
	.align		4
.L_595:
        /*0d50*/ 	.byte	0x04, 0x2f
        /*0d52*/ 	.short	(.L_597 - .L_596)
	.align		4
.L_596:
        /*0d54*/ 	.word	index@(_ZN12tensorrt_llm7kernels32fusedQKNormRopeKernelNTokenHeadsIN3c108BFloat16ES3_Li256ELb1ELi8EEEvPviiifPKvS6_S6_PKlii)
        /*0d58*/ 	.word	0x0000002f


	//----- nvinfo : EIATTR_FRAME_SIZE
	.align		4
.L_597:
        /*0d5c*/ 	.byte	0x04, 0x11
        /*0d5e*/ 	.short	(.L_599 - .L_598)
	.align		4
.L_598:
        /*0d60*/ 	.word	index@(_ZN12tensorrt_llm7kernels32fusedQKNormRopeKernelNTokenHeadsIN3c108BFloat16ES3_Li256ELb1ELi8EEEvPviiifPKvS6_S6_PKlii)
        /*0d64*/ 	.word	0x00000000


	//----- nvinfo : EIATTR_REGCOUNT
	.align		4
.L_599:
        /*0d68*/ 	.byte	0x04, 0x2f
        /*0d6a*/ 	.short	(.L_601 - .L_600)
	.align		4
.L_600:
        /*0d6c*/ 	.word	index@(_ZN12tensorrt_llm7kernels32fusedQKNormRopeKernelNTokenHeadsIN3c108BFloat16ES3_Li256ELb0ELi8EEEvPviiifPKvS6_S6_PKlii)
        /*0d70*/ 	.word	0x00000038


	//----- nvinfo : EIATTR_FRAME_SIZE
	.align		4
.L_601:
        /*0d74*/ 	.byte	0x04, 0x11
        /*0d76*/ 	.short	(.L_603 - .L_602)
	.align		4
.L_602:
        /*0d78*/ 	.word	index@(_ZN12tensorrt_llm7kernels32fusedQKNormRopeKernelNTokenHeadsIN3c108BFloat16ES3_Li256ELb0ELi8EEEvPviiifPKvS6_S6_PKlii)
        /*0d7c*/ 	.word	0x00000000


	//----- nvinfo : EIATTR_MIN_STACK_SIZE
	.align		4
.L_603:
        /*0d80*/ 	.byte	0x04, 0x12
        /*0d82*/ 	.short	(.L_605 - .L_604)
	.align		4
.L_604:
        /*0d84*/ 	.word	index@(_ZN12tensorrt_llm7kernels32fusedQKNormRopeKernelNTokenHeadsIN3c108BFloat16ES3_Li256ELb0ELi8EEEvPviiifPKvS6_S6_PKlii)
        /*0d88*/ 	.word	0x00000000


	//----- nvinfo : EIATTR_MIN_STACK_SIZE
	.align		4
.L_605:
        /*0d8c*/ 	.byte	0x04, 0x12
        /*0d8e*/ 	.short	(.L_607 - .L_606)
	.align		4
.L_606:
        /*0d90*/ 	.word	index@(_ZN12tensorrt_llm7kernels32fusedQKNormRopeKernelNTokenHeadsIN3c108BFloat16ES3_Li256ELb1ELi8EEEvPviiifPKvS6_S6_PKlii)
        /*0d94*/ 	.word	0x00000000


	//----- nvinfo : EIATTR_MIN_STACK_SIZE
	.align		4
.L_607:
        /*0d98*/ 	.byte	0x04, 0x12
        /*0d9a*/ 	.short	(.L_609 - .L_608)
	.align		4
.L_608:
        /*0d9c*/ 	.word	index@(_ZN12tensorrt_llm7kernels32fusedQKNormRopeKernelNTokenHeadsIN3c108BFloat16ES3_Li128ELb0ELi8EEEvPviiifPKvS6_S6_PKlii)
        /*0da0*/ 	.word	0x00000000


	//----- nvinfo : EIATTR_MIN_STACK_SIZE
	.align		4
.L_609:
        /*0da4*/ 	.byte	0x04, 0x12
        /*0da6*/ 	.short	(.L_611 - .L_610)
	.align		4
.L_610:
        /*0da8*/ 	.word	index@(_ZN12tensorrt_llm7kernels32fusedQKNormRopeKernelNTokenHeadsIN3c108BFloat16ES3_Li128ELb1ELi8EEEvPviiifPKvS6_S6_PKlii)
        /*0dac*/ 	.word	0x00000000


	//----- nvinfo : EIATTR_MIN_STACK_SIZE
	.align		4
.L_611:
        /*0db0*/ 	.byte	0x04, 0x12
        /*0db2*/ 	.short	(.L_613 - .L_612)
	.align		4
.L_612:
        /*0db4*/ 	.word	index@(_ZN12tensorrt_llm7kernels32fusedQKNormRopeKernelNTokenHeadsIN3c108BFloat16ES3_Li64ELb0ELi8EEEvPviiifPKvS6_S6_PKlii)
        /*0db8*/ 	.word	0x00000000


	//----- nvinfo : EIATTR_MIN_STACK_SIZE
	.align		4
.L_613:
        /*0dbc*/ 	.byte	0x04, 0x12
        /*0dbe*/ 	.short	(.L_615 - .L_614)
	.align		4
.L_614:
        /*0dc0*/ 	.word	index@(_ZN12tensorrt_llm7kernels32fusedQKNormRopeKernelNTokenHeadsIN3c108BFloat16ES3_Li64ELb1ELi8EEEvPviiifPKvS6_S6_PKlii)
        /*0dc4*/ 	.word	0x00000000


	//----- nvinfo : EIATTR_MIN_STACK_SIZE
	.align		4
.L_615:
        /*0dc8*/ 	.byte	0x04, 0x12
        /*0dca*/ 	.short	(.L_617 - .L_616)
	.align		4
.L_616:
        /*0dcc*/ 	.word	index@(_ZN12tensorrt_llm7kernels32fusedQKNormRopeKernelNTokenHeadsIN3c108BFloat16ES3_Li256ELb0ELi4EEEvPviiifPKvS6_S6_PKlii)
        /*0dd0*/ 	.word	0x00000000


	//----- nvinfo : EIATTR_MIN_STACK_SIZE
	.align		4
.L_617:
        /*0dd4*/ 	.byte	0x04, 0x12
        /*0dd6*/ 	.short	(.L_619 - .L_618)
	.align		4
.L_618:
        /*0dd8*/ 	.word	index@(_ZN12tensorrt_llm7kernels32fusedQKNormRopeKernelNTokenHeadsIN3c108BFloat16ES3_Li256ELb1ELi4EEEvPviiifPKvS6_S6_PKlii)
        /*0ddc*/ 	.word	0x00000000


	//----- nvinfo : EIATTR_MIN_STACK_SIZE
	.align		4
.L_619:
        /*0de0*/ 	.byte	0x04, 0x12
        /*0de2*/ 	.short	(.L_621 - .L_620)
	.align		4
.L_620:
        /*0de4*/ 	.word	index@(_ZN12tensorrt_llm7kernels32fusedQKNormRopeKernelNTokenHeadsIN3c108BFloat16ES3_Li128ELb0ELi4EEEvPviiifPKvS6_S6_PKlii)
        /*0de8*/ 	.word	0x00000000


	//----- nvinfo : EIATTR_MIN_STACK_SIZE
	.align		4
.L_621:
        /*0dec*/ 	.byte	0x04, 0x12
        /*0dee*/ 	.short	(.L_623 - .L_622)
	.align		4
.L_622:
        /*0df0*/ 	.word	index@(_ZN12tensorrt_llm7kernels32fusedQKNormRopeKernelNTokenHeadsIN3c108BFloat16ES3_Li128ELb1ELi4EEEvPviiifPKvS6_S6_PKlii)
        /*0df4*/ 	.word	0x00000000


	//----- nvinfo : EIATTR_MIN_STACK_SIZE
	.align		4
.L_623:
        /*0df8*/ 	.byte	0x04, 0x12
        /*0dfa*/ 	.short	(.L_625 - .L_624)
	.align		4
.L_624:
        /*0dfc*/ 	.word	index@(_ZN12tensorrt_llm7kernels32fusedQKNormRopeKernelNTokenHeadsIN3c108BFloat16ES3_Li64ELb0ELi4EEEvPviiifPKvS6_S6_PKlii)
        /*0e00*/ 	.word	0x00000000


	//----- nvinfo : EIATTR_MIN_STACK_SIZE
	.align		4
.L_625:
        /*0e04*/ 	.byte	0x04, 0x12
        /*0e06*/ 	.short	(.L_627 - .L_626)
	.align		4
.L_626:
        /*0e08*/ 	.word	index@(_ZN12tensorrt_llm7kernels32fusedQKNormRopeKernelNTokenHeadsIN3c108BFloat16ES3_Li64ELb1ELi4EEEvPviiifPKvS6_S6_PKlii)
        /*0e0c*/ 	.word	0x00000000


	//----- nvinfo : EIATTR_MIN_STACK_SIZE
	.align		4
.L_627:
        /*0e10*/ 	.byte	0x04, 0x12
        /*0e12*/ 	.short	(.L_629 - .L_628)
	.align		4
.L_628:
        /*0e14*/ 	.word	index@(_ZN12tensorrt_llm7kernels32fusedQKNormRopeKernelNTokenHeadsIN3c108BFloat16ES3_Li256ELb0ELi2EEEvPviiifPKvS6_S6_PKlii)
        /*0e18*/ 	.word	0x00000000


	//----- nvinfo : EIATTR_MIN_STACK_SIZE
	.align		4
.L_629:
        /*0e1c*/ 	.byte	0x04, 0x12
        /*0e1e*/ 	.short	(.L_631 - .L_630)
	.align		4
.L_630:
        /*0e20*/ 	.word	index@(_ZN12tensorrt_llm7kernels32fusedQKNormRopeKernelNTokenHeadsIN3c108BFloat16ES3_Li256ELb1ELi2EEEvPviiifPKvS6_S6_PKlii)
        /*0e24*/ 	.word	0x00000000


	//----- nvinfo : EIATTR_MIN_STACK_SIZE
	.align		4
.L_631:
        /*0e28*/ 	.byte	0x04, 0x12
        /*0e2a*/ 	.short	(.L_633 - .L_632)
	.align		4
.L_632:
        /*0e2c*/ 	.word	index@(_ZN12tensorrt_llm7kernels32fusedQKNormRopeKernelNTokenHeadsIN3c108BFloat16ES3_Li128ELb0ELi2EEEvPviiifPKvS6_S6_PKlii)
        /*0e30*/ 	.word	0x00000000


	//----- nvinfo : EIATTR_MIN_STACK_SIZE
	.align		4
.L_633:
        /*0e34*/ 	.byte	0x04, 0x12
        /*0e36*/ 	.short	(.L_635 - .L_634)
	.align		4
.L_634:
        /*0e38*/ 	.word	index@(_ZN12tensorrt_llm7kernels32fusedQKNormRopeKernelNTokenHeadsIN3c108BFloat16ES3_Li128ELb1ELi2EEEvPviiifPKvS6_S6_PKlii)
        /*0e3c*/ 	.word	0x00000000


	//----- nvinfo : EIATTR_MIN_STACK_SIZE
	.align		4
.L_635:
        /*0e40*/ 	.byte	0x04, 0x12
        /*0e42*/ 	.short	(.L_637 - .L_636)
	.align		4
.L_636:
        /*0e44*/ 	.word	index@(_ZN12tensorrt_llm7kernels32fusedQKNormRopeKernelNTokenHeadsIN3c108BFloat16ES3_Li64ELb0ELi2EEEvPviiifPKvS6_S6_PKlii)
        /*0e48*/ 	.word	0x00000000


	//----- nvinfo : EIATTR_MIN_STACK_SIZE
	.align		4
.L_637:
        /*0e4c*/ 	.byte	0x04, 0x12
        /*0e4e*/ 	.short	(.L_639 - .L_638)
	.align		4
.L_638:
        /*0e50*/ 	.word	index@(_ZN12tensorrt_llm7kernels32fusedQKNormRopeKernelNTokenHeadsIN3c108BFloat16ES3_Li64ELb1ELi2EEEvPviiifPKvS6_S6_PKlii)
        /*0e54*/ 	.word	0x00000000


	//----- nvinfo : EIATTR_MIN_STACK_SIZE
	.align		4
.L_639:
        /*0e58*/ 	.byte	0x04, 0x12
        /*0e5a*/ 	.short	(.L_641 - .L_640)
	.align		4
.L_640:
        /*0e5c*/ 	.word	index@(_ZN12tensorrt_llm7kernels21fusedQKNormRopeKernelIN3c108BFloat16ES3_Li256ELb0EEEvPviiifPKvS6_S6_PKlii)
        /*0e60*/ 	.word	0x00000000


	//----- nvinfo : EIATTR_MIN_STACK_SIZE
	.align		4
.L_641:
        /*0e64*/ 	.byte	0x04, 0x12
        /*0e66*/ 	.short	(.L_643 - .L_642)
	.align		4
.L_642:
        /*0e68*/ 	.word	index@(_ZN12tensorrt_llm7kernels21fusedQKNormRopeKernelIN3c108BFloat16ES3_Li256ELb1EEEvPviiifPKvS6_S6_PKlii)
        /*0e6c*/ 	.word	0x00000000


	//----- nvinfo : EIATTR_MIN_STACK_SIZE
	.align		4
.L_643:
        /*0e70*/ 	.byte	0x04, 0x12
        /*0e72*/ 	.short	(.L_645 - .L_644)
	.align		4
.L_644:
        /*0e74*/ 	.word	index@(_ZN12tensorrt_llm7kernels21fusedQKNormRopeKernelIN3c108BFloat16ES3_Li128ELb0EEEvPviiifPKvS6_S6_PKlii)
        /*0e78*/ 	.word	0x00000000


	//----- nvinfo : EIATTR_MIN_STACK_SIZE
	.align		4
.L_645:
        /*0e7c*/ 	.byte	0x04, 0x12
        /*0e7e*/ 	.short	(.L_647 - .L_646)
	.align		4
.L_646:
        /*0e80*/ 	.word	index@(_ZN12tensorrt_llm7kernels21fusedQKNormRopeKernelIN3c108BFloat16ES3_Li128ELb1EEEvPviiifPKvS6_S6_PKlii)
        /*0e84*/ 	.word	0x00000000


	//----- nvinfo : EIATTR_MIN_STACK_SIZE
	.align		4
.L_647:
        /*0e88*/ 	.byte	0x04, 0x12
        /*0e8a*/ 	.short	(.L_649 - .L_648)
	.align		4
.L_648:
        /*0e8c*/ 	.word	index@(_ZN12tensorrt_llm7kernels21fusedQKNormRopeKernelIN3c108BFloat16ES3_Li64ELb0EEEvPviiifPKvS6_S6_PKlii)
        /*0e90*/ 	.word	0x00000000


	//----- nvinfo : EIATTR_MIN_STACK_SIZE
	.align		4
.L_649:
        /*0e94*/ 	.byte	0x04, 0x12
        /*0e96*/ 	.short	(.L_651 - .L_650)
	.align		4
.L_650:
        /*0e98*/ 	.word	index@(_ZN12tensorrt_llm7kernels21fusedQKNormRopeKernelIN3c108BFloat16ES3_Li64ELb1EEEvPviiifPKvS6_S6_PKlii)
        /*0e9c*/ 	.word	0x00000000


	//----- nvinfo : EIATTR_MIN_STACK_SIZE
	.align		4
.L_651:
        /*0ea0*/ 	.byte	0x04, 0x12
        /*0ea2*/ 	.short	(.L_653 - .L_652)
	.align		4
.L_652:
        /*0ea4*/ 	.word	index@(_ZN12tensorrt_llm7kernels32fusedQKNormRopeKernelNTokenHeadsIN3c108BFloat16ENS2_4HalfELi256ELb0ELi8EEEvPviiifPKvS7_S7_PKlii)
        /*0ea8*/ 	.word	0x00000000


	//----- nvinfo : EIATTR_MIN_STACK_SIZE
	.align		4
.L_653:
        /*0eac*/ 	.byte	0x04, 0x12
        /*0eae*/ 	.short	(.L_655 - .L_654)
	.align		4
.L_654:
        /*0eb0*/ 	.word	index@(_ZN12tensorrt_llm7kernels32fusedQKNormRopeKernelNTokenHeadsIN3c108BFloat16ENS2_4HalfELi256ELb1ELi8EEEvPviiifPKvS7_S7_PKlii)
        /*0eb4*/ 	.word	0x00000000


	//----- nvinfo : EIATTR_MIN_STACK_SIZE
	.align		4
.L_655:
        /*0eb8*/ 	.byte	0x04, 0x12
        /*0eba*/ 	.short	(.L_657 - .L_656)
	.align		4
.L_656:
        /*0ebc*/ 	.word	index@(_ZN12tensorrt_llm7kernels32fusedQKNormRopeKernelNTokenHeadsIN3c108BFloat16ENS2_4HalfELi128ELb0ELi8EEEvPviiifPKvS7_S7_PKlii)
        /*0ec0*/ 	.word	0x00000000


	//----- nvinfo : EIATTR_MIN_STACK_SIZE
	.align		4
.L_657:
        /*0ec4*/ 	.byte	0x04, 0x12
        /*0ec6*/ 	.short	(.L_659 - .L_658)
	.align		4
.L_658:
        /*0ec8*/ 	.word	index@(_ZN12tensorrt_llm7kernels32fusedQKNormRopeKernelNTokenHeadsIN3c108BFloat16ENS2_4HalfELi128ELb1ELi8EEEvPviiifPKvS7_S7_PKlii)
        /*0ecc*/ 	.word	0x00000000


	//----- nvinfo : EIATTR_MIN_STACK_SIZE
	.align		4
.L_659:
        /*0ed0*/ 	.byte	0x04, 0x12
        /*0ed2*/ 	.short	(.L_661 - .L_660)
	.align		4
.L_660:
        /*0ed4*/ 	.word	index@(_ZN12tensorrt_llm7kernels32fusedQKNormRopeKernelNTokenHeadsIN3c108BFloat16ENS2_4HalfELi64ELb0ELi8EEEvPviiifPKvS7_S7_PKlii)
        /*0ed8*/ 	.word	0x00000000


	//----- nvinfo : EIATTR_MIN_STACK_SIZE
	.align		4
.L_661:
        /*0edc*/ 	.byte	0x04, 0x12
        /*0ede*/ 	.short	(.L_663 - .L_662)
	.align		4
.L_662:
        /*0ee0*/ 	.word	index@(_ZN12tensorrt_llm7kernels32fusedQKNormRopeKernelNTokenHeadsIN3c108BFloat16ENS2_4HalfELi64ELb1ELi8EEEvPviiifPKvS7_S7_PKlii)
        /*0ee4*/ 	.word	0x00000000


	//----- nvinfo : EIATTR_MIN_STACK_SIZE
	.align		4
.L_663:
        /*0ee8*/ 	.byte	0x04, 0x12
        /*0eea*/ 	.short	(.L_665 - .L_664)
	.align		4
.L_664:
        /*0eec*/ 	.word	index@(_ZN12tensorrt_llm7kernels32fusedQKNormRopeKernelNTokenHeadsIN3c108BFloat16ENS2_4HalfELi256ELb0ELi4EEEvPviiifPKvS7_S7_PKlii)
        /*0ef0*/ 	.word	0x00000000


	//----- nvinfo : EIATTR_MIN_STACK_SIZE
	.align		4
.L_665:
        /*0ef4*/ 	.byte	0x04, 0x12
        /*0ef6*/ 	.short	(.L_667 - .L_666)
	.align		4
.L_666:
        /*0ef8*/ 	.word	index@(_ZN12tensorrt_llm7kernels32fusedQKNormRopeKernelNTokenHeadsIN3c108BFloat16ENS2_4HalfELi256ELb1ELi4EEEvPviiifPKvS7_S7_PKlii)
        /*0efc*/ 	.word	0x00000000


	//----- nvinfo : EIATTR_MIN_STACK_SIZE
	.align		4
.L_667:
        /*0f00*/ 	.byte	0x04, 0x12
        /*0f02*/ 	.short	(.L_669 - .L_668)
	.align		4
.L_668:
        /*0f04*/ 	.word	index@(_ZN12tensorrt_llm7kernels32fusedQKNormRopeKernelNTokenHeadsIN3c108BFloat16ENS2_4HalfELi128ELb0ELi4EEEvPviiifPKvS7_S7_PKlii)
        /*0f08*/ 	.word	0x00000000


	//----- nvinfo : EIATTR_MIN_STACK_SIZE
	.align		4
.L_669:
        /*0f0c*/ 	.byte	0x04, 0x12
        /*0f0e*/ 	.short	(.L_671 - .L_670)
	.align		4
.L_670:
        /*0f10*/ 	.word	index@(_ZN12tensorrt_llm7kernels32fusedQKNormRopeKernelNTokenHeadsIN3c108BFloat16ENS2_4HalfELi128ELb1ELi4EEEvPviiifPKvS7_S7_PKlii)
        /*0f14*/ 	.word	0x00000000


	//----- nvinfo : EIATTR_MIN_STACK_SIZE
	.align		4
.L_671:
        /*0f18*/ 	.byte	0x04, 0x12
        /*0f1a*/ 	.short	(.L_673 - .L_672)
	.align		4
.L_672:
        /*0f1c*/ 	.word	index@(_ZN12tensorrt_llm7kernels32fusedQKNormRopeKernelNTokenHeadsIN3c108BFloat16ENS2_4HalfELi64ELb0ELi4EEEvPviiifPKvS7_S7_PKlii)
        /*0f20*/ 	.word	0x00000000


	//----- nvinfo : EIATTR_MIN_STACK_SIZE
	.align		4
.L_673:
        /*0f24*/ 	.byte	0x04, 0x12
        /*0f26*/ 	.short	(.L_675 - .L_674)
	.align		4
.L_674:
        /*0f28*/ 	.word	index@(_ZN12tensorrt_llm7kernels32fusedQKNormRopeKernelNTokenHeadsIN3c108BFloat16ENS2_4HalfELi64ELb1ELi4EEEvPviiifPKvS7_S7_PKlii)
        /*0f2c*/ 	.word	0x00000000


	//----- nvinfo : EIATTR_MIN_STACK_SIZE
	.align		4
.L_675:
        /*0f30*/ 	.byte	0x04, 0x12
        /*0f32*/ 	.short	(.L_677 - .L_676)
	.align		4
.L_676:
        /*0f34*/ 	.word	index@(_ZN12tensorrt_llm7kernels32fusedQKNormRopeKernelNTokenHeadsIN3c108BFloat16ENS2_4HalfELi256ELb0ELi2EEEvPviiifPKvS7_S7_PKlii)
        /*0f38*/ 	.word	0x00000000


	//----- nvinfo : EIATTR_MIN_STACK_SIZE
	.align		4
.L_677:
        /*0f3c*/ 	.byte	0x04, 0x12
        /*0f3e*/ 	.short	(.L_679 - .L_678)
	.align		4
.L_678:
        /*0f40*/ 	.word	index@(_ZN12tensorrt_llm7kernels32fusedQKNormRopeKernelNTokenHeadsIN3c108BFloat16ENS2_4HalfELi256ELb1ELi2EEEvPviiifPKvS7_S7_PKlii)
        /*0f44*/ 	.word	0x00000000


	//----- nvinfo : EIATTR_MIN_STACK_SIZE
	.align		4
.L_679:
        /*0f48*/ 	.byte	0x04, 0x12
        /*0f4a*/ 	.short	(.L_681 - .L_680)
	.align		4
.L_680:
        /*0f4c*/ 	.word	index@(_ZN12tensorrt_llm7kernels32fusedQKNormRopeKernelNTokenHeadsIN3c108BFloat16ENS2_4HalfELi128ELb0ELi2EEEvPviiifPKvS7_S7_PKlii)
        /*0f50*/ 	.word	0x00000000


	//----- nvinfo : EIATTR_MIN_STACK_SIZE
	.align		4
.L_681:
        /*0f54*/ 	.byte	0x04, 0x12
        /*0f56*/ 	.short	(.L_683 - .L_682)
	.align		4
.L_682:
        /*0f58*/ 	.word	index@(_ZN12tensorrt_llm7kernels32fusedQKNormRopeKernelNTokenHeadsIN3c108BFloat16ENS2_4HalfELi128ELb1ELi2EEEvPviiifPKvS7_S7_PKlii)
        /*0f5c*/ 	.word	0x00000000


	//----- nvinfo : EIATTR_MIN_STACK_SIZE
	.align		4
.L_683:
        /*0f60*/ 	.byte	0x04, 0x12
        /*0f62*/ 	.short	(.L_685 - .L_684)
	.align		4
.L_684:
        /*0f64*/ 	.word	index@(_ZN12tensorrt_llm7kernels32fusedQKNormRopeKernelNTokenHeadsIN3c108BFloat16ENS2_4HalfELi64ELb0ELi2EEEvPviiifPKvS7_S7_PKlii)
        /*0f68*/ 	.word	0x00000000


	//----- nvinfo : EIATTR_MIN_STACK_SIZE
	.align		4
.L_685:
        /*0f6c*/ 	.byte	0x04, 0x12
        /*0f6e*/ 	.short	(.L_687 - .L_686)
	.align		4
.L_686:
        /*0f70*/ 	.word	index@(_ZN12tensorrt_llm7kernels32fusedQKNormRopeKernelNTokenHeadsIN3c108BFloat16ENS2_4HalfELi64ELb1ELi2EEEvPviiifPKvS7_S7_PKlii)
        /*0f74*/ 	.word	0x00000000


	//----- nvinfo : EIATTR_MIN_STACK_SIZE
	.align		4
.L_687:
        /*0f78*/ 	.byte	0x04, 0x12
        /*0f7a*/ 	.short	(.L_689 - .L_688)
	.align		4
.L_688:
        /*0f7c*/ 	.word	index@(_ZN12tensorrt_llm7kernels21fusedQKNormRopeKernelIN3c108BFloat16ENS2_4HalfELi256ELb0EEEvPviiifPKvS7_S7_PKlii)
        /*0f80*/ 	.word	0x00000000


	//----- nvinfo : EIATTR_MIN_STACK_SIZE
	.align		4
.L_689:
        /*0f84*/ 	.byte	0x04, 0x12
        /*0f86*/ 	.short	(.L_691 - .L_690)
	.align		4
.L_690:
        /*0f88*/ 	.word	index@(_ZN12tensorrt_llm7kernels21fusedQKNormRopeKernelIN3c108BFloat16ENS2_4HalfELi256ELb1EEEvPviiifPKvS7_S7_PKlii)
        /*0f8c*/ 	.word	0x00000000


	//----- nvinfo : EIATTR_MIN_STACK_SIZE
	.align		4
.L_691:
        /*0f90*/ 	.byte	0x04, 0x12
        /*0f92*/ 	.short	(.L_693 - .L_692)
	.align		4
.L_692:
        /*0f94*/ 	.word	index@(_ZN12tensorrt_llm7kernels21fusedQKNormRopeKernelIN3c108BFloat16ENS2_4HalfELi128ELb0EEEvPviiifPKvS7_S7_PKlii)
        /*0f98*/ 	.word	0x00000000


	//----- nvinfo : EIATTR_MIN_STACK_SIZE
	.align		4
.L_693:
        /*0f9c*/ 	.byte	0x04, 0x12
        /*0f9e*/ 	.short	(.L_695 - .L_694)
	.align		4
.L_694:
        /*0fa0*/ 	.word	index@(_ZN12tensorrt_llm7kernels21fusedQKNormRopeKernelIN3c108BFloat16ENS2_4HalfELi128ELb1EEEvPviiifPKvS7_S7_PKlii)
        /*0fa4*/ 	.word	0x00000000


	//----- nvinfo : EIATTR_MIN_STACK_SIZE
	.align		4
.L_695:
        /*0fa8*/ 	.byte	0x04, 0x12
        /*0faa*/ 	.short	(.L_697 - .L_696)
	.align		4
.L_696:
        /*0fac*/ 	.word	index@(_ZN12tensorrt_llm7kernels21fusedQKNormRopeKernelIN3c108BFloat16ENS2_4HalfELi64ELb0EEEvPviiifPKvS7_S7_PKlii)
        /*0fb0*/ 	.word	0x00000000


	//----- nvinfo : EIATTR_MIN_STACK_SIZE
	.align		4
.L_697:
        /*0fb4*/ 	.byte	0x04, 0x12
        /*0fb6*/ 	.short	(.L_699 - .L_698)
	.align		4
.L_698:
        /*0fb8*/ 	.word	index@(_ZN12tensorrt_llm7kernels21fusedQKNormRopeKernelIN3c108BFloat16ENS2_4HalfELi64ELb1EEEvPviiifPKvS7_S7_PKlii)
        /*0fbc*/ 	.word	0x00000000


	//----- nvinfo : EIATTR_MIN_STACK_SIZE
	.align		4
.L_699:
        /*0fc0*/ 	.byte	0x04, 0x12
        /*0fc2*/ 	.short	(.L_701 - .L_700)
	.align		4
.L_700:
        /*0fc4*/ 	.word	index@(_ZN12tensorrt_llm7kernels32fusedQKNormRopeKernelNTokenHeadsIN3c108BFloat16EfLi256ELb0ELi8EEEvPviiifPKvS6_S6_PKlii)
        /*0fc8*/ 	.word	0x00000000


	//----- nvinfo : EIATTR_MIN_STACK_SIZE
	.align		4
.L_701:
        /*0fcc*/ 	.byte	0x04, 0x12
        /*0fce*/ 	.short	(.L_703 - .L_702)
	.align		4
.L_702:
        /*0fd0*/ 	.word	index@(_ZN12tensorrt_llm7kernels32fusedQKNormRopeKernelNTokenHeadsIN3c108BFloat16EfLi256ELb1ELi8EEEvPviiifPKvS6_S6_PKlii)
        /*0fd4*/ 	.word	0x00000000


	//----- nvinfo : EIATTR_MIN_STACK_SIZE
	.align		4
.L_703:
        /*0fd8*/ 	.byte	0x04, 0x12
        /*0fda*/ 	.short	(.L_705 - .L_704)
	.align		4
.L_704:
        /*0fdc*/ 	.word	index@(_ZN12tensorrt_llm7kernels32fusedQKNormRopeKernelNTokenHeadsIN3c108BFloat16EfLi128ELb0ELi8EEEvPviiifPKvS6_S6_PKlii)
        /*0fe0*/ 	.word	0x00000000


	//----- nvinfo : EIATTR_MIN_STACK_SIZE
	.align		4
.L_705:
        /*0fe4*/ 	.byte	0x04, 0x12
        /*0fe6*/ 	.short	(.L_707 - .L_706)
	.align		4
.L_706:
        /*0fe8*/ 	.word	index@(_ZN12tensorrt_llm7kernels32fusedQKNormRopeKernelNTokenHeadsIN3c108BFloat16EfLi128ELb1ELi8EEEvPviiifPKvS6_S6_PKlii)
        /*0fec*/ 	.word	0x00000000


	//----- nvinfo : EIATTR_MIN_STACK_SIZE
	.align		4
.L_707:
        /*0ff0*/ 	.byte	0x04, 0x12
        /*0ff2*/ 	.short	(.L_709 - .L_708)
	.align		4
.L_708:
        /*0ff4*/ 	.word	index@(_ZN12tensorrt_llm7kernels32fusedQKNormRopeKernelNTokenHeadsIN3c108BFloat16EfLi64ELb0ELi8EEEvPviiifPKvS6_S6_PKlii)
        /*0ff8*/ 	.word	0x00000000


	//----- nvinfo : EIATTR_MIN_STACK_SIZE
	.align		4
.L_709:
        /*0ffc*/ 	.byte	0x04, 0x12
        /*0ffe*/ 	.short	(.L_711 - .L_710)
	.align		4
.L_710:
        /*1000*/ 	.word	index@(_ZN12tensorrt_llm7kernels32fusedQKNormRopeKernelNTokenHeadsIN3c108BFloat16EfLi64ELb1ELi8EEEvPviiifPKvS6_S6_PKlii)
        /*1004*/ 	.word	0x00000000


	//----- nvinfo : EIATTR_MIN_STACK_SIZE
	.align		4
.L_711:
        /*1008*/ 	.byte	0x04, 0x12
        /*100a*/ 	.short	(.L_713 - .L_712)
	.align		4
.L_712:
        /*100c*/ 	.word	index@(_ZN12tensorrt_llm7kernels32fusedQKNormRopeKernelNTokenHeadsIN3c108BFloat16EfLi256ELb0ELi4EEEvPviiifPKvS6_S6_PKlii)
        /*1010*/ 	.word	0x00000000


	//----- nvinfo : EIATTR_MIN_STACK_SIZE
	.align		4
.L_713:
        /*1014*/ 	.byte	0x04, 0x12
        /*1016*/ 	.short	(.L_715 - .L_714)
	.align		4
.L_714:
        /*1018*/ 	.word	index@(_ZN12tensorrt_llm7kernels32fusedQKNormRopeKernelNTokenHeadsIN3c108BFloat16EfLi256ELb1ELi4EEEvPviiifPKvS6_S6_PKlii)
        /*101c*/ 	.word	0x00000000


	//----- nvinfo : EIATTR_MIN_STACK_SIZE
	.align		4
.L_715:
        /*1020*/ 	.byte	0x04, 0x12
        /*1022*/ 	.short	(.L_717 - .L_716)
	.align		4
.L_716:
        /*1024*/ 	.word	index@(_ZN12tensorrt_llm7kernels32fusedQKNormRopeKernelNTokenHeadsIN3c108BFloat16EfLi128ELb0ELi4EEEvPviiifPKvS6_S6_PKlii)
        /*1028*/ 	.word	0x00000000


	//----- nvinfo : EIATTR_MIN_STACK_SIZE
	.align		4
.L_717:
        /*102c*/ 	.byte	0x04, 0x12
        /*102e*/ 	.short	(.L_719 - .L_718)
	.align		4
.L_718:
        /*1030*/ 	.word	index@(_ZN12tensorrt_llm7kernels32fusedQKNormRopeKernelNTokenHeadsIN3c108BFloat16EfLi128ELb1ELi4EEEvPviiifPKvS6_S6_PKlii)
        /*1034*/ 	.word	0x00000000


	//----- nvinfo : EIATTR_MIN_STACK_SIZE
	.align		4
.L_719:
        /*1038*/ 	.byte	0x04, 0x12
        /*103a*/ 	.short	(.L_721 - .L_720)
	.align		4
.L_720:
        /*103c*/ 	.word	index@(_ZN12tensorrt_llm7kernels32fusedQKNormRopeKernelNTokenHeadsIN3c108BFloat16EfLi64ELb0ELi4EEEvPviiifPKvS6_S6_PKlii)
        /*1040*/ 	.word	0x00000000


	//----- nvinfo : EIATTR_MIN_STACK_SIZE
	.align		4
.L_721:
        /*1044*/ 	.byte	0x04, 0x12
        /*1046*/ 	.short	(.L_723 - .L_722)
	.align		4
.L_722:
        /*1048*/ 	.word	index@(_ZN12tensorrt_llm7kernels32fusedQKNormRopeKernelNTokenHeadsIN3c108BFloat16EfLi64ELb1ELi4EEEvPviiifPKvS6_S6_PKlii)
        /*104c*/ 	.word	0x00000000


	//----- nvinfo : EIATTR_MIN_STACK_SIZE
	.align		4
.L_723:
        /*1050*/ 	.byte	0x04, 0x12
        /*1052*/ 	.short	(.L_725 - .L_724)
	.align		4
.L_724:
        /*1054*/ 	.word	index@(_ZN12tensorrt_llm7kernels32fusedQKNormRopeKernelNTokenHeadsIN3c108BFloat16EfLi256ELb0ELi2EEEvPviiifPKvS6_S6_PKlii)
        /*1058*/ 	.word	0x00000000


	//----- nvinfo : EIATTR_MIN_STACK_SIZE
	.align		4
.L_725:
        /*105c*/ 	.byte	0x04, 0x12
        /*105e*/ 	.short	(.L_727 - .L_726)
	.align		4
.L_726:
        /*1060*/ 	.word	index@(_ZN12tensorrt_llm7kernels32fusedQKNormRopeKernelNTokenHeadsIN3c108BFloat16EfLi256ELb1ELi2EEEvPviiifPKvS6_S6_PKlii)
        /*1064*/ 	.word	0x00000000


	//----- nvinfo : EIATTR_MIN_STACK_SIZE
	.align		4
.L_727:
        /*1068*/ 	.byte	0x04, 0x12
        /*106a*/ 	.short	(.L_729 - .L_728)
	.align		4
.L_728:
        /*106c*/ 	.word	index@(_ZN12tensorrt_llm7kernels32fusedQKNormRopeKernelNTokenHeadsIN3c108BFloat16EfLi128ELb0ELi2EEEvPviiifPKvS6_S6_PKlii)
        /*1070*/ 	.word	0x00000000


	//----- nvinfo : EIATTR_MIN_STACK_SIZE
	.align		4
.L_729:
        /*1074*/ 	.byte	0x04, 0x12
        /*1076*/ 	.short	(.L_731 - .L_730)
	.align		4
.L_730:
        /*1078*/ 	.word	index@(_ZN12tensorrt_llm7kernels32fusedQKNormRopeKernelNTokenHeadsIN3c108BFloat16EfLi128ELb1ELi2EEEvPviiifPKvS6_S6_PKlii)
        /*107c*/ 	.word	0x00000000


	//----- nvinfo : EIATTR_MIN_STACK_SIZE
	.align		4
.L_731:
        /*1080*/ 	.byte	0x04, 0x12
        /*1082*/ 	.short	(.L_733 - .L_732)
	.align		4
.L_732:
        /*1084*/ 	.word	index@(_ZN12tensorrt_llm7kernels32fusedQKNormRopeKernelNTokenHeadsIN3c108BFloat16EfLi64ELb0ELi2EEEvPviiifPKvS6_S6_PKlii)
        /*1088*/ 	.word	0x00000000


	//----- nvinfo : EIATTR_MIN_STACK_SIZE
	.align		4
.L_733:
        /*108c*/ 	.byte	0x04, 0x12
        /*108e*/ 	.short	(.L_735 - .L_734)
	.align		4
.L_734:
        /*1090*/ 	.word	index@(_ZN12tensorrt_llm7kernels32fusedQKNormRopeKernelNTokenHeadsIN3c108BFloat16EfLi64ELb1ELi2EEEvPviiifPKvS6_S6_PKlii)
        /*1094*/ 	.word	0x00000000


	//----- nvinfo : EIATTR_MIN_STACK_SIZE
	.align		4
.L_735:
        /*1098*/ 	.byte	0x04, 0x12
        /*109a*/ 	.short	(.L_737 - .L_736)
	.align		4
.L_736:
        /*109c*/ 	.word	index@(_ZN12tensorrt_llm7kernels21fusedQKNormRopeKernelIN3c108BFloat16EfLi256ELb0EEEvPviiifPKvS6_S6_PKlii)
        /*10a0*/ 	.word	0x00000000


	//----- nvinfo : EIATTR_MIN_STACK_SIZE
	.align		4
.L_737:
        /*10a4*/ 	.byte	0x04, 0x12
        /*10a6*/ 	.short	(.L_739 - .L_738)
	.align		4
.L_738:
        /*10a8*/ 	.word	index@(_ZN12tensorrt_llm7kernels21fusedQKNormRopeKernelIN3c108BFloat16EfLi256ELb1EEEvPviiifPKvS6_S6_PKlii)
        /*10ac*/ 	.word	0x00000000


	//----- nvinfo : EIATTR_MIN_STACK_SIZE
	.align		4
.L_739:
        /*10b0*/ 	.byte	0x04, 0x12
        /*10b2*/ 	.short	(.L_741 - .L_740)
	.align		4
.L_740:
        /*10b4*/ 	.word	index@(_ZN12tensorrt_llm7kernels21fusedQKNormRopeKernelIN3c108BFloat16EfLi128ELb0EEEvPviiifPKvS6_S6_PKlii)
        /*10b8*/ 	.word	0x00000000


	//----- nvinfo : EIATTR_MIN_STACK_SIZE
	.align		4
.L_741:
        /*10bc*/ 	.byte	0x04, 0x12
        /*10be*/ 	.short	(.L_743 - .L_742)
	.align		4
.L_742:
        /*10c0*/ 	.word	index@(_ZN12tensorrt_llm7kernels21fusedQKNormRopeKernelIN3c108BFloat16EfLi128ELb1EEEvPviiifPKvS6_S6_PKlii)
        /*10c4*/ 	.word	0x00000000


	//----- nvinfo : EIATTR_MIN_STACK_SIZE
	.align		4
.L_743:
        /*10c8*/ 	.byte	0x04, 0x12
        /*10ca*/ 	.short	(.L_745 - .L_744)
	.align		4
.L_744:
        /*10cc*/ 	.word	index@(_ZN12tensorrt_llm7kernels21fusedQKNormRopeKernelIN3c108BFloat16EfLi64ELb0EEEvPviiifPKvS6_S6_PKlii)
        /*10d0*/ 	.word	0x00000000


	//----- nvinfo : EIATTR_MIN_STACK_SIZE
	.align		4
.L_745:
        /*10d4*/ 	.byte	0x04, 0x12
        /*10d6*/ 	.short	(.L_747 - .L_746)
	.align		4
.L_746:
        /*10d8*/ 	.word	index@(_ZN12tensorrt_llm7kernels21fusedQKNormRopeKernelIN3c108BFloat16EfLi64ELb1EEEvPviiifPKvS6_S6_PKlii)
        /*10dc*/ 	.word	0x00000000


	//----- nvinfo : EIATTR_MIN_STACK_SIZE
	.align		4
.L_747:
        /*10e0*/ 	.byte	0x04, 0x12
        /*10e2*/ 	.short	(.L_749 - .L_748)
	.align		4
.L_748:
        /*10e4*/ 	.word	index@(_ZN12tensorrt_llm7kernels32fusedQKNormRopeKernelNTokenHeadsIN3c104HalfENS2_8BFloat16ELi256ELb0ELi8EEEvPviiifPKvS7_S7_PKlii)
        /*10e8*/ 	.word	0x00000000


	//----- nvinfo : EIATTR_MIN_STACK_SIZE
	.align		4
.L_749:
        /*10ec*/ 	.byte	0x04, 0x12
        /*10ee*/ 	.short	(.L_751 - .L_750)
	.align		4
.L_750:
        /*10f0*/ 	.word	index@(_ZN12tensorrt_llm7kernels32fusedQKNormRopeKernelNTokenHeadsIN3c104HalfENS2_8BFloat16ELi256ELb1ELi8EEEvPviiifPKvS7_S7_PKlii)
        /*10f4*/ 	.word	0x00000000


	//----- nvinfo : EIATTR_MIN_STACK_SIZE
	.align		4
.L_751:
        /*10f8*/ 	.byte	0x04, 0x12
        /*10fa*/ 	.short	(.L_753 - .L_752)
	.align		4
.L_752:
        /*10fc*/ 	.word	index@(_ZN12tensorrt_llm7kernels32fusedQKNormRopeKernelNTokenHeadsIN3c104HalfENS2_8BFloat16ELi128ELb0ELi8EEEvPviiifPKvS7_S7_PKlii)
        /*1100*/ 	.word	0x00000000


	//----- nvinfo : EIATTR_MIN_STACK_SIZE
	.align		4
.L_753:
        /*1104*/ 	.byte	0x04, 0x12
        /*1106*/ 	.short	(.L_755 - .L_754)
	.align		4
.L_754:
        /*1108*/ 	.word	index@(_ZN12tensorrt_llm7kernels32fusedQKNormRopeKernelNTokenHeadsIN3c104HalfENS2_8BFloat16ELi128ELb1ELi8EEEvPviiifPKvS7_S7_PKlii)
        /*110c*/ 	.word	0x00000000


	//----- nvinfo : EIATTR_MIN_STACK_SIZE
	.align		4
.L_755:
        /*1110*/ 	.byte	0x04, 0x12
        /*1112*/ 	.short	(.L_757 - .L_756)
	.align		4
.L_756:
        /*1114*/ 	.word	index@(_ZN12tensorrt_llm7kernels32fusedQKNormRopeKernelNTokenHeadsIN3c104HalfENS2_8BFloat16ELi64ELb0ELi8EEEvPviiifPKvS7_S7_PKlii)
        /*1118*/ 	.word	0x00000000


	//----- nvinfo : EIATTR_MIN_STACK_SIZE
	.align		4
.L_757:
        /*111c*/ 	.byte	0x04, 0x12
        /*111e*/ 	.short	(.L_759 - .L_758)
	.align		4
.L_758:
        /*1120*/ 	.word	index@(_ZN12tensorrt_llm7kernels32fusedQKNormRopeKernelNTokenHeadsIN3c104HalfENS2_8BFloat16ELi64ELb1ELi8EEEvPviiifPKvS7_S7_PKlii)
        /*1124*/ 	.word	0x00000000


	//----- nvinfo : EIATTR_MIN_STACK_SIZE
	.align		4
.L_759:
        /*1128*/ 	.byte	0x04, 0x12
        /*112a*/ 	.short	(.L_761 - .L_760)
	.align		4
.L_760:
        /*112c*/ 	.word	index@(_ZN12tensorrt_llm7kernels32fusedQKNormRopeKernelNTokenHeadsIN3c104HalfENS2_8BFloat16ELi256ELb0ELi4EEEvPviiifPKvS7_S7_PKlii)
        /*1130*/ 	.word	0x00000000


	//----- nvinfo : EIATTR_MIN_STACK_SIZE
	.align		4
.L_761:
        /*1134*/ 	.byte	0x04, 0x12
        /*1136*/ 	.short	(.L_763 - .L_762)
	.align		4
.L_762:
        /*1138*/ 	.word	index@(_ZN12tensorrt_llm7kernels32fusedQKNormRopeKernelNTokenHeadsIN3c104HalfENS2_8BFloat16ELi256ELb1ELi4EEEvPviiifPKvS7_S7_PKlii)
        /*113c*/ 	.word	0x00000000


	//----- nvinfo : EIATTR_MIN_STACK_SIZE
	.align		4
.L_763:
        /*1140*/ 	.byte	0x04, 0x12
        /*1142*/ 	.short	(.L_765 - .L_764)
	.align		4
.L_764:
        /*1144*/ 	.word	index@(_ZN12tensorrt_llm7kernels32fusedQKNormRopeKernelNTokenHeadsIN3c104HalfENS2_8BFloat16ELi128ELb0ELi4EEEvPviiifPKvS7_S7_PKlii)
        /*1148*/ 	.word	0x00000000


	//----- nvinfo : EIATTR_MIN_STACK_SIZE
	.align		4
.L_765:
        /*114c*/ 	.byte	0x04, 0x12
        /*114e*/ 	.short	(.L_767 - .L_766)
	.align		4
.L_766:
        /*1150*/ 	.word	index@(_ZN12tensorrt_llm7kernels32fusedQKNormRopeKernelNTokenHeadsIN3c104HalfENS2_8BFloat16ELi128ELb1ELi4EEEvPviiifPKvS7_S7_PKlii)
        /*1154*/ 	.word	0x00000000


	//----- nvinfo : EIATTR_MIN_STACK_SIZE
	.align		4
.L_767:
        /*1158*/ 	.byte	0x04, 0x12
        /*115a*/ 	.short	(.L_769 - .L_768)
	.align		4
.L_768:
        /*115c*/ 	.word	index@(_ZN12tensorrt_llm7kernels32fusedQKNormRopeKernelNTokenHeadsIN3c104HalfENS2_8BFloat16ELi64ELb0ELi4EEEvPviiifPKvS7_S7_PKlii)
        /*1160*/ 	.word	0x00000000


	//----- nvinfo : EIATTR_MIN_STACK_SIZE
	.align		4
.L_769:
        /*1164*/ 	.byte	0x04, 0x12
        /*1166*/ 	.short	(.L_771 - .L_770)
	.align		4
.L_770:
        /*1168*/ 	.word	index@(_ZN12tensorrt_llm7kernels32fusedQKNormRopeKernelNTokenHeadsIN3c104HalfENS2_8BFloat16ELi64ELb1ELi4EEEvPviiifPKvS7_S7_PKlii)
        /*116c*/ 	.word	0x00000000


	//----- nvinfo : EIATTR_MIN_STACK_SIZE
	.align		4
.L_771:
        /*1170*/ 	.byte	0x04, 0x12
        /*1172*/ 	.short	(.L_773 - .L_772)
	.align		4
.L_772:
        /*1174*/ 	.word	index@(_ZN12tensorrt_llm7kernels32fusedQKNormRopeKernelNTokenHeadsIN3c104HalfENS2_8BFloat16ELi256ELb0ELi2EEEvPviiifPKvS7_S7_PKlii)
        /*1178*/ 	.word	0x00000000


	//----- nvinfo : EIATTR_MIN_STACK_SIZE
	.align		4
.L_773:
        /*117c*/ 	.byte	0x04, 0x12
        /*117e*/ 	.short	(.L_775 - .L_774)
	.align		4
.L_774:
        /*1180*/ 	.word	index@(_ZN12tensorrt_llm7kernels32fusedQKNormRopeKernelNTokenHeadsIN3c104HalfENS2_8BFloat16ELi256ELb1ELi2EEEvPviiifPKvS7_S7_PKlii)
        /*1184*/ 	.word	0x00000000


	//----- nvinfo : EIATTR_MIN_STACK_SIZE
	.align		4
.L_775:
        /*1188*/ 	.byte	0x04, 0x12
        /*118a*/ 	.short	(.L_777 - .L_776)
	.align		4
.L_776:
        /*118c*/ 	.word	index@(_ZN12tensorrt_llm7kernels32fusedQKNormRopeKernelNTokenHeadsIN3c104HalfENS2_8BFloat16ELi128ELb0ELi2EEEvPviiifPKvS7_S7_PKlii)
        /*1190*/ 	.word	0x00000000


	//----- nvinfo : EIATTR_MIN_STACK_SIZE
	.align		4
.L_777:
        /*1194*/ 	.byte	0x04, 0x12
        /*1196*/ 	.short	(.L_779 - .L_778)
	.align		4
.L_778:
        /*1198*/ 	.word	index@(_ZN12tensorrt_llm7kernels32fusedQKNormRopeKernelNTokenHeadsIN3c104HalfENS2_8BFloat16ELi128ELb1ELi2EEEvPviiifPKvS7_S7_PKlii)
        /*119c*/ 	.word	0x00000000


	//----- nvinfo : EIATTR_MIN_STACK_SIZE
	.align		4
.L_779:
        /*11a0*/ 	.byte	0x04, 0x12
        /*11a2*/ 	.short	(.L_781 - .L_780)
	.align		4
.L_780:
        /*11a4*/ 	.word	index@(_ZN12tensorrt_llm7kernels32fusedQKNormRopeKernelNTokenHeadsIN3c104HalfENS2_8BFloat16ELi64ELb0ELi2EEEvPviiifPKvS7_S7_PKlii)
        /*11a8*/ 	.word	0x00000000


	//----- nvinfo : EIATTR_MIN_STACK_SIZE
	.align		4
.L_781:
        /*11ac*/ 	.byte	0x04, 0x12
        /*11ae*/ 	.short	(.L_783 - .L_782)
	.align		4
.L_782:
        /*11b0*/ 	.word	index@(_ZN12tensorrt_llm7kernels32fusedQKNormRopeKernelNTokenHeadsIN3c104HalfENS2_8BFloat16ELi64ELb1ELi2EEEvPviiifPKvS7_S7_PKlii)
        /*11b4*/ 	.word	0x00000000


	//----- nvinfo : EIATTR_MIN_STACK_SIZE
	.align		4
.L_783:
        /*11b8*/ 	.byte	0x04, 0x12
        /*11ba*/ 	.short	(.L_785 - .L_784)
	.align		4
.L_784:
        /*11bc*/ 	.word	index@(_ZN12tensorrt_llm7kernels21fusedQKNormRopeKernelIN3c104HalfENS2_8BFloat16ELi256ELb0EEEvPviiifPKvS7_S7_PKlii)
        /*11c0*/ 	.word	0x00000000


	//----- nvinfo : EIATTR_MIN_STACK_SIZE
	.align		4
.L_785:
        /*11c4*/ 	.byte	0x04, 0x12
        /*11c6*/ 	.short	(.L_787 - .L_786)
	.align		4
.L_786:
        /*11c8*/ 	.word	index@(_ZN12tensorrt_llm7kernels21fusedQKNormRopeKernelIN3c104HalfENS2_8BFloat16ELi256ELb1EEEvPviiifPKvS7_S7_PKlii)
        /*11cc*/ 	.word	0x00000000


	//----- nvinfo : EIATTR_MIN_STACK_SIZE
	.align		4
.L_787:
        /*11d0*/ 	.byte	0x04, 0x12
        /*11d2*/ 	.short	(.L_789 - .L_788)
	.align		4
.L_788:
        /*11d4*/ 	.word	index@(_ZN12tensorrt_llm7kernels21fusedQKNormRopeKernelIN3c104HalfENS2_8BFloat16ELi128ELb0EEEvPviiifPKvS7_S7_PKlii)
        /*11d8*/ 	.word	0x00000000


	//----- nvinfo : EIATTR_MIN_STACK_SIZE
	.align		4
.L_789:
        /*11dc*/ 	.byte	0x04, 0x12
        /*11de*/ 	.short	(.L_791 - .L_790)
	.align		4
.L_790:
        /*11e0*/ 	.word	index@(_ZN12tensorrt_llm7kernels21fusedQKNormRopeKernelIN3c104HalfENS2_8BFloat16ELi128ELb1EEEvPviiifPKvS7_S7_PKlii)
        /*11e4*/ 	.word	0x00000000


	//----- nvinfo : EIATTR_MIN_STACK_SIZE
	.align		4
.L_791:
        /*11e8*/ 	.byte	0x04, 0x12
        /*11ea*/ 	.short	(.L_793 - .L_792)
	.align		4
.L_792:
        /*11ec*/ 	.word	index@(_ZN12tensorrt_llm7kernels21fusedQKNormRopeKernelIN3c104HalfENS2_8BFloat16ELi64ELb0EEEvPviiifPKvS7_S7_PKlii)
        /*11f0*/ 	.word	0x00000000


	//----- nvinfo : EIATTR_MIN_STACK_SIZE
	.align		4
.L_793:
        /*11f4*/ 	.byte	0x04, 0x12
        /*11f6*/ 	.short	(.L_795 - .L_794)
	.align		4
.L_794:
        /*11f8*/ 	.word	index@(_ZN12tensorrt_llm7kernels21fusedQKNormRopeKernelIN3c104HalfENS2_8BFloat16ELi64ELb1EEEvPviiifPKvS7_S7_PKlii)
        /*11fc*/ 	.word	0x00000000


	//----- nvinfo : EIATTR_MIN_STACK_SIZE
	.align		4
.L_795:
        /*1200*/ 	.byte	0x04, 0x12
        /*1202*/ 	.short	(.L_797 - .L_796)
	.align		4
.L_796:
        /*1204*/ 	.word	index@(_ZN12tensorrt_llm7kernels32fusedQKNormRopeKernelNTokenHeadsIN3c104HalfES3_Li256ELb0ELi8EEEvPviiifPKvS6_S6_PKlii)
        /*1208*/ 	.word	0x00000000


	//----- nvinfo : EIATTR_MIN_STACK_SIZE
	.align		4
.L_797:
        /*120c*/ 	.byte	0x04, 0x12
        /*120e*/ 	.short	(.L_799 - .L_798)
	.align		4
.L_798:
        /*1210*/ 	.word	index@(_ZN12tensorrt_llm7kernels32fusedQKNormRopeKernelNTokenHeadsIN3c104HalfES3_Li256ELb1ELi8EEEvPviiifPKvS6_S6_PKlii)
        /*1214*/ 	.word	0x00000000


	//----- nvinfo : EIATTR_MIN_STACK_SIZE
	.align		4
.L_799:
        /*1218*/ 	.byte	0x04, 0x12
        /*121a*/ 	.short	(.L_801 - .L_800)
	.align		4
.L_800:
        /*121c*/ 	.word	index@(_ZN12tensorrt_llm7kernels32fusedQKNormRopeKernelNTokenHeadsIN3c104HalfES3_Li128ELb0ELi8EEEvPviiifPKvS6_S6_PKlii)
        /*1220*/ 	.word	0x00000000


	//----- nvinfo : EIATTR_MIN_STACK_SIZE
	.align		4
.L_801:
        /*1224*/ 	.byte	0x04, 0x12
        /*1226*/ 	.short	(.L_803 - .L_802)
	.align		4
.L_802:
        /*1228*/ 	.word	index@(_ZN12tensorrt_llm7kernels32fusedQKNormRopeKernelNTokenHeadsIN3c104HalfES3_Li128ELb1ELi8EEEvPviiifPKvS6_S6_PKlii)
        /*122c*/ 	.word	0x00000000


	//----- nvinfo : EIATTR_MIN_STACK_SIZE
	.align		4
.L_803:
        /*1230*/ 	.byte	0x04, 0x12
        /*1232*/ 	.short	(.L_805 - .L_804)
	.align		4
.L_804:
        /*1234*/ 	.word	index@(_ZN12tensorrt_llm7kernels32fusedQKNormRopeKernelNTokenHeadsIN3c104HalfES3_Li64ELb0ELi8EEEvPviiifPKvS6_S6_PKlii)
        /*1238*/ 	.word	0x00000000


	//----- nvinfo : EIATTR_MIN_STACK_SIZE
	.align		4
.L_805:
        /*123c*/ 	.byte	0x04, 0x12
        /*123e*/ 	.short	(.L_807 - .L_806)
	.align		4
.L_806:
        /*1240*/ 	.word	index@(_ZN12tensorrt_llm7kernels32fusedQKNormRopeKernelNTokenHeadsIN3c104HalfES3_Li64ELb1ELi8EEEvPviiifPKvS6_S6_PKlii)
        /*1244*/ 	.word	0x00000000


	//----- nvinfo : EIATTR_MIN_STACK_SIZE
	.align		4
.L_807:
        /*1248*/ 	.byte	0x04, 0x12
        /*124a*/ 	.short	(.L_809 - .L_808)
	.align		4
.L_808:
        /*124c*/ 	.word	index@(_ZN12tensorrt_llm7kernels32fusedQKNormRopeKernelNTokenHeadsIN3c104HalfES3_Li256ELb0ELi4EEEvPviiifPKvS6_S6_PKlii)
        /*1250*/ 	.word	0x00000000


	//----- nvinfo : EIATTR_MIN_STACK_SIZE
	.align		4
.L_809:
        /*1254*/ 	.byte	0x04, 0x12
        /*1256*/ 	.short	(.L_811 - .L_810)
	.align		4
.L_810:
        /*1258*/ 	.word	index@(_ZN12tensorrt_llm7kernels32fusedQKNormRopeKernelNTokenHeadsIN3c104HalfES3_Li256ELb1ELi4EEEvPviiifPKvS6_S6_PKlii)
        /*125c*/ 	.word	0x00000000


	//----- nvinfo : EIATTR_MIN_STACK_SIZE
	.align		4
.L_811:
        /*1260*/ 	.byte	0x04, 0x12
        /*1262*/ 	.short	(.L_813 - .L_812)
	.align		4
.L_812:
        /*1264*/ 	.word	index@(_ZN12tensorrt_llm7kernels32fusedQKNormRopeKernelNTokenHeadsIN3c104HalfES3_Li128ELb0ELi4EEEvPviiifPKvS6_S6_PKlii)
        /*1268*/ 	.word	0x00000000


	//----- nvinfo : EIATTR_MIN_STACK_SIZE
	.align		4
.L_813:
        /*126c*/ 	.byte	0x04, 0x12
        /*126e*/ 	.short	(.L_815 - .L_814)
	.align		4
.L_814:
        /*1270*/ 	.word	index@(_ZN12tensorrt_llm7kernels32fusedQKNormRopeKernelNTokenHeadsIN3c104HalfES3_Li128ELb1ELi4EEEvPviiifPKvS6_S6_PKlii)
        /*1274*/ 	.word	0x00000000


	//----- nvinfo : EIATTR_MIN_STACK_SIZE
	.align		4
.L_815:
        /*1278*/ 	.byte	0x04, 0x12
        /*127a*/ 	.short	(.L_817 - .L_816)
	.align		4
.L_816:
        /*127c*/ 	.word	index@(_ZN12tensorrt_llm7kernels32fusedQKNormRopeKernelNTokenHeadsIN3c104HalfES3_Li64ELb0ELi4EEEvPviiifPKvS6_S6_PKlii)
        /*1280*/ 	.word	0x00000000


	//----- nvinfo : EIATTR_MIN_STACK_SIZE
	.align		4
.L_817:
        /*1284*/ 	.byte	0x04, 0x12
        /*1286*/ 	.short	(.L_819 - .L_818)
	.align		4
.L_818:
        /*1288*/ 	.word	index@(_ZN12tensorrt_llm7kernels32fusedQKNormRopeKernelNTokenHeadsIN3c104HalfES3_Li64ELb1ELi4EEEvPviiifPKvS6_S6_PKlii)
        /*128c*/ 	.word	0x00000000


	//----- nvinfo : EIATTR_MIN_STACK_SIZE
	.align		4
.L_819:
        /*1290*/ 	.byte	0x04, 0x12
        /*1292*/ 	.short	(.L_821 - .L_820)
	.align		4
.L_820:
        /*1294*/ 	.word	index@(_ZN12tensorrt_llm7kernels32fusedQKNormRopeKernelNTokenHeadsIN3c104HalfES3_Li256ELb0ELi2EEEvPviiifPKvS6_S6_PKlii)
        /*1298*/ 	.word	0x00000000


	//----- nvinfo : EIATTR_MIN_STACK_SIZE
	.align		4
.L_821:
        /*129c*/ 	.byte	0x04, 0x12
        /*129e*/ 	.short	(.L_823 - .L_822)
	.align		4
.L_822:
        /*12a0*/ 	.word	index@(_ZN12tensorrt_llm7kernels32fusedQKNormRopeKernelNTokenHeadsIN3c104HalfES3_Li256ELb1ELi2EEEvPviiifPKvS6_S6_PKlii)
        /*12a4*/ 	.word	0x00000000


	//----- nvinfo : EIATTR_MIN_STACK_SIZE
	.align		4
.L_823:
        /*12a8*/ 	.byte	0x04, 0x12
        /*12aa*/ 	.short	(.L_825 - .L_824)
	.align		4
.L_824:
        /*12ac*/ 	.word	index@(_ZN12tensorrt_llm7kernels32fusedQKNormRopeKernelNTokenHeadsIN3c104HalfES3_Li128ELb0ELi2EEEvPviiifPKvS6_S6_PKlii)
        /*12b0*/ 	.word	0x00000000


	//----- nvinfo : EIATTR_MIN_STACK_SIZE
	.align		4
.L_825:
        /*12b4*/ 	.byte	0x04, 0x12
        /*12b6*/ 	.short	(.L_827 - .L_826)
	.align		4
.L_826:
        /*12b8*/ 	.word	index@(_ZN12tensorrt_llm7kernels32fusedQKNormRopeKernelNTokenHeadsIN3c104HalfES3_Li128ELb1ELi2EEEvPviiifPKvS6_S6_PKlii)
        /*12bc*/ 	.word	0x00000000


	//----- nvinfo : EIATTR_MIN_STACK_SIZE
	.align		4
.L_827:
        /*12c0*/ 	.byte	0x04, 0x12
        /*12c2*/ 	.short	(.L_829 - .L_828)
	.align		4
.L_828:
        /*12c4*/ 	.word	index@(_ZN12tensorrt_llm7kernels32fusedQKNormRopeKernelNTokenHeadsIN3c104HalfES3_Li64ELb0ELi2EEEvPviiifPKvS6_S6_PKlii)
        /*12c8*/ 	.word	0x00000000


	//----- nvinfo : EIATTR_MIN_STACK_SIZE
	.align		4
.L_829:
        /*12cc*/ 	.byte	0x04, 0x12
        /*12ce*/ 	.short	(.L_831 - .L_830)
	.align		4
.L_830:
        /*12d0*/ 	.word	index@(_ZN12tensorrt_llm7kernels32fusedQKNormRopeKernelNTokenHeadsIN3c104HalfES3_Li64ELb1ELi2EEEvPviiifPKvS6_S6_PKlii)
        /*12d4*/ 	.word	0x00000000


	//----- nvinfo : EIATTR_MIN_STACK_SIZE
	.align		4
.L_831:
        /*12d8*/ 	.byte	0x04, 0x12
        /*12da*/ 	.short	(.L_833 - .L_832)
	.align		4
.L_832:
        /*12dc*/ 	.word	index@(_ZN12tensorrt_llm7kernels21fusedQKNormRopeKernelIN3c104HalfES3_Li256ELb0EEEvPviiifPKvS6_S6_PKlii)
        /*12e0*/ 	.word	0x00000000


	//----- nvinfo : EIATTR_MIN_STACK_SIZE
	.align		4
.L_833:
        /*12e4*/ 	.byte	0x04, 0x12
        /*12e6*/ 	.short	(.L_835 - .L_834)
	.align		4
.L_834:
        /*12e8*/ 	.word	index@(_ZN12tensorrt_llm7kernels21fusedQKNormRopeKernelIN3c104HalfES3_Li256ELb1EEEvPviiifPKvS6_S6_PKlii)
        /*12ec*/ 	.word	0x00000000


	//----- nvinfo : EIATTR_MIN_STACK_SIZE
	.align		4
.L_835:
        /*12f0*/ 	.byte	0x04, 0x12
        /*12f2*/ 	.short	(.L_837 - .L_836)
	.align		4
.L_836:
        /*12f4*/ 	.word	index@(_ZN12tensorrt_llm7kernels21fusedQKNormRopeKernelIN3c104HalfES3_Li128ELb0EEEvPviiifPKvS6_S6_PKlii)
        /*12f8*/ 	.word	0x00000000


	//----- nvinfo : EIATTR_MIN_STACK_SIZE
	.align		4
.L_837:
        /*12fc*/ 	.byte	0x04, 0x12
        /*12fe*/ 	.short	(.L_839 - .L_838)
	.align		4
.L_838:
        /*1300*/ 	.word	index@(_ZN12tensorrt_llm7kernels21fusedQKNormRopeKernelIN3c104HalfES3_Li128ELb1EEEvPviiifPKvS6_S6_PKlii)
        /*1304*/ 	.word	0x00000000


	//----- nvinfo : EIATTR_MIN_STACK_SIZE
	.align		4
.L_839:
        /*1308*/ 	.byte	0x04, 0x12
        /*130a*/ 	.short	(.L_841 - .L_840)
	.align		4
.L_840:
        /*130c*/ 	.word	index@(_ZN12tensorrt_llm7kernels21fusedQKNormRopeKernelIN3c104HalfES3_Li64ELb0EEEvPviiifPKvS6_S6_PKlii)
        /*1310*/ 	.word	0x00000000


	//----- nvinfo : EIATTR_MIN_STACK_SIZE
	.align		4
.L_841:
        /*1314*/ 	.byte	0x04, 0x12
        /*1316*/ 	.short	(.L_843 - .L_842)
	.align		4
.L_842:
        /*1318*/ 	.word	index@(_ZN12tensorrt_llm7kernels21fusedQKNormRopeKernelIN3c104HalfES3_Li64ELb1EEEvPviiifPKvS6_S6_PKlii)
        /*131c*/ 	.word	0x00000000


	//----- nvinfo : EIATTR_MIN_STACK_SIZE
	.align		4
.L_843:
        /*1320*/ 	.byte	0x04, 0x12
        /*1322*/ 	.short	(.L_845 - .L_844)
	.align		4
.L_844:
        /*1324*/ 	.word	index@(_ZN12tensorrt_llm7kernels32fusedQKNormRopeKernelNTokenHeadsIN3c104HalfEfLi256ELb0ELi8EEEvPviiifPKvS6_S6_PKlii)
        /*1328*/ 	.word	0x00000000


	//----- nvinfo : EIATTR_MIN_STACK_SIZE
	.align		4
.L_845:
        /*132c*/ 	.byte	0x04, 0x12
        /*132e*/ 	.short	(.L_847 - .L_846)
	.align		4
.L_846:
        /*1330*/ 	.word	index@(_ZN12tensorrt_llm7kernels32fusedQKNormRopeKernelNTokenHeadsIN3c104HalfEfLi256ELb1ELi8EEEvPviiifPKvS6_S6_PKlii)
        /*1334*/ 	.word	0x00000000


	//----- nvinfo : EIATTR_MIN_STACK_SIZE
	.align		4
.L_847:
        /*1338*/ 	.byte	0x04, 0x12
        /*133a*/ 	.short	(.L_849 - .L_848)
	.align		4
.L_848:
        /*133c*/ 	.word	index@(_ZN12tensorrt_llm7kernels32fusedQKNormRopeKernelNTokenHeadsIN3c104HalfEfLi128ELb0ELi8EEEvPviiifPKvS6_S6_PKlii)
        /*1340*/ 	.word	0x00000000


	//----- nvinfo : EIATTR_MIN_STACK_SIZE
	.align		4
.L_849:
        /*1344*/ 	.byte	0x04, 0x12
        /*1346*/ 	.short	(.L_851 - .L_850)
	.align		4
.L_850:
        /*1348*/ 	.word	index@(_ZN12tensorrt_llm7kernels32fusedQKNormRopeKernelNTokenHeadsIN3c104HalfEfLi128ELb1ELi8EEEvPviiifPKvS6_S6_PKlii)
        /*134c*/ 	.word	0x00000000


	//----- nvinfo : EIATTR_MIN_STACK_SIZE
	.align		4
.L_851:
        /*1350*/ 	.byte	0x04, 0x12
        /*1352*/ 	.short	(.L_853 - .L_852)
	.align		4
.L_852:
        /*1354*/ 	.word	index@(_ZN12tensorrt_llm7kernels32fusedQKNormRopeKernelNTokenHeadsIN3c104HalfEfLi64ELb0ELi8EEEvPviiifPKvS6_S6_PKlii)
        /*1358*/ 	.word	0x00000000


	//----- nvinfo : EIATTR_MIN_STACK_SIZE
	.align		4
.L_853:
        /*135c*/ 	.byte	0x04, 0x12
        /*135e*/ 	.short	(.L_855 - .L_854)
	.align		4
.L_854:
        /*1360*/ 	.word	index@(_ZN12tensorrt_llm7kernels32fusedQKNormRopeKernelNTokenHeadsIN3c104HalfEfLi64ELb1ELi8EEEvPviiifPKvS6_S6_PKlii)
        /*1364*/ 	.word	0x00000000


	//----- nvinfo : EIATTR_MIN_STACK_SIZE
	.align		4
.L_855:
        /*1368*/ 	.byte	0x04, 0x12
        /*136a*/ 	.short	(.L_857 - .L_856)
	.align		4
.L_856:
        /*136c*/ 	.word	index@(_ZN12tensorrt_llm7kernels32fusedQKNormRopeKernelNTokenHeadsIN3c104HalfEfLi256ELb0ELi4EEEvPviiifPKvS6_S6_PKlii)
        /*1370*/ 	.word	0x00000000


	//----- nvinfo : EIATTR_MIN_STACK_SIZE
	.align		4
.L_857:
        /*1374*/ 	.byte	0x04, 0x12
        /*1376*/ 	.short	(.L_859 - .L_858)
	.align		4
.L_858:
        /*1378*/ 	.word	index@(_ZN12tensorrt_llm7kernels32fusedQKNormRopeKernelNTokenHeadsIN3c104HalfEfLi256ELb1ELi4EEEvPviiifPKvS6_S6_PKlii)
        /*137c*/ 	.word	0x00000000


	//----- nvinfo : EIATTR_MIN_STACK_SIZE
	.align		4
.L_859:
        /*1380*/ 	.byte	0x04, 0x12
        /*1382*/ 	.short	(.L_861 - .L_860)
	.align		4
.L_860:
        /*1384*/ 	.word	index@(_ZN12tensorrt_llm7kernels32fusedQKNormRopeKernelNTokenHeadsIN3c104HalfEfLi128ELb0ELi4EEEvPviiifPKvS6_S6_PKlii)
        /*1388*/ 	.word	0x00000000


	//----- nvinfo : EIATTR_MIN_STACK_SIZE
	.align		4
.L_861:
        /*138c*/ 	.byte	0x04, 0x12
        /*138e*/ 	.short	(.L_863 - .L_862)
	.align		4
.L_862:
        /*1390*/ 	.word	index@(_ZN12tensorrt_llm7kernels32fusedQKNormRopeKernelNTokenHeadsIN3c104HalfEfLi128ELb1ELi4EEEvPviiifPKvS6_S6_PKlii)
        /*1394*/ 	.word	0x00000000


	//----- nvinfo : EIATTR_MIN_STACK_SIZE
	.align		4
.L_863:
        /*1398*/ 	.byte	0x04, 0x12
        /*139a*/ 	.short	(.L_865 - .L_864)
	.align		4
.L_864:
        /*139c*/ 	.word	index@(_ZN12tensorrt_llm7kernels32fusedQKNormRopeKernelNTokenHeadsIN3c104HalfEfLi64ELb0ELi4EEEvPviiifPKvS6_S6_PKlii)
        /*13a0*/ 	.word	0x00000000


	//----- nvinfo : EIATTR_MIN_STACK_SIZE
	.align		4
.L_865:
        /*13a4*/ 	.byte	0x04, 0x12
        /*13a6*/ 	.short	(.L_867 - .L_866)
	.align		4
.L_866:
        /*13a8*/ 	.word	index@(_ZN12tensorrt_llm7kernels32fusedQKNormRopeKernelNTokenHeadsIN3c104HalfEfLi64ELb1ELi4EEEvPviiifPKvS6_S6_PKlii)
        /*13ac*/ 	.word	0x00000000


	//----- nvinfo : EIATTR_MIN_STACK_SIZE
	.align		4
.L_867:
        /*13b0*/ 	.byte	0x04, 0x12
        /*13b2*/ 	.short	(.L_869 - .L_868)
	.align		4
.L_868:
        /*13b4*/ 	.word	index@(_ZN12tensorrt_llm7kernels32fusedQKNormRopeKernelNTokenHeadsIN3c104HalfEfLi256ELb0ELi2EEEvPviiifPKvS6_S6_PKlii)
        /*13b8*/ 	.word	0x00000000


	//----- nvinfo : EIATTR_MIN_STACK_SIZE
	.align		4
.L_869:
        /*13bc*/ 	.byte	0x04, 0x12
        /*13be*/ 	.short	(.L_871 - .L_870)
	.align		4
.L_870:
        /*13c0*/ 	.word	index@(_ZN12tensorrt_llm7kernels32fusedQKNormRopeKernelNTokenHeadsIN3c104HalfEfLi256ELb1ELi2EEEvPviiifPKvS6_S6_PKlii)
        /*13c4*/ 	.word	0x00000000


	//----- nvinfo : EIATTR_MIN_STACK_SIZE
	.align		4
.L_871:
        /*13c8*/ 	.byte	0x04, 0x12
        /*13ca*/ 	.short	(.L_873 - .L_872)
	.align		4
.L_872:
        /*13cc*/ 	.word	index@(_ZN12tensorrt_llm7kernels32fusedQKNormRopeKernelNTokenHeadsIN3c104HalfEfLi128ELb0ELi2EEEvPviiifPKvS6_S6_PKlii)
        /*13d0*/ 	.word	0x00000000


	//----- nvinfo : EIATTR_MIN_STACK_SIZE
	.align		4
.L_873:
        /*13d4*/ 	.byte	0x04, 0x12
        /*13d6*/ 	.short	(.L_875 - .L_874)
	.align		4
.L_874:
        /*13d8*/ 	.word	index@(_ZN12tensorrt_llm7kernels32fusedQKNormRopeKernelNTokenHeadsIN3c104HalfEfLi128ELb1ELi2EEEvPviiifPKvS6_S6_PKlii)
        /*13dc*/ 	.word	0x00000000


	//----- nvinfo : EIATTR_MIN_STACK_SIZE
	.align		4
.L_875:
        /*13e0*/ 	.byte	0x04, 0x12
        /*13e2*/ 	.short	(.L_877 - .L_876)
	.align		4
.L_876:
        /*13e4*/ 	.word	index@(_ZN12tensorrt_llm7kernels32fusedQKNormRopeKernelNTokenHeadsIN3c104HalfEfLi64ELb0ELi2EEEvPviiifPKvS6_S6_PKlii)
        /*13e8*/ 	.word	0x00000000


	//----- nvinfo : EIATTR_MIN_STACK_SIZE
	.align		4
.L_877:
        /*13ec*/ 	.byte	0x04, 0x12
        /*13ee*/ 	.short	(.L_879 - .L_878)
	.align		4
.L_878:
        /*13f0*/ 	.word	index@(_ZN12tensorrt_llm7kernels32fusedQKNormRopeKernelNTokenHeadsIN3c104HalfEfLi64ELb1ELi2EEEvPviiifPKvS6_S6_PKlii)
        /*13f4*/ 	.word	0x00000000


	//----- nvinfo : EIATTR_MIN_STACK_SIZE
	.align		4
.L_879:
        /*13f8*/ 	.byte	0x04, 0x12
        /*13fa*/ 	.short	(.L_881 - .L_880)
	.align		4
.L_880:
        /*13fc*/ 	.word	index@(_ZN12tensorrt_llm7kernels21fusedQKNormRopeKernelIN3c104HalfEfLi256ELb0EEEvPviiifPKvS6_S6_PKlii)
        /*1400*/ 	.word	0x00000000


	//----- nvinfo : EIATTR_MIN_STACK_SIZE
	.align		4
.L_881:
        /*1404*/ 	.byte	0x04, 0x12
        /*1406*/ 	.short	(.L_883 - .L_882)
	.align		4
.L_882:
        /*1408*/ 	.word	index@(_ZN12tensorrt_llm7kernels21fusedQKNormRopeKernelIN3c104HalfEfLi256ELb1EEEvPviiifPKvS6_S6_PKlii)
        /*140c*/ 	.word	0x00000000


	//----- nvinfo : EIATTR_MIN_STACK_SIZE
	.align		4
.L_883:
        /*1410*/ 	.byte	0x04, 0x12
        /*1412*/ 	.short	(.L_885 - .L_884)
	.align		4
.L_884:
        /*1414*/ 	.word	index@(_ZN12tensorrt_llm7kernels21fusedQKNormRopeKernelIN3c104HalfEfLi128ELb0EEEvPviiifPKvS6_S6_PKlii)
        /*1418*/ 	.word	0x00000000


	//----- nvinfo : EIATTR_MIN_STACK_SIZE
	.align		4
.L_885:
        /*141c*/ 	.byte	0x04, 0x12
        /*141e*/ 	.short	(.L_887 - .L_886)
	.align		4
.L_886:
        /*1420*/ 	.word	index@(_ZN12tensorrt_llm7kernels21fusedQKNormRopeKernelIN3c104HalfEfLi128ELb1EEEvPviiifPKvS6_S6_PKlii)
        /*1424*/ 	.word	0x00000000


	//----- nvinfo : EIATTR_MIN_STACK_SIZE
	.align		4
.L_887:
        /*1428*/ 	.byte	0x04, 0x12
        /*142a*/ 	.short	(.L_889 - .L_888)
	.align		4
.L_888:
        /*142c*/ 	.word	index@(_ZN12tensorrt_llm7kernels21fusedQKNormRopeKernelIN3c104HalfEfLi64ELb0EEEvPviiifPKvS6_S6_PKlii)
        /*1430*/ 	.word	0x00000000


	//----- nvinfo : EIATTR_MIN_STACK_SIZE
	.align		4
.L_889:
        /*1434*/ 	.byte	0x04, 0x12
        /*1436*/ 	.short	(.L_891 - .L_890)
	.align		4
.L_890:
        /*1438*/ 	.word	index@(_ZN12tensorrt_llm7kernels21fusedQKNormRopeKernelIN3c104HalfEfLi64ELb1EEEvPviiifPKvS6_S6_PKlii)
        /*143c*/ 	.word	0x00000000
.L_891:


//--------------------- .nv.compat                --------------------------
	.section	.nv.compat,"",@"SHT_CUDA_COMPAT_INFO"
	.align	4
        /*0000*/ 	.byte	0x02, 0x09, 0x01, 0x00, 0x02, 0x02, 0x01, 0x00, 0x02, 0x05, 0x05, 0x00, 0x03, 0x07, 0x01, 0x01
        /*0010*/ 	.byte	0x02, 0x03, 0x00, 0x00, 0x02, 0x06, 0x01, 0x00, 0x04, 0x0b, 0x08, 0x00, 0x00, 0x00, 0x00, 0x00
        /*0020*/ 	.byte	0x00, 0x00, 0x00, 0x00


//--------------------- .nv.info._ZN12tensorrt_llm7kernels32fusedQKNormRopeKernelNTokenHeadsIN3c108BFloat16ES3_Li256ELb0ELi8EEEvPviiifPKvS6_S6_PKlii --------------------------
	.section	.nv.info._ZN12tensorrt_llm7kernels32fusedQKNormRopeKernelNTokenHeadsIN3c108BFloat16ES3_Li256ELb0ELi8EEEvPviiifPKvS6_S6_PKlii,"",@"SHT_CUDA_INFO"
	.sectionflags	@""
	.align	4


	//----- nvinfo : EIATTR_CUDA_API_VERSION
	.align		4
        /*0000*/ 	.byte	0x04, 0x37
        /*0002*/ 	.short	(.L_893 - .L_892)
.L_892:
        /*0004*/ 	.word	0x00000082


	//----- nvinfo : EIATTR_KPARAM_INFO
	.align		4
.L_893:
        /*0008*/ 	.byte	0x04, 0x17
        /*000a*/ 	.short	(.L_895 - .L_894)
.L_894:
        /*000c*/ 	.word	0x00000000
        /*0010*/ 	.short	0x000a
        /*0012*/ 	.short	0x003c
        /*0014*/ 	.byte	0x00, 0xf0, 0x11, 0x00


	//----- nvinfo : EIATTR_KPARAM_INFO
	.align		4
.L_895:
        /*0018*/ 	.byte	0x04, 0x17
        /*001a*/ 	.short	(.L_897 - .L_896)
.L_896:
        /*001c*/ 	.word	0x00000000
        /*0020*/ 	.short	0x0009
        /*0022*/ 	.short	0x0038
        /*0024*/ 	.byte	0x00, 0xf0, 0x11, 0x00


	//----- nvinfo : EIATTR_KPARAM_INFO
	.align		4
.L_897:
        /*0028*/ 	.byte	0x04, 0x17
        /*002a*/ 	.short	(.L_899 - .L_898)
.L_898:
        /*002c*/ 	.word	0x00000000
        /*0030*/ 	.short	0x0008
        /*0032*/ 	.short	0x0030
        /*0034*/ 	.byte	0x00, 0xf5, 0x21, 0x00


	//----- nvinfo : EIATTR_KPARAM_INFO
	.align		4
.L_899:
        /*0038*/ 	.byte	0x04, 0x17
        /*003a*/ 	.short	(.L_901 - .L_900)
.L_900:
        /*003c*/ 	.word	0x00000000
        /*0040*/ 	.short	0x0007
        /*0042*/ 	.short	0x0028
        /*0044*/ 	.byte	0x00, 0xf5, 0x21, 0x00


	//----- nvinfo : EIATTR_KPARAM_INFO
	.align		4
.L_901:
        /*0048*/ 	.byte	0x04, 0x17
        /*004a*/ 	.short	(.L_903 - .L_902)
.L_902:
        /*004c*/ 	.word	0x00000000
        /*0050*/ 	.short	0x0006
        /*0052*/ 	.short	0x0020
        /*0054*/ 	.byte	0x00, 0xf5, 0x21, 0x00


	//----- nvinfo : EIATTR_KPARAM_INFO
	.align		4
.L_903:
        /*0058*/ 	.byte	0x04, 0x17
        /*005a*/ 	.short	(.L_905 - .L_904)
.L_904:
        /*005c*/ 	.word	0x00000000
        /*0060*/ 	.short	0x0005
        /*0062*/ 	.short	0x0018
        /*0064*/ 	.byte	0x00, 0xf5, 0x21, 0x00


	//----- nvinfo : EIATTR_KPARAM_INFO
	.align		4
.L_905:
        /*0068*/ 	.byte	0x04, 0x17
        /*006a*/ 	.short	(.L_907 - .L_906)
.L_906:
        /*006c*/ 	.word	0x00000000
        /*0070*/ 	.short	0x0004
        /*0072*/ 	.short	0x0014
        /*0074*/ 	.byte	0x00, 0xf0, 0x11, 0x00


	//----- nvinfo : EIATTR_KPARAM_INFO
	.align		4
.L_907:
        /*0078*/ 	.byte	0x04, 0x17
        /*007a*/ 	.short	(.L_909 - .L_908)
.L_908:
        /*007c*/ 	.word	0x00000000
        /*0080*/ 	.short	0x0003
        /*0082*/ 	.short	0x0010
        /*0084*/ 	.byte	0x00, 0xf0, 0x11, 0x00


	//----- nvinfo : EIATTR_KPARAM_INFO
	.align		4
.L_909:
        /*0088*/ 	.byte	0x04, 0x17
        /*008a*/ 	.short	(.L_911 - .L_910)
.L_910:
        /*008c*/ 	.word	0x00000000
        /*0090*/ 	.short	0x0002
        /*0092*/ 	.short	0x000c
        /*0094*/ 	.byte	0x00, 0xf0, 0x11, 0x00


	//----- nvinfo : EIATTR_KPARAM_INFO
	.align		4
.L_911:
        /*0098*/ 	.byte	0x04, 0x17
        /*009a*/ 	.short	(.L_913 - .L_912)
.L_912:
        /*009c*/ 	.word	0x00000000
        /*00a0*/ 	.short	0x0001
        /*00a2*/ 	.short	0x0008
        /*00a4*/ 	.byte	0x00, 0xf0, 0x11, 0x00


	//----- nvinfo : EIATTR_KPARAM_INFO
	.align		4
.L_913:
        /*00a8*/ 	.byte	0x04, 0x17
        /*00aa*/ 	.short	(.L_915 - .L_914)
.L_914:
        /*00ac*/ 	.word	0x00000000
        /*00b0*/ 	.short	0x0000
        /*00b2*/ 	.short	0x0000
        /*00b4*/ 	.byte	0x00, 0xf5, 0x21, 0x00


	//----- nvinfo : EIATTR_SPARSE_MMA_MASK
	.align		4
.L_915:
        /*00b8*/ 	.byte	0x03, 0x50
        /*00ba*/ 	.short	0x0000


	//----- nvinfo : EIATTR_MAXREG_COUNT
	.align		4
        /*00bc*/ 	.byte	0x03, 0x1b
        /*00be*/ 	.short	0x00ff


	//----- nvinfo : EIATTR_MERCURY_ISA_VERSION
	.align		4
        /*00c0*/ 	.byte	0x03, 0x5f
        /*00c2*/ 	.short	0x0101


	//----- nvinfo : EIATTR_COOP_GROUP_MASK_REGIDS
	.align		4
        /*00c4*/ 	.byte	0x04, 0x29
        /*00c6*/ 	.short	(.L_917 - .L_916)


	//   ....[0]....
.L_916:
        /*00c8*/ 	.word	0xffffffff


	//   ....[1]....
        /*00cc*/ 	.word	0xffffffff


	//   ....[2]....
        /*00d0*/ 	.word	0xffffffff


	//   ....[3]....
        /*00d4*/ 	.word	0xffffffff


	//   ....[4]....
        /*00d8*/ 	.word	0xffffffff


	//   ....[5]....
        /*00dc*/ 	.word	0xffffffff


	//   ....[6]....
        /*00e0*/ 	.word	0xffffffff


	//   ....[7]....
        /*00e4*/ 	.word	0xffffffff


	//   ....[8]....
        /*00e8*/ 	.word	0xffffffff


	//   ....[9]....
        /*00ec*/ 	.word	0xffffffff


	//   ....[10]....
        /*00f0*/ 	.word	0xffffffff


	//   ....[11]....
        /*00f4*/ 	.word	0xffffffff


	//   ....[12]....
        /*00f8*/ 	.word	0xffffffff


	//   ....[13]....
        /*00fc*/ 	.word	0xffffffff


	//   ....[14]....
        /*0100*/ 	.word	0xffffffff


	//   ....[15]....
        /*0104*/ 	.word	0x0500002b


	//   ....[16]....
        /*0108*/ 	.word	0x0500002b


	//   ....[17]....
        /*010c*/ 	.word	0x0500002b


	//   ....[18]....
        /*0110*/ 	.word	0x0500002b


	//   ....[19]....
        /*0114*/ 	.word	0x0500002b


	//   ....[20]....
        /*0118*/ 	.word	0x0500002b


	//   ....[21]....
        /*011c*/ 	.word	0x0500002b


	//   ....[22]....
        /*0120*/ 	.word	0x0500002b


	//   ....[23]....
        /*0124*/ 	.word	0x0500002b


	//   ....[24]....
        /*0128*/ 	.word	0x0500002b


	//   ....[25]....
        /*012c*/ 	.word	0x0500002b


	//   ....[26]....
        /*0130*/ 	.word	0x0500002b


	//   ....[27]....
        /*0134*/ 	.word	0x0500002b


	//   ....[28]....
        /*0138*/ 	.word	0x0500002b


	//   ....[29]....
        /*013c*/ 	.word	0x0500002b


	//----- nvinfo : EIATTR_COOP_GROUP_INSTR_OFFSETS
	.align		4
.L_917:
        /*0140*/ 	.byte	0x04, 0x28
        /*0142*/ 	.short	(.L_919 - .L_918)


	//   ....[0]....
.L_918:
        /*0144*/ 	.word	0x00001430


	//   ....[1]....
        /*0148*/ 	.word	0x00001450


	//   ....[2]....
        /*014c*/ 	.word	0x00001470


	//   ....[3]....
        /*0150*/ 	.word	0x00001490


	//   ....[4]....
        /*0154*/ 	.word	0x000014b0


	//   ....[5]....
        /*0158*/ 	.word	0x00001a60


	//   ....[6]....
        /*015c*/ 	.word	0x00001ac0


	//   ....[7]....
        /*0160*/ 	.word	0x00001cd0


	//   ....[8]....
        /*0164*/ 	.word	0x00001d00


	//   ....[9]....
        /*0168*/ 	.word	0x00001d30


	//   ....[10]....
        /*016c*/ 	.word	0x000020c0


	//   ....[11]....
        /*0170*/ 	.word	0x00002260


	//   ....[12]....
        /*0174*/ 	.word	0x00002300


	//   ....[13]....
        /*0178*/ 	.word	0x00002390


	//   ....[14]....
        /*017c*/ 	.word	0x000025a0


	//   ....[15]....
        /*0180*/ 	.word	0x00002700


	//   ....[16]....
        /*0184*/ 	.word	0x00002780


	//   ....[17]....
        /*0188*/ 	.word	0x000027e0


	//   ....[18]....
        /*018c*/ 	.word	0x00002840


	//   ....[19]....
        /*0190*/ 	.word	0x000028a0


	//   ....[20]....
        /*0194*/ 	.word	0x00002b00


	//   ....[21]....
        /*0198*/ 	.word	0x00002ba0


	//   ....[22]....
        /*019c*/ 	.word	0x00002da0


	//   ....[23]....
        /*01a0*/ 	.word	0x00002fb0


	//   ....[24]....
        /*01a4*/ 	.word	0x00003140


	//   ....[25]....
        /*01a8*/ 	.word	0x00003390


	//   ....[26]....
        /*01ac*/ 	.word	0x00003580


	//   ....[27]....
        /*01b0*/ 	.word	0x00003760


	//   ....[28]....
        /*01b4*/ 	.word	0x00003820


	//   ....[29]....
        /*01b8*/ 	.word	0x00003880


	//----- nvinfo : EIATTR_VRC_CTA_INIT_COUNT
	.align		4
.L_919:
        /*01bc*/ 	.byte	0x02, 0x4a
	.zero		1
	.zero		1


	//----- nvinfo : EIATTR_EXIT_INSTR_OFFSETS
	.align		4
        /*01c0*/ 	.byte	0x04, 0x1c
        /*01c2*/ 	.short	(.L_921 - .L_920)


	//   ....[0]....
.L_920:
        /*01c4*/ 	.word	0x000002b0


	//   ....[1]....
        /*01c8*/ 	.word	0x00000ef0


	//   ....[2]....
        /*01cc*/ 	.word	0x000026a0


	//----- nvinfo : EIATTR_CRS_STACK_SIZE
	.align		4
.L_921:
        /*01d0*/ 	.byte	0x04, 0x1e
        /*01d2*/ 	.short	(.L_923 - .L_922)
.L_922:
        /*01d4*/ 	.word	0x00000000


	//----- nvinfo : EIATTR_CBANK_PARAM_SIZE
	.align		4
.L_923:
        /*01d8*/ 	.byte	0x03, 0x19
        /*01da*/ 	.short	0x0040


	//----- nvinfo : EIATTR_PARAM_CBANK
	.align		4
        /*01dc*/ 	.byte	0x04, 0x0a
        /*01de*/ 	.short	(.L_925 - .L_924)
	.align		4
.L_924:
        /*01e0*/ 	.word	index@(.nv.constant0._ZN12tensorrt_llm7kernels32fusedQKNormRopeKernelNTokenHeadsIN3c108BFloat16ES3_Li256ELb0ELi8EEEvPviiifPKvS6_S6_PKlii)
        /*01e4*/ 	.short	0x0380
        /*01e6*/ 	.short	0x0040


	//----- nvinfo : EIATTR_SW_WAR
	.align		4
.L_925:
        /*01e8*/ 	.byte	0x04, 0x36
        /*01ea*/ 	.short	(.L_927 - .L_926)
.L_926:
        /*01ec*/ 	.word	0x00000008
.L_927:


//--------------------- .nv.info._ZN12tensorrt_llm7kernels32fusedQKNormRopeKernelNTokenHeadsIN3c108BFloat16ES3_Li256ELb1ELi8EEEvPviiifPKvS6_S6_PKlii --------------------------
	.section	.nv.info._ZN12tensorrt_llm7kernels32fusedQKNormRopeKernelNTokenHeadsIN3c108BFloat16ES3_Li256ELb1ELi8EEEvPviiifPKvS6_S6_PKlii,"",@"SHT_CUDA_INFO"
	.sectionflags	@""
	.align	4


	//----- nvinfo : EIATTR_CUDA_API_VERSION
	.align		4
        /*0000*/ 	.byte	0x04, 0x37
        /*0002*/ 	.short	(.L_929 - .L_928)
.L_928:
        /*0004*/ 	.word	0x00000082


	//----- nvinfo : EIATTR_KPARAM_INFO
	.align		4
.L_929:
        /*0008*/ 	.byte	0x04, 0x17
        /*000a*/ 	.short	(.L_931 - .L_930)
.L_930:
        /*000c*/ 	.word	0x00000000
        /*0010*/ 	.short	0x000a
        /*0012*/ 	.short	0x003c
        /*0014*/ 	.byte	0x00, 0xf0, 0x11, 0x00


	//----- nvinfo : EIATTR_KPARAM_INFO
	.align		4
.L_931:
        /*0018*/ 	.byte	0x04, 0x17
        /*001a*/ 	.short	(.L_933 - .L_932)
.L_932:
        /*001c*/ 	.word	0x00000000
        /*0020*/ 	.short	0x0009
        /*0022*/ 	.short	0x0038
        /*0024*/ 	.byte	0x00, 0xf0, 0x11, 0x00


	//----- nvinfo : EIATTR_KPARAM_INFO
	.align		4
.L_933:
        /*0028*/ 	.byte	0x04, 0x17
        /*002a*/ 	.short	(.L_935 - .L_934)
.L_934:
        /*002c*/ 	.word	0x00000000
        /*0030*/ 	.short	0x0008
        /*0032*/ 	.short	0x0030
        /*0034*/ 	.byte	0x00, 0xf5, 0x21, 0x00


	//----- nvinfo : EIATTR_KPARAM_INFO
	.align		4
.L_935:
        /*0038*/ 	.byte	0x04, 0x17
        /*003a*/ 	.short	(.L_937 - .L_936)
.L_936:
        /*003c*/ 	.word	0x00000000
        /*0040*/ 	.short	0x0007
        /*0042*/ 	.short	0x0028
        /*0044*/ 	.byte	0x00, 0xf5, 0x21, 0x00


	//----- nvinfo : EIATTR_KPARAM_INFO
	.align		4
.L_937:
        /*0048*/ 	.byte	0x04, 0x17
        /*004a*/ 	.short	(.L_939 - .L_938)
.L_938:
        /*004c*/ 	.word	0x00000000
        /*0050*/ 	.short	0x0006
        /*0052*/ 	.short	0x0020
        /*0054*/ 	.byte	0x00, 0xf5, 0x21, 0x00


	//----- nvinfo : EIATTR_KPARAM_INFO
	.align		4
.L_939:
        /*0058*/ 	.byte	0x04, 0x17
        /*005a*/ 	.short	(.L_941 - .L_940)
.L_940:
        /*005c*/ 	.word	0x00000000
        /*0060*/ 	.short	0x0005
        /*0062*/ 	.short	0x0018
        /*0064*/ 	.byte	0x00, 0xf5, 0x21, 0x00


	//----- nvinfo : EIATTR_KPARAM_INFO
	.align		4
.L_941:
        /*0068*/ 	.byte	0x04, 0x17
        /*006a*/ 	.short	(.L_943 - .L_942)
.L_942:
        /*006c*/ 	.word	0x00000000
        /*0070*/ 	.short	0x0004
        /*0072*/ 	.short	0x0014
        /*0074*/ 	.byte	0x00, 0xf0, 0x11, 0x00


	//----- nvinfo : EIATTR_KPARAM_INFO
	.align		4
.L_943:
        /*0078*/ 	.byte	0x04, 0x17
        /*007a*/ 	.short	(.L_945 - .L_944)
.L_944:
        /*007c*/ 	.word	0x00000000
        /*0080*/ 	.short	0x0003
        /*0082*/ 	.short	0x0010
        /*0084*/ 	.byte	0x00, 0xf0, 0x11, 0x00


	//----- nvinfo : EIATTR_KPARAM_INFO
	.align		4
.L_945:
        /*0088*/ 	.byte	0x04, 0x17
        /*008a*/ 	.short	(.L_947 - .L_946)
.L_946:
        /*008c*/ 	.word	0x00000000
        /*0090*/ 	.short	0x0002
        /*0092*/ 	.short	0x000c
        /*0094*/ 	.byte	0x00, 0xf0, 0x11, 0x00


	//----- nvinfo : EIATTR_KPARAM_INFO
	.align		4
.L_947:
        /*0098*/ 	.byte	0x04, 0x17
        /*009a*/ 	.short	(.L_949 - .L_948)
.L_948:
        /*009c*/ 	.word	0x00000000
        /*00a0*/ 	.short	0x0001
        /*00a2*/ 	.short	0x0008
        /*00a4*/ 	.byte	0x00, 0xf0, 0x11, 0x00


	//----- nvinfo : EIATTR_KPARAM_INFO
	.align		4
.L_949:
        /*00a8*/ 	.byte	0x04, 0x17
        /*00aa*/ 	.short	(.L_951 - .L_950)
.L_950:
        /*00ac*/ 	.word	0x00000000
        /*00b0*/ 	.short	0x0000
        /*00b2*/ 	.short	0x0000
        /*00b4*/ 	.byte	0x00, 0xf5, 0x21, 0x00


	//----- nvinfo : EIATTR_SPARSE_MMA_MASK
	.align		4
.L_951:
        /*00b8*/ 	.byte	0x03, 0x50
        /*00ba*/ 	.short	0x0000


	//----- nvinfo : EIATTR_MAXREG_COUNT
	.align		4
        /*00bc*/ 	.byte	0x03, 0x1b
        /*00be*/ 	.short	0x00ff


	//----- nvinfo : EIATTR_MERCURY_ISA_VERSION
	.align		4
        /*00c0*/ 	.byte	0x03, 0x5f
        /*00c2*/ 	.short	0x0101


	//----- nvinfo : EIATTR_COOP_GROUP_MASK_REGIDS
	.align		4
        /*00c4*/ 	.byte	0x04, 0x29
        /*00c6*/ 	.short	(.L_953 - .L_952)


	//   ....[0]....
.L_952:
        /*00c8*/ 	.word	0xffffffff


	//   ....[1]....
        /*00cc*/ 	.word	0xffffffff


	//   ....[2]....
        /*00d0*/ 	.word	0xffffffff


	//   ....[3]....
        /*00d4*/ 	.word	0xffffffff


	//   ....[4]....
        /*00d8*/ 	.word	0xffffffff


	//   ....[5]....
        /*00dc*/ 	.word	0x05000027


	//   ....[6]....
        /*00e0*/ 	.word	0x05000027


	//   ....[7]....
        /*00e4*/ 	.word	0x05000027


	//   ....[8]....
        /*00e8*/ 	.word	0x05000027


	//   ....[9]....
        /*00ec*/ 	.word	0x05000027


	//----- nvinfo : EIATTR_COOP_GROUP_INSTR_OFFSETS
	.align		4
.L_953:
        /*00f0*/ 	.byte	0x04, 0x28
        /*00f2*/ 	.short	(.L_955 - .L_954)


	//   ....[0]....
.L_954:
        /*00f4*/ 	.word	0x00001440


	//   ....[1]....
        /*00f8*/ 	.word	0x00001460


	//   ....[2]....
        /*00fc*/ 	.word	0x00001480


	//   ....[3]....
        /*0100*/ 	.word	0x000014a0


	//   ....[4]....
        /*0104*/ 	.word	0x000014c0


	//   ....[5]....
        /*0108*/ 	.word	0x00001a50


	//   ....[6]....
        /*010c*/ 	.word	0x00001af0


	//   ....[7]....
        /*0110*/ 	.word	0x00001b60


	//   ....[8]....
        /*0114*/ 	.word	0x00001bd0


	//   ....[9]....
        /*0118*/ 	.word	0x00001c40


	//----- nvinfo : EIATTR_VRC_CTA_INIT_COUNT
	.align		4
.L_955:
        /*011c*/ 	.byte	0x02, 0x4a
	.zero		1
	.zero		1


	//----- nvinfo : EIATTR_EXIT_INSTR_OFFSETS
	.align		4
        /*0120*/ 	.byte	0x04, 0x1c
        /*0122*/ 	.short	(.L_957 - .L_956)


	//   ....[0]....
.L_956:
        /*0124*/ 	.word	0x000002a0


	//   ....[1]....
        /*0128*/ 	.word	0x00000f30


	//   ....[2]....
        /*012c*/ 	.word	0x000019f0


	//----- nvinfo : EIATTR_CRS_STACK_SIZE
	.align		4
.L_957:
        /*0130*/ 	.byte	0x04, 0x1e
        /*0132*/ 	.short	(.L_959 - .L_958)
.L_958:
        /*0134*/ 	.word	0x00000000


	//----- nvinfo : EIATTR_CBANK_PARAM_SIZE
	.align		4
.L_959:
        /*0138*/ 	.byte	0x03, 0x19
        /*013a*/ 	.short	0x0040


	//----- nvinfo : EIATTR_PARAM_CBANK
	.align		4
        /*013c*/ 	.byte	0x04, 0x0a
        /*013e*/ 	.short	(.L_961 - .L_960)
	.align		4
.L_960:
        /*0140*/ 	.word	index@(.nv.constant0._ZN12tensorrt_llm7kernels32fusedQKNormRopeKernelNTokenHeadsIN3c108BFloat16ES3_Li256ELb1ELi8EEEvPviiifPKvS6_S6_PKlii)
        /*0144*/ 	.short	0x0380
        /*0146*/ 	.short	0x0040


	//----- nvinfo : EIATTR_SW_WAR
	.align		4
.L_961:
        /*0148*/ 	.byte	0x04, 0x36
        /*014a*/ 	.short	(.L_963 - .L_962)
.L_962:
        /*014c*/ 	.word	0x00000008
.L_963:


//--------------------- .nv.info._ZN12tensorrt_llm7kernels32fusedQKNormRopeKernelNTokenHeadsIN3c108BFloat16ES3_Li128ELb0ELi8EEEvPviiifPKvS6_S6_PKlii --------------------------
	.section	.nv.info._ZN12tensorrt_llm7kernels32fusedQKNormRopeKernelNTokenHeadsIN3c108BFloat16ES3_Li128ELb0ELi8EEEvPviiifPKvS6_S6_PKlii,"",@"SHT_CUDA_INFO"
	.sectionflags	@""
	.align	4


	//----- nvinfo : EIATTR_CUDA_API_VERSION
	.align		4
        /*0000*/ 	.byte	0x04, 0x37
        /*0002*/ 	.short	(.L_965 - .L_964)
.L_964:
        /*0004*/ 	.word	0x00000082


	//----- nvinfo : EIATTR_KPARAM_INFO
	.align		4
.L_965:
        /*0008*/ 	.byte	0x04, 0x17
        /*000a*/ 	.short	(.L_967 - .L_966)
.L_966:
        /*000c*/ 	.word	0x00000000
        /*0010*/ 	.short	0x000a
        /*0012*/ 	.short	0x003c
        /*0014*/ 	.byte	0x00, 0xf0, 0x11, 0x00


	//----- nvinfo : EIATTR_KPARAM_INFO
	.align		4
.L_967:
        /*0018*/ 	.byte	0x04, 0x17
        /*001a*/ 	.short	(.L_969 - .L_968)
.L_968:
        /*001c*/ 	.word	0x00000000
        /*0020*/ 	.short	0x0009
        /*0022*/ 	.short	0x0038
        /*0024*/ 	.byte	0x00, 0xf0, 0x11, 0x00


	//----- nvinfo : EIATTR_KPARAM_INFO
	.align		4
.L_969:
        /*0028*/ 	.byte	0x04, 0x17
        /*002a*/ 	.short	(.L_971 - .L_970)
.L_970:
        /*002c*/ 	.word	0x00000000
        /*0030*/ 	.short	0x0008
        /*0032*/ 	.short	0x0030
        /*0034*/ 	.byte	0x00, 0xf5, 0x21, 0x00


	//----- nvinfo : EIATTR_KPARAM_INFO
	.align		4
.L_971:
        /*0038*/ 	.byte	0x04, 0x17
        /*003a*/ 	.short	(.L_973 - .L_972)
.L_972:
        /*003c*/ 	.word	0x00000000
        /*0040*/ 	.short	0x0007
        /*0042*/ 	.short	0x0028
        /*0044*/ 	.byte	0x00, 0xf5, 0x21, 0x00


	//----- nvinfo : EIATTR_KPARAM_INFO
	.align		4
.L_973:
        /*0048*/ 	.byte	0x04, 0x17
        /*004a*/ 	.short	(.L_975 - .L_974)
.L_974:
        /*004c*/ 	.word	0x00000000
        /*0050*/ 	.short	0x0006
        /*0052*/ 	.short	0x0020
        /*0054*/ 	.byte	0x00, 0xf5, 0x21, 0x00


	//----- nvinfo : EIATTR_KPARAM_INFO
	.align		4
.L_975:
        /*0058*/ 	.byte	0x04, 0x17
        /*005a*/ 	.short	(.L_977 - .L_976)
.L_976:
        /*005c*/ 	.word	0x00000000
        /*0060*/ 	.short	0x0005
        /*0062*/ 	.short	0x0018
        /*0064*/ 	.byte	0x00, 0xf5, 0x21, 0x00


	//----- nvinfo : EIATTR_KPARAM_INFO
	.align		4
.L_977:
        /*0068*/ 	.byte	0x04, 0x17
        /*006a*/ 	.short	(.L_979 - .L_978)
.L_978:
        /*006c*/ 	.word	0x00000000
        /*0070*/ 	.short	0x0004
        /*0072*/ 	.short	0x0014
        /*0074*/ 	.byte	0x00, 0xf0, 0x11, 0x00


	//----- nvinfo : EIATTR_KPARAM_INFO
	.align		4
.L_979:
        /*0078*/ 	.byte	0x04, 0x17
        /*007a*/ 	.short	(.L_981 - .L_980)
.L_980:
        /*007c*/ 	.word	0x00000000
        /*0080*/ 	.short	0x0003
        /*0082*/ 	.short	0x0010
        /*0084*/ 	.byte	0x00, 0xf0, 0x11, 0x00


	//----- nvinfo : EIATTR_KPARAM_INFO
	.align		4
.L_981:
        /*0088*/ 	.byte	0x04, 0x17
        /*008a*/ 	.short	(.L_983 - .L_982)
.L_982:
        /*008c*/ 	.word	0x00000000
        /*0090*/ 	.short	0x0002
        /*0092*/ 	.short	0x000c
        /*0094*/ 	.byte	0x00, 0xf0, 0x11, 0x00


	//----- nvinfo : EIATTR_KPARAM_INFO
	.align		4
.L_983:
        /*0098*/ 	.byte	0x04, 0x17
        /*009a*/ 	.short	(.L_985 - .L_984)
.L_984:
        /*009c*/ 	.word	0x00000000
        /*00a0*/ 	.short	0x0001
        /*00a2*/ 	.short	0x0008
        /*00a4*/ 	.byte	0x00, 0xf0, 0x11, 0x00


	//----- nvinfo : EIATTR_KPARAM_INFO
	.align		4
.L_985:
        /*00a8*/ 	.byte	0x04, 0x17
        /*00aa*/ 	.short	(.L_987 - .L_986)
.L_986:
        /*00ac*/ 	.word	0x00000000
        /*00b0*/ 	.short	0x0000
        /*00b2*/ 	.short	0x0000
        /*00b4*/ 	.byte	0x00, 0xf5, 0x21, 0x00


	//----- nvinfo : EIATTR_SPARSE_MMA_MASK
	.align		4
.L_987:
        /*00b8*/ 	.byte	0x03, 0x50
        /*00ba*/ 	.short	0x0000


	//----- nvinfo : EIATTR_MAXREG_COUNT
	.align		4
        /*00bc*/ 	.byte	0x03, 0x1b
        /*00be*/ 	.short	0x00ff


	//----- nvinfo : EIATTR_MERCURY_ISA_VERSION
	.align		4
        /*00c0*/ 	.byte	0x03, 0x5f
        /*00c2*/ 	.short	0x0101


	//----- nvinfo : EIATTR_COOP_GROUP_MASK_REGIDS
	.align		4
        /*00c4*/ 	.byte	0x04, 0x29
        /*00c6*/ 	.short	(.L_989 - .L_988)


	//   ....[0]....
.L_988:
        /*00c8*/ 	.word	0xffffffff


	//   ....[1]....
        /*00cc*/ 	.word	0xffffffff


	//   ....[2]....
        /*00d0*/ 	.word	0xffffffff


	//   ....[3]....
        /*00d4*/ 	.word	0xffffffff


	//   ....[4]....
        /*00d8*/ 	.word	0xffffffff


	//   ....[5]....
        /*00dc*/ 	.word	0xffffffff


	//   ....[6]....
        /*00e0*/ 	.word	0xffffffff


	//   ....[7]....
        /*00e4*/ 	.word	0xffffffff


	//   ....[8]....
        /*00e8*/ 	.word	0xffffffff


	//   ....[9]....
        /*00ec*/ 	.word	0xffffffff


	//   ....[10]....
        /*00f0*/ 	.word	0xffffffff


	//   ....[11]....
        /*00f4*/ 	.word	0x05000004


	//   ....[12]....
        /*00f8*/ 	.word	0x05000004


	//   ....[13]....
        /*00fc*/ 	.word	0x05000004


	//   ....[14]....
        /*0100*/ 	.word	0x05000004


	//   ....[15]....
        /*0104*/ 	.word	0x05000004


	//   ....[16]....
        /*0108*/ 	.word	0x05000004


	//   ....[17]....
        /*010c*/ 	.word	0x05000004


	//   ....[18]....
        /*0110*/ 	.word	0x05000004


	//   ....[19]....
        /*0114*/ 	.word	0x05000004


	//   ....[20]....
        /*0118*/ 	.word	0x05000004


	//   ....[21]....
        /*011c*/ 	.word	0x05000004


	//----- nvinfo : EIATTR_COOP_GROUP_INSTR_OFFSETS
	.align		4
.L_989:
        /*0120*/ 	.byte	0x04, 0x28
        /*0122*/ 	.short	(.L_991 - .L_990)


	//   ....[0]....
.L_990:
        /*0124*/ 	.word	0x000015e0


	//   ....[1]....
        /*0128*/ 	.word	0x00001600


	//   ....[2]....
        /*012c*/ 	.word	0x00001620


	//   ....[3]....
        /*0130*/ 	.word	0x00001640


	//   ....[4]....
        /*0134*/ 	.word	0x00001660


	//   ....[5]....
        /*0138*/ 	.word	0x00001890


	//   ....[6]....
        /*013c*/ 	.word	0x000019c0


	//   ....[7]....
        /*0140*/ 	.word	0x00001aa0


	//   ....[8]....
        /*0144*/ 	.word	0x00001ad0


	//   ....[9]....
        /*0148*/ 	.word	0x00001b60


	//   ....[10]....
        /*014c*/ 	.word	0x00001c50


	//   ....[11]....
        /*0150*/ 	.word	0x00001d90


	//   ....[12]....
        /*0154*/ 	.word	0x00001e10


	//   ....[13]....
        /*0158*/ 	.word	0x00001e70


	//   ....[14]....
        /*015c*/ 	.word	0x00001ed0


	//   ....[15]....
        /*0160*/ 	.word	0x00001f30


	//   ....[16]....
        /*0164*/ 	.word	0x00002140


	//   ....[17]....
        /*0168*/ 	.word	0x000021f0


	//   ....[18]....
        /*016c*/ 	.word	0x00002270


	//   ....[19]....
        /*0170*/ 	.word	0x00002360


	//   ....[20]....
        /*0174*/ 	.word	0x00002420


	//   ....[21]....
        /*0178*/ 	.word	0x00002490


	//----- nvinfo : EIATTR_VRC_CTA_INIT_COUNT
	.align		4
.L_991:
        /*017c*/ 	.byte	0x02, 0x4a
	.zero		1
	.zero		1


	//----- nvinfo : EIATTR_EXIT_INSTR_OFFSETS
	.align		4
        /*0180*/ 	.byte	0x04, 0x1c
        /*0182*/ 	.short	(.L_993 - .L_992)


	//   ....[0]....
.L_992:
        /*0184*/ 	.word	0x00000290


	//   ....[1]....
        /*0188*/ 	.word	0x00000ee0


	//   ....[2]....
        /*018c*/ 	.word	0x00001d30


	//----- nvinfo : EIATTR_CRS_STACK_SIZE
	.align		4
.L_993:
        /*0190*/ 	.byte	0x04, 0x1e
        /*0192*/ 	.short	(.L_995 - .L_994)
.L_994:
        /*0194*/ 	.word	0x00000000


	//----- nvinfo : EIATTR_CBANK_PARAM_SIZE
	.align		4
.L_995:
        /*0198*/ 	.byte	0x03, 0x19
        /*019a*/ 	.short	0x0040


	//----- nvinfo : EIATTR_PARAM_CBANK
	.align		4
        /*019c*/ 	.byte	0x04, 0x0a
        /*019e*/ 	.short	(.L_997 - .L_996)
	.align		4
.L_996:
        /*01a0*/ 	.word	index@(.nv.constant0._ZN12tensorrt_llm7kernels32fusedQKNormRopeKernelNTokenHeadsIN3c108BFloat16ES3_Li128ELb0ELi8EEEvPviiifPKvS6_S6_PKlii)
        /*01a4*/ 	.short	0x0380
        /*01a6*/ 	.short	0x0040


	//----- nvinfo : EIATTR_SW_WAR
	.align		4
.L_997:
        /*01a8*/ 	.byte	0x04, 0x36
        /*01aa*/ 	.short	(.L_999 - .L_998)
.L_998:
        /*01ac*/ 	.word	0x00000008
.L_999:


//--------------------- .nv.info._ZN12tensorrt_llm7kernels32fusedQKNormRopeKernelNTokenHeadsIN3c108BFloat16ES3_Li128ELb1ELi8EEEvPviiifPKvS6_S6_PKlii --------------------------
	.section	.nv.info._ZN12tensorrt_llm7kernels32fusedQKNormRopeKernelNTokenHeadsIN3c108BFloat16ES3_Li128ELb1ELi8EEEvPviiifPKvS6_S6_PKlii,"",@"SHT_CUDA_INFO"
	.sectionflags	@""
	.align	4


	//----- nvinfo : EIATTR_CUDA_API_VERSION
	.align		4
        /*0000*/ 	.byte	0x04, 0x37
        /*0002*/ 	.short	(.L_1001 - .L_1000)
.L_1000:
        /*0004*/ 	.word	0x00000082


	//----- nvinfo : EIATTR_KPARAM_INFO
	.align		4
.L_1001:
        /*0008*/ 	.byte	0x04, 0x17
        /*000a*/ 	.short	(.L_1003 - .L_1002)
.L_1002:
        /*000c*/ 	.word	0x00000000
        /*0010*/ 	.short	0x000a
        /*0012*/ 	.short	0x003c
        /*0014*/ 	.byte	0x00, 0xf0, 0x11, 0x00


	//----- nvinfo : EIATTR_KPARAM_INFO
	.align		4
.L_1003:
        /*0018*/ 	.byte	0x04, 0x17
        /*001a*/ 	.short	(.L_1005 - .L_1004)
.L_1004:
        /*001c*/ 	.word	0x00000000
        /*0020*/ 	.short	0x0009
        /*0022*/ 	.short	0x0038
        /*0024*/ 	.byte	0x00, 0xf0, 0x11, 0x00


	//----- nvinfo : EIATTR_KPARAM_INFO
	.align		4
.L_1005:
        /*0028*/ 	.byte	0x04, 0x17
        /*002a*/ 	.short	(.L_1007 - .L_1006)
.L_1006:
        /*002c*/ 	.word	0x00000000
        /*0030*/ 	.short	0x0008
        /*0032*/ 	.short	0x0030
        /*0034*/ 	.byte	0x00, 0xf5, 0x21, 0x00


	//----- nvinfo : EIATTR_KPARAM_INFO
	.align		4
.L_1007:
        /*0038*/ 	.byte	0x04, 0x17
        /*003a*/ 	.short	(.L_1009 - .L_1008)
.L_1008:
        /*003c*/ 	.word	0x00000000
        /*0040*/ 	.short	0x0007
        /*0042*/ 	.short	0x0028
        /*0044*/ 	.byte	0x00, 0xf5, 0x21, 0x00


	//----- nvinfo : EIATTR_KPARAM_INFO
	.align		4
.L_1009:
        /*0048*/ 	.byte	0x04, 0x17
        /*004a*/ 	.short	(.L_1011 - .L_1010)
.L_1010:
        /*004c*/ 	.word	0x00000000
        /*0050*/ 	.short	0x0006
        /*0052*/ 	.short	0x0020
        /*0054*/ 	.byte	0x00, 0xf5, 0x21, 0x00


	//----- nvinfo : EIATTR_KPARAM_INFO
	.align		4
.L_1011:
        /*0058*/ 	.byte	0x04, 0x17
        /*005a*/ 	.short	(.L_1013 - .L_1012)
.L_1012:
        /*005c*/ 	.word	0x00000000
        /*0060*/ 	.short	0x0005
        /*0062*/ 	.short	0x0018
        /*0064*/ 	.byte	0x00, 0xf5, 0x21, 0x00


	//----- nvinfo : EIATTR_KPARAM_INFO
	.align		4
.L_1013:
        /*0068*/ 	.byte	0x04, 0x17
        /*006a*/ 	.short	(.L_1015 - .L_1014)
.L_1014:
        /*006c*/ 	.word	0x00000000
        /*0070*/ 	.short	0x0004
        /*0072*/ 	.short	0x0014
        /*0074*/ 	.byte	0x00, 0xf0, 0x11, 0x00


	//----- nvinfo : EIATTR_KPARAM_INFO
	.align		4
.L_1015:
        /*0078*/ 	.byte	0x04, 0x17
        /*007a*/ 	.short	(.L_1017 - .L_1016)
.L_1016:
        /*007c*/ 	.word	0x00000000
        /*0080*/ 	.short	0x0003
        /*0082*/ 	.short	0x0010
        /*0084*/ 	.byte	0x00, 0xf0, 0x11, 0x00


	//----- nvinfo : EIATTR_KPARAM_INFO
	.align		4
.L_1017:
        /*0088*/ 	.byte	0x04, 0x17
        /*008a*/ 	.short	(.L_1019 - .L_1018)
.L_1018:
        /*008c*/ 	.word	0x00000000
        /*0090*/ 	.short	0x0002
        /*0092*/ 	.short	0x000c
        /*0094*/ 	.byte	0x00, 0xf0, 0x11, 0x00


	//----- nvinfo : EIATTR_KPARAM_INFO
	.align		4
.L_1019:
        /*0098*/ 	.byte	0x04, 0x17
        /*009a*/ 	.short	(.L_1021 - .L_1020)
.L_1020:
        /*009c*/ 	.word	0x00000000
        /*00a0*/ 	.short	0x0001
        /*00a2*/ 	.short	0x0008
        /*00a4*/ 	.byte	0x00, 0xf0, 0x11, 0x00


	//----- nvinfo : EIATTR_KPARAM_INFO
	.align		4
.L_1021:
        /*00a8*/ 	.byte	0x04, 0x17
        /*00aa*/ 	.short	(.L_1023 - .L_1022)
.L_1022:
        /*00ac*/ 	.word	0x00000000
        /*00b0*/ 	.short	0x0000
        /*00b2*/ 	.short	0x0000
        /*00b4*/ 	.byte	0x00, 0xf5, 0x21, 0x00


	//----- nvinfo : EIATTR_SPARSE_MMA_MASK
	.align		4
.L_1023:
        /*00b8*/ 	.byte	0x03, 0x50
        /*00ba*/ 	.short	0x0000


	//----- nvinfo : EIATTR_MAXREG_COUNT
	.align		4
        /*00bc*/ 	.byte	0x03, 0x1b
        /*00be*/ 	.short	0x00ff


	//----- nvinfo : EIATTR_MERCURY_ISA_VERSION
	.align		4
        /*00c0*/ 	.byte	0x03, 0x5f
        /*00c2*/ 	.short	0x0101


	//----- nvinfo : EIATTR_COOP_GROUP_MASK_REGIDS
	.align		4
        /*00c4*/ 	.byte	0x04, 0x29
        /*00c6*/ 	.short	(.L_1025 - .L_1024)


	//   ....[0]....
.L_1024:
        /*00c8*/ 	.word	0xffffffff


	//   ....[1]....
        /*00cc*/ 	.word	0xffffffff


	//   ....[2]....
        /*00d0*/ 	.word	0xffffffff


	//   ....[3]....
        /*00d4*/ 	.word	0xffffffff


	//   ....[4]....
        /*00d8*/ 	.word	0xffffffff


	//   ....[5]....
        /*00dc*/ 	.word	0x05000017


	//   ....[6]....
        /*00e0*/ 	.word	0x05000017


	//   ....[7]....
        /*00e4*/ 	.word	0x05000017


	//   ....[8]....
        /*00e8*/ 	.word	0x05000017


	//   ....[9]....
        /*00ec*/ 	.word	0x05000017


	//----- nvinfo : EIATTR_COOP_GROUP_INSTR_OFFSETS
	.align		4
.L_1025:
        /*00f0*/ 	.byte	0x04, 0x28
        /*00f2*/ 	.short	(.L_1027 - .L_1026)


	//   ....[0]....
.L_1026:
        /*00f4*/ 	.word	0x00001280


	//   ....[1]....
        /*00f8*/ 	.word	0x000012a0


	//   ....[2]....
        /*00fc*/ 	.word	0x000012c0


	//   ....[3]....
        /*0100*/ 	.word	0x000012e0


	//   ....[4]....
        /*0104*/ 	.word	0x00001300


	//   ....[5]....
        /*0108*/ 	.word	0x000016b0


	//   ....[6]....
        /*010c*/ 	.word	0x00001740


	//   ....[7]....
        /*0110*/ 	.word	0x000017c0


	//   ....[8]....
        /*0114*/ 	.word	0x00001840


	//   ....[9]....
        /*0118*/ 	.word	0x000018c0


	//----- nvinfo : EIATTR_VRC_CTA_INIT_COUNT
	.align		4
.L_1027:
        /*011c*/ 	.byte	0x02, 0x4a
	.zero		1
	.zero		1


	//----- nvinfo : EIATTR_EXIT_INSTR_OFFSETS
	.align		4
        /*0120*/ 	.byte	0x04, 0x1c
        /*0122*/ 	.short	(.L_1029 - .L_1028)


	//   ....[0]....
.L_1028:
        /*0124*/ 	.word	0x000002a0


	//   ....[1]....
        /*0128*/ 	.word	0x00000ee0


	//   ....[2]....
        /*012c*/ 	.word	0x00001650


	//----- nvinfo : EIATTR_CRS_STACK_SIZE
	.align		4
.L_1029:
        /*0130*/ 	.byte	0x04, 0x1e
        /*0132*/ 	.short	(.L_1031 - .L_1030)
.L_1030:
        /*0134*/ 	.word	0x00000000


	//----- nvinfo : EIATTR_CBANK_PARAM_SIZE
	.align		4
.L_1031:
        /*0138*/ 	.byte	0x03, 0x19
        /*013a*/ 	.short	0x0040


	//----- nvinfo : EIATTR_PARAM_CBANK
	.align		4
        /*013c*/ 	.byte	0x04, 0x0a
        /*013e*/ 	.short	(.L_1033 - .L_1032)
	.align		4
.L_1032:
        /*0140*/ 	.word	index@(.nv.constant0._ZN12tensorrt_llm7kernels32fusedQKNormRopeKernelNTokenHeadsIN3c108BFloat16ES3_Li128ELb1ELi8EEEvPviiifPKvS6_S6_PKlii)
        /*0144*/ 	.short	0x0380
        /*0146*/ 	.short	0x0040


	//----- nvinfo : EIATTR_SW_WAR
	.align		4
.L_1033:
        /*0148*/ 	.byte	0x04, 0x36
        /*014a*/ 	.short	(.L_1035 - .L_1034)
.L_1034:
        /*014c*/ 	.word	0x00000008
.L_1035:


//--------------------- .nv.info._ZN12tensorrt_llm7kernels32fusedQKNormRopeKernelNTokenHeadsIN3c108BFloat16ES3_Li64ELb0ELi8EEEvPviiifPKvS6_S6_PKlii --------------------------
	.section	.nv.info._ZN12tensorrt_llm7kernels32fusedQKNormRopeKernelNTokenHeadsIN3c108BFloat16ES3_Li64ELb0ELi8EEEvPviiifPKvS6_S6_PKlii,"",@"SHT_CUDA_INFO"
	.sectionflags	@""
	.align	4


	//----- nvinfo : EIATTR_CUDA_API_VERSION
	.align		4
        /*0000*/ 	.byte	0x04, 0x37
        /*0002*/ 	.short	(.L_1037 - .L_1036)
.L_1036:
        /*0004*/ 	.word	0x00000082


	//----- nvinfo : EIATTR_KPARAM_INFO
	.align		4
.L_1037:
        /*0008*/ 	.byte	0x04, 0x17
        /*000a*/ 	.short	(.L_1039 - .L_1038)
.L_1038:
        /*000c*/ 	.word	0x00000000
        /*0010*/ 	.short	0x000a
        /*0012*/ 	.short	0x003c
        /*0014*/ 	.byte	0x00, 0xf0, 0x11, 0x00


	//----- nvinfo : EIATTR_KPARAM_INFO
	.align		4
.L_1039:
        /*0018*/ 	.byte	0x04, 0x17
        /*001a*/ 	.short	(.L_1041 - .L_1040)
.L_1040:
        /*001c*/ 	.word	0x00000000
        /*0020*/ 	.short	0x0009
        /*0022*/ 	.short	0x0038
        /*0024*/ 	.byte	0x00, 0xf0, 0x11, 0x00


	//----- nvinfo : EIATTR_KPARAM_INFO
	.align		4
.L_1041:
        /*0028*/ 	.byte	0x04, 0x17
        /*002a*/ 	.short	(.L_1043 - .L_1042)
.L_1042:
        /*002c*/ 	.word	0x00000000
        /*0030*/ 	.short	0x0008
        /*0032*/ 	.short	0x0030
        /*0034*/ 	.byte	0x00, 0xf5, 0x21, 0x00


	//----- nvinfo : EIATTR_KPARAM_INFO
	.align		4
.L_1043:
        /*0038*/ 	.byte	0x04, 0x17
        /*003a*/ 	.short	(.L_1045 - .L_1044)
.L_1044:
        /*003c*/ 	.word	0x00000000
        /*0040*/ 	.short	0x0007
        /*0042*/ 	.short	0x0028
        /*0044*/ 	.byte	0x00, 0xf5, 0x21, 0x00


	//----- nvinfo : EIATTR_KPARAM_INFO
	.align		4
.L_1045:
        /*0048*/ 	.byte	0x04, 0x17
        /*004a*/ 	.short	(.L_1047 - .L_1046)
.L_1046:
        /*004c*/ 	.word	0x00000000
        /*0050*/ 	.short	0x0006
        /*0052*/ 	.short	0x0020
        /*0054*/ 	.byte	0x00, 0xf5, 0x21, 0x00


	//----- nvinfo : EIATTR_KPARAM_INFO
	.align		4
.L_1047:
        /*0058*/ 	.byte	0x04, 0x17
        /*005a*/ 	.short	(.L_1049 - .L_1048)
.L_1048:
        /*005c*/ 	.word	0x00000000
        /*0060*/ 	.short	0x0005
        /*0062*/ 	.short	0x0018
        /*0064*/ 	.byte	0x00, 0xf5, 0x21, 0x00


	//----- nvinfo : EIATTR_KPARAM_INFO
	.align		4
.L_1049:
        /*0068*/ 	.byte	0x04, 0x17
        /*006a*/ 	.short	(.L_1051 - .L_1050)
.L_1050:
        /*006c*/ 	.word	0x00000000
        /*0070*/ 	.short	0x0004
        /*0072*/ 	.short	0x0014
        /*0074*/ 	.byte	0x00, 0xf0, 0x11, 0x00


	//----- nvinfo : EIATTR_KPARAM_INFO
	.align		4
.L_1051:
        /*0078*/ 	.byte	0x04, 0x17
        /*007a*/ 	.short	(.L_1053 - .L_1052)
.L_1052:
        /*007c*/ 	.word	0x00000000
        /*0080*/ 	.short	0x0003
        /*0082*/ 	.short	0x0010
        /*0084*/ 	.byte	0x00, 0xf0, 0x11, 0x00


	//----- nvinfo : EIATTR_KPARAM_INFO
	.align		4
.L_1053:
        /*0088*/ 	.byte	0x04, 0x17
        /*008a*/ 	.short	(.L_1055 - .L_1054)
.L_1054:
        /*008c*/ 	.word	0x00000000
        /*0090*/ 	.short	0x0002
        /*0092*/ 	.short	0x000c
        /*0094*/ 	.byte	0x00, 0xf0, 0x11, 0x00


	//----- nvinfo : EIATTR_KPARAM_INFO
	.align		4
.L_1055:
        /*0098*/ 	.byte	0x04, 0x17
        /*009a*/ 	.short	(.L_1057 - .L_1056)
.L_1056:
        /*009c*/ 	.word	0x00000000
        /*00a0*/ 	.short	0x0001
        /*00a2*/ 	.short	0x0008
        /*00a4*/ 	.byte	0x00, 0xf0, 0x11, 0x00


	//----- nvinfo : EIATTR_KPARAM_INFO
	.align		4
.L_1057:
        /*00a8*/ 	.byte	0x04, 0x17
        /*00aa*/ 	.short	(.L_1059 - .L_1058)
.L_1058:
        /*00ac*/ 	.word	0x00000000
        /*00b0*/ 	.short	0x0000
        /*00b2*/ 	.short	0x0000
        /*00b4*/ 	.byte	0x00, 0xf5, 0x21, 0x00


	//----- nvinfo : EIATTR_SPARSE_MMA_MASK
	.align		4
.L_1059:
        /*00b8*/ 	.byte	0x03, 0x50
        /*00ba*/ 	.short	0x0000


	//----- nvinfo : EIATTR_MAXREG_COUNT
	.align		4
        /*00bc*/ 	.byte	0x03, 0x1b
        /*00be*/ 	.short	0x00ff


	//----- nvinfo : EIATTR_MERCURY_ISA_VERSION
	.align		4
        /*00c0*/ 	.byte	0x03, 0x5f
        /*00c2*/ 	.short	0x0101


	//----- nvinfo : EIATTR_COOP_GROUP_MASK_REGIDS
	.align		4
        /*00c4*/ 	.byte	0x04, 0x29
        /*00c6*/ 	.short	(.L_1061 - .L_1060)


	//   ....[0]....
.L_1060:
        /*00c8*/ 	.word	0xffffffff


	//   ....[1]....
        /*00cc*/ 	.word	0xffffffff


	//   ....[2]....
        /*00d0*/ 	.word	0xffffffff


	//   ....[3]....
        /*00d4*/ 	.word	0xffffffff


	//   ....[4]....
        /*00d8*/ 	.word	0xffffffff


	//   ....[5]....
        /*00dc*/ 	.word	0xffffffff


	//   ....[6]....
        /*00e0*/ 	.word	0xffffffff


	//   ....[7]....
        /*00e4*/ 	.word	0xffffffff


	//   ....[8]....
        /*00e8*/ 	.word	0xffffffff


	//   ....[9]....
        /*00ec*/ 	.word	0x05000009


	//   ....[10]....
        /*00f0*/ 	.word	0x05000009


	//   ....[11]....
        /*00f4*/ 	.word	0x05000009


	//   ....[12]....
        /*00f8*/ 	.word	0x05000009


	//   ....[13]....
        /*00fc*/ 	.word	0x05000009


	//   ....[14]....
        /*0100*/ 	.word	0x05000009


	//   ....[15]....
        /*0104*/ 	.word	0x05000009


	//   ....[16]....
        /*0108*/ 	.word	0x05000009


	//   ....[17]....
        /*010c*/ 	.word	0x05000009


	//----- nvinfo : EIATTR_COOP_GROUP_INSTR_OFFSETS
	.align		4
.L_1061:
        /*0110*/ 	.byte	0x04, 0x28
        /*0112*/ 	.short	(.L_1063 - .L_1062)


	//   ....[0]....
.L_1062:
        /*0114*/ 	.word	0x00001310


	//   ....[1]....
        /*0118*/ 	.word	0x00001330


	//   ....[2]....
        /*011c*/ 	.word	0x00001350


	//   ....[3]....
        /*0120*/ 	.word	0x00001370


	//   ....[4]....
        /*0124*/ 	.word	0x00001390


	//   ....[5]....
        /*0128*/ 	.word	0x00001560


	//   ....[6]....
        /*012c*/ 	.word	0x000015f0


	//   ....[7]....
        /*0130*/ 	.word	0x000016d0


	//   ....[8]....
        /*0134*/ 	.word	0x00001800


	//   ....[9]....
        /*0138*/ 	.word	0x00001930


	//   ....[10]....
        /*013c*/ 	.word	0x000019c0


	//   ....[11]....
        /*0140*/ 	.word	0x00001a20


	//   ....[12]....
        /*0144*/ 	.word	0x00001a80


	//   ....[13]....
        /*0148*/ 	.word	0x00001ae0


	//   ....[14]....
        /*014c*/ 	.word	0x00001cf0


	//   ....[15]....
        /*0150*/ 	.word	0x00001d80


	//   ....[16]....
        /*0154*/ 	.word	0x00001e20


	//   ....[17]....
        /*0158*/ 	.word	0x00001e80


	//----- nvinfo : EIATTR_VRC_CTA_INIT_COUNT
	.align		4
.L_1063:
        /*015c*/ 	.byte	0x02, 0x4a
	.zero		1
	.zero		1


	//----- nvinfo : EIATTR_EXIT_INSTR_OFFSETS
	.align		4
        /*0160*/ 	.byte	0x04, 0x1c
        /*0162*/ 	.short	(.L_1065 - .L_1064)


	//   ....[0]....
.L_1064:
        /*0164*/ 	.word	0x000002a0


	//   ....[1]....
        /*0168*/ 	.word	0x00000ef0


	//   ....[2]....
        /*016c*/ 	.word	0x000018d0


	//----- nvinfo : EIATTR_CRS_STACK_SIZE
	.align		4
.L_1065:
        /*0170*/ 	.byte	0x04, 0x1e
        /*0172*/ 	.short	(.L_1067 - .L_1066)
.L_1066:
        /*0174*/ 	.word	0x00000000


	//----- nvinfo : EIATTR_CBANK_PARAM_SIZE
	.align		4
.L_1067:
        /*0178*/ 	.byte	0x03, 0x19
        /*017a*/ 	.short	0x0040


	//----- nvinfo : EIATTR_PARAM_CBANK
	.align		4
        /*017c*/ 	.byte	0x04, 0x0a
        /*017e*/ 	.short	(.L_1069 - .L_1068)
	.align		4
.L_1068:
        /*0180*/ 	.word	index@(.nv.constant0._ZN12tensorrt_llm7kernels32fusedQKNormRopeKernelNTokenHeadsIN3c108BFloat16ES3_Li64ELb0ELi8EEEvPviiifPKvS6_S6_PKlii)
        /*0184*/ 	.short	0x0380
        /*0186*/ 	.short	0x0040


	//----- nvinfo : EIATTR_SW_WAR
	.align		4
.L_1069:
        /*0188*/ 	.byte	0x04, 0x36
        /*018a*/ 	.short	(.L_1071 - .L_1070)
.L_1070:
        /*018c*/ 	.word	0x00000008
.L_1071:


//--------------------- .nv.info._ZN12tensorrt_llm7kernels32fusedQKNormRopeKernelNTokenHeadsIN3c108BFloat16ES3_Li64ELb1ELi8EEEvPviiifPKvS6_S6_PKlii --------------------------
	.section	.nv.info._ZN12tensorrt_llm7kernels32fusedQKNormRopeKernelNTokenHeadsIN3c108BFloat16ES3_Li64ELb1ELi8EEEvPviiifPKvS6_S6_PKlii,"",@"SHT_CUDA_INFO"
	.sectionflags	@""
	.align	4


	//----- nvinfo : EIATTR_CUDA_API_VERSION
	.align		4
        /*0000*/ 	.byte	0x04, 0x37
        /*0002*/ 	.short	(.L_1073 - .L_1072)
.L_1072:
        /*0004*/ 	.word	0x00000082


	//----- nvinfo : EIATTR_KPARAM_INFO
	.align		4
.L_1073:
        /*0008*/ 	.byte	0x04, 0x17
        /*000a*/ 	.short	(.L_1075 - .L_1074)
.L_1074:
        /*000c*/ 	.word	0x00000000
        /*0010*/ 	.short	0x000a
        /*0012*/ 	.short	0x003c
        /*0014*/ 	.byte	0x00, 0xf0, 0x11, 0x00


	//----- nvinfo : EIATTR_KPARAM_INFO
	.align		4
.L_1075:
        /*0018*/ 	.byte	0x04, 0x17
        /*001a*/ 	.short	(.L_1077 - .L_1076)
.L_1076:
        /*001c*/ 	.word	0x00000000
        /*0020*/ 	.short	0x0009
        /*0022*/ 	.short	0x0038
        /*0024*/ 	.byte	0x00, 0xf0, 0x11, 0x00


	//----- nvinfo : EIATTR_KPARAM_INFO
	.align		4
.L_1077:
        /*0028*/ 	.byte	0x04, 0x17
        /*002a*/ 	.short	(.L_1079 - .L_1078)
.L_1078:
        /*002c*/ 	.word	0x00000000
        /*0030*/ 	.short	0x0008
        /*0032*/ 	.short	0x0030
        /*0034*/ 	.byte	0x00, 0xf5, 0x21, 0x00


	//----- nvinfo : EIATTR_KPARAM_INFO
	.align		4
.L_1079:
        /*0038*/ 	.byte	0x04, 0x17
        /*003a*/ 	.short	(.L_1081 - .L_1080)
.L_1080:
        /*003c*/ 	.word	0x00000000
        /*0040*/ 	.short	0x0007
        /*0042*/ 	.short	0x0028
        /*0044*/ 	.byte	0x00, 0xf5, 0x21, 0x00


	//----- nvinfo : EIATTR_KPARAM_INFO
	.align		4
.L_1081:
        /*0048*/ 	.byte	0x04, 0x17
        /*004a*/ 	.short	(.L_1083 - .L_1082)
.L_1082:
        /*004c*/ 	.word	0x00000000
        /*0050*/ 	.short	0x0006
        /*0052*/ 	.short	0x0020
        /*0054*/ 	.byte	0x00, 0xf5, 0x21, 0x00


	//----- nvinfo : EIATTR_KPARAM_INFO
	.align		4
.L_1083:
        /*0058*/ 	.byte	0x04, 0x17
        /*005a*/ 	.short	(.L_1085 - .L_1084)
.L_1084:
        /*005c*/ 	.word	0x00000000
        /*0060*/ 	.short	0x0005
        /*0062*/ 	.short	0x0018
        /*0064*/ 	.byte	0x00, 0xf5, 0x21, 0x00


	//----- nvinfo : EIATTR_KPARAM_INFO
	.align		4
.L_1085:
        /*0068*/ 	.byte	0x04, 0x17
        /*006a*/ 	.short	(.L_1087 - .L_1086)
.L_1086:
        /*006c*/ 	.word	0x00000000
        /*0070*/ 	.short	0x0004
        /*0072*/ 	.short	0x0014
        /*0074*/ 	.byte	0x00, 0xf0, 0x11, 0x00


	//----- nvinfo : EIATTR_KPARAM_INFO
	.align		4
.L_1087:
        /*0078*/ 	.byte	0x04, 0x17
        /*007a*/ 	.short	(.L_1089 - .L_1088)
.L_1088:
        /*007c*/ 	.word	0x00000000
        /*0080*/ 	.short	0x0003
        /*0082*/ 	.short	0x0010
        /*0084*/ 	.byte	0x00, 0xf0, 0x11, 0x00


	//----- nvinfo : EIATTR_KPARAM_INFO
	.align		4
.L_1089:
        /*0088*/ 	.byte	0x04, 0x17
        /*008a*/ 	.short	(.L_1091 - .L_1090)
.L_1090:
        /*008c*/ 	.word	0x00000000
        /*0090*/ 	.short	0x0002
        /*0092*/ 	.short	0x000c
        /*0094*/ 	.byte	0x00, 0xf0, 0x11, 0x00


	//----- nvinfo : EIATTR_KPARAM_INFO
	.align		4
.L_1091:
        /*0098*/ 	.byte	0x04, 0x17
        /*009a*/ 	.short	(.L_1093 - .L_1092)
.L_1092:
        /*009c*/ 	.word	0x00000000
        /*00a0*/ 	.short	0x0001
        /*00a2*/ 	.short	0x0008
        /*00a4*/ 	.byte	0x00, 0xf0, 0x11, 0x00


	//----- nvinfo : EIATTR_KPARAM_INFO
	.align		4
.L_1093:
        /*00a8*/ 	.byte	0x04, 0x17
        /*00aa*/ 	.short	(.L_1095 - .L_1094)
.L_1094:
        /*00ac*/ 	.word	0x00000000
        /*00b0*/ 	.short	0x0000
        /*00b2*/ 	.short	0x0000
        /*00b4*/ 	.byte	0x00, 0xf5, 0x21, 0x00


	//----- nvinfo : EIATTR_SPARSE_MMA_MASK
	.align		4
.L_1095:
        /*00b8*/ 	.byte	0x03, 0x50
        /*00ba*/ 	.short	0x0000


	//----- nvinfo : EIATTR_MAXREG_COUNT
	.align		4
        /*00bc*/ 	.byte	0x03, 0x1b
        /*00be*/ 	.short	0x00ff


	//----- nvinfo : EIATTR_MERCURY_ISA_VERSION
	.align		4
        /*00c0*/ 	.byte	0x03, 0x5f
        /*00c2*/ 	.short	0x0101


	//----- nvinfo : EIATTR_COOP_GROUP_MASK_REGIDS
	.align		4
        /*00c4*/ 	.byte	0x04, 0x29
        /*00c6*/ 	.short	(.L_1097 - .L_1096)


	//   ....[0]....
.L_1096:
        /*00c8*/ 	.word	0xffffffff


	//   ....[1]....
        /*00cc*/ 	.word	0xffffffff


	//   ....[2]....
        /*00d0*/ 	.word	0xffffffff


	//   ....[3]....
        /*00d4*/ 	.word	0xffffffff


	//   ....[4]....
        /*00d8*/ 	.word	0xffffffff


	//   ....[5]....
        /*00dc*/ 	.word	0xffffffff


	//   ....[6]....
        /*00e0*/ 	.word	0xffffffff


	//   ....[7]....
        /*00e4*/ 	.word	0xffffffff


	//   ....[8]....
        /*00e8*/ 	.word	0xffffffff


	//   ....[9]....
        /*00ec*/ 	.word	0xffffffff


	//   ....[10]....
        /*00f0*/ 	.word	0xffffffff


	//   ....[11]....
        /*00f4*/ 	.word	0xffffffff


	//   ....[12]....
        /*00f8*/ 	.word	0xffffffff


	//   ....[13]....
        /*00fc*/ 	.word	0xffffffff


	//   ....[14]....
        /*0100*/ 	.word	0xffffffff


	//   ....[15]....
        /*0104*/ 	.word	0x0500001c


	//   ....[16]....
        /*0108*/ 	.word	0x0500001c


	//   ....[17]....
        /*010c*/ 	.word	0x0500001c


	//   ....[18]....
        /*0110*/ 	.word	0x0500001c


	//   ....[19]....
        /*0114*/ 	.word	0x0500001c


	//   ....[20]....
        /*0118*/ 	.word	0x0500001c


	//   ....[21]....
        /*011c*/ 	.word	0x0500001c


	//   ....[22]....
        /*0120*/ 	.word	0x0500001c


	//   ....[23]....
        /*0124*/ 	.word	0x0500001c


	//   ....[24]....
        /*0128*/ 	.word	0x0500001c


	//   ....[25]....
        /*012c*/ 	.word	0x0500001c


	//   ....[26]....
        /*0130*/ 	.word	0x0500001c


	//   ....[27]....
        /*0134*/ 	.word	0x0500001c


	//   ....[28]....
        /*0138*/ 	.word	0x0500001c


	//   ....[29]....
        /*013c*/ 	.word	0x0500001c


	//----- nvinfo : EIATTR_COOP_GROUP_INSTR_OFFSETS
	.align		4
.L_1097:
        /*0140*/ 	.byte	0x04, 0x28
        /*0142*/ 	.short	(.L_1099 - .L_1098)


	//   ....[0]....
.L_1098:
        /*0144*/ 	.word	0x00001240


	//   ....[1]....
        /*0148*/ 	.word	0x00001260


	//   ....[2]....
        /*014c*/ 	.word	0x00001280


	//   ....[3]....
        /*0150*/ 	.word	0x000012a0


	//   ....[4]....
        /*0154*/ 	.word	0x000012c0


	//   ....[5]....
        /*0158*/ 	.word	0x00001580


	//   ....[6]....
        /*015c*/ 	.word	0x000015a0


	//   ....[7]....
        /*0160*/ 	.word	0x000015c0


	//   ....[8]....
        /*0164*/ 	.word	0x000015e0


	//   ....[9]....
        /*0168*/ 	.word	0x00001600


	//   ....[10]....
        /*016c*/ 	.word	0x00001950


	//   ....[11]....
        /*0170*/ 	.word	0x00001970


	//   ....[12]....
        /*0174*/ 	.word	0x00001990


	//   ....[13]....
        /*0178*/ 	.word	0x000019b0


	//   ....[14]....
        /*017c*/ 	.word	0x000019d0


	//   ....[15]....
        /*0180*/ 	.word	0x00001c10


	//   ....[16]....
        /*0184*/ 	.word	0x00001c90


	//   ....[17]....
        /*0188*/ 	.word	0x00001cf0


	//   ....[18]....
        /*018c*/ 	.word	0x00001d50


	//   ....[19]....
        /*0190*/ 	.word	0x00001db0


	//   ....[20]....
        /*0194*/ 	.word	0x00001e30


	//   ....[21]....
        /*0198*/ 	.word	0x00001eb0


	//   ....[22]....
        /*019c*/ 	.word	0x00001f00


	//   ....[23]....
        /*01a0*/ 	.word	0x00001f50


	//   ....[24]....
        /*01a4*/ 	.word	0x00001fa0


	//   ....[25]....
        /*01a8*/ 	.word	0x00002020


	//   ....[26]....
        /*01ac*/ 	.word	0x000020a0


	//   ....[27]....
        /*01b0*/ 	.word	0x00002100


	//   ....[28]....
        /*01b4*/ 	.word	0x00002160


	//   ....[29]....
        /*01b8*/ 	.word	0x000021c0


	//----- nvinfo : EIATTR_VRC_CTA_INIT_COUNT
	.align		4
.L_1099:
        /*01bc*/ 	.byte	0x02, 0x4a
	.zero		1
	.zero		1


	//----- nvinfo : EIATTR_EXIT_INSTR_OFFSETS
	.align		4
        /*01c0*/ 	.byte	0x04, 0x1c
        /*01c2*/ 	.short	(.L_1101 - .L_1100)


	//   ....[0]....
.L_1100:
        /*01c4*/ 	.word	0x000002c0


	//   ....[1]....
        /*01c8*/ 	.word	0x00000f00


	//   ....[2]....
        /*01cc*/ 	.word	0x00001810


	//   ....[3]....
        /*01d0*/ 	.word	0x00001bb0


	//----- nvinfo : EIATTR_CRS_STACK_SIZE
	.align		4
.L_1101:
        /*01d4*/ 	.byte	0x04, 0x1e
        /*01d6*/ 	.short	(.L_1103 - .L_1102)
.L_1102:
        /*01d8*/ 	.word	0x00000000


	//----- nvinfo : EIATTR_CBANK_PARAM_SIZE
	.align		4
.L_1103:
        /*01dc*/ 	.byte	0x03, 0x19
        /*01de*/ 	.short	0x0040


	//----- nvinfo : EIATTR_PARAM_CBANK
	.align		4
        /*01e0*/ 	.byte	0x04, 0x0a
        /*01e2*/ 	.short	(.L_1105 - .L_1104)
	.align		4
.L_1104:
        /*01e4*/ 	.word	index@(.nv.constant0._ZN12tensorrt_llm7kernels32fusedQKNormRopeKernelNTokenHeadsIN3c108BFloat16ES3_Li64ELb1ELi8EEEvPviiifPKvS6_S6_PKlii)
        /*01e8*/ 	.short	0x0380
        /*01ea*/ 	.short	0x0040


	//----- nvinfo : EIATTR_SW_WAR
	.align		4
.L_1105:
        /*01ec*/ 	.byte	0x04, 0x36
        /*01ee*/ 	.short	(.L_1107 - .L_1106)
.L_1106:
        /*01f0*/ 	.word	0x00000008
.L_1107:


//--------------------- .nv.info._ZN12tensorrt_llm7kernels32fusedQKNormRopeKernelNTokenHeadsIN3c108BFloat16ES3_Li256ELb0ELi4EEEvPviiifPKvS6_S6_PKlii --------------------------
	.section	.nv.info._ZN12tensorrt_llm7kernels32fusedQKNormRopeKernelNTokenHeadsIN3c108BFloat16ES3_Li256ELb0ELi4EEEvPviiifPKvS6_S6_PKlii,"",@"SHT_CUDA_INFO"
	.sectionflags	@""
	.align	4


	//----- nvinfo : EIATTR_CUDA_API_VERSION
	.align		4
        /*0000*/ 	.byte	0x04, 0x37
        /*0002*/ 	.short	(.L_1109 - .L_1108)
.L_1108:
        /*0004*/ 	.word	0x00000082


	//----- nvinfo : EIATTR_KPARAM_INFO
	.align		4
.L_1109:
        /*0008*/ 	.byte	0x04, 0x17
        /*000a*/ 	.short	(.L_1111 - .L_1110)
.L_1110:
        /*000c*/ 	.word	0x00000000
        /*0010*/ 	.short	0x000a
        /*0012*/ 	.short	0x003c
        /*0014*/ 	.byte	0x00, 0xf0, 0x11, 0x00


	//----- nvinfo : EIATTR_KPARAM_INFO
	.align		4
.L_1111:
        /*0018*/ 	.byte	0x04, 0x17
        /*001a*/ 	.short	(.L_1113 - .L_1112)
.L_1112:
        /*001c*/ 	.word	0x00000000
        /*0020*/ 	.short	0x0009
        /*0022*/ 	.short	0x0038
        /*0024*/ 	.byte	0x00, 0xf0, 0x11, 0x00


	//----- nvinfo : EIATTR_KPARAM_INFO
	.align		4
.L_1113:
        /*0028*/ 	.byte	0x04, 0x17
        /*002a*/ 	.short	(.L_1115 - .L_1114)
.L_1114:
        /*002c*/ 	.word	0x00000000
        /*0030*/ 	.short	0x0008
        /*0032*/ 	.short	0x0030
        /*0034*/ 	.byte	0x00, 0xf5, 0x21, 0x00


	//----- nvinfo : EIATTR_KPARAM_INFO
	.align		4
.L_1115:
        /*0038*/ 	.byte	0x04, 0x17
        /*003a*/ 	.short	(.L_1117 - .L_1116)
.L_1116:
        /*003c*/ 	.word	0x00000000
        /*0040*/ 	.short	0x0007
        /*0042*/ 	.short	0x0028
        /*0044*/ 	.byte	0x00, 0xf5, 0x21, 0x00


	//----- nvinfo : EIATTR_KPARAM_INFO
	.align		4
.L_1117:
        /*0048*/ 	.byte	0x04, 0x17
        /*004a*/ 	.short	(.L_1119 - .L_1118)
.L_1118:
        /*004c*/ 	.word	0x00000000
        /*0050*/ 	.short	0x0006
        /*0052*/ 	.short	0x0020
        /*0054*/ 	.byte	0x00, 0xf5, 0x21, 0x00


	//----- nvinfo : EIATTR_KPARAM_INFO
	.align		4
.L_1119:
        /*0058*/ 	.byte	0x04, 0x17
        /*005a*/ 	.short	(.L_1121 - .L_1120)
.L_1120:
        /*005c*/ 	.word	0x00000000
        /*0060*/ 	.short	0x0005
        /*0062*/ 	.short	0x0018
        /*0064*/ 	.byte	0x00, 0xf5, 0x21, 0x00


	//----- nvinfo : EIATTR_KPARAM_INFO
	.align		4
.L_1121:
        /*0068*/ 	.byte	0x04, 0x17
        /*006a*/ 	.short	(.L_1123 - .L_1122)
.L_1122:
        /*006c*/ 	.word	0x00000000
        /*0070*/ 	.short	0x0004
        /*0072*/ 	.short	0x0014
        /*0074*/ 	.byte	0x00, 0xf0, 0x11, 0x00


	//----- nvinfo : EIATTR_KPARAM_INFO
	.align		4
.L_1123:
        /*0078*/ 	.byte	0x04, 0x17
        /*007a*/ 	.short	(.L_1125 - .L_1124)
.L_1124:
        /*007c*/ 	.word	0x00000000
        /*0080*/ 	.short	0x0003
        /*0082*/ 	.short	0x0010
        /*0084*/ 	.byte	0x00, 0xf0, 0x11, 0x00


	//----- nvinfo : EIATTR_KPARAM_INFO
	.align		4
.L_1125:
        /*0088*/ 	.byte	0x04, 0x17
        /*008a*/ 	.short	(.L_1127 - .L_1126)
.L_1126:
        /*008c*/ 	.word	0x00000000
        /*0090*/ 	.short	0x0002
        /*0092*/ 	.short	0x000c
        /*0094*/ 	.byte	0x00, 0xf0, 0x11, 0x00


	//----- nvinfo : EIATTR_KPARAM_INFO
	.align		4
.L_1127:
        /*0098*/ 	.byte	0x04, 0x17
        /*009a*/ 	.short	(.L_1129 - .L_1128)
.L_1128:
        /*009c*/ 	.word	0x00000000
        /*00a0*/ 	.short	0x0001
        /*00a2*/ 	.short	0x0008
        /*00a4*/ 	.byte	0x00, 0xf0, 0x11, 0x00


	//----- nvinfo : EIATTR_KPARAM_INFO
	.align		4
.L_1129:
        /*00a8*/ 	.byte	0x04, 0x17
        /*00aa*/ 	.short	(.L_1131 - .L_1130)
.L_1130:
        /*00ac*/ 	.word	0x00000000
        /*00b0*/ 	.short	0x0000
        /*00b2*/ 	.short	0x0000
        /*00b4*/ 	.byte	0x00, 0xf5, 0x21, 0x00


	//----- nvinfo : EIATTR_SPARSE_MMA_MASK
	.align		4
.L_1131:
        /*00b8*/ 	.byte	0x03, 0x50
        /*00ba*/ 	.short	0x0000


	//----- nvinfo : EIATTR_MAXREG_COUNT
	.align		4
        /*00bc*/ 	.byte	0x03, 0x1b
        /*00be*/ 	.short	0x00ff


	//----- nvinfo : EIATTR_MERCURY_ISA_VERSION
	.align		4
        /*00c0*/ 	.byte	0x03, 0x5f
        /*00c2*/ 	.short	0x0101


	//----- nvinfo : EIATTR_COOP_GROUP_MASK_REGIDS
	.align		4
        /*00c4*/ 	.byte	0x04, 0x29
        /*00c6*/ 	.short	(.L_1133 - .L_1132)


	//   ....[0]....
.L_1132:
        /*00c8*/ 	.word	0xffffffff


	//   ....[1]....
        /*00cc*/ 	.word	0xffffffff


	//   ....[2]....
        /*00d0*/ 	.word	0xffffffff


	//   ....[3]....
        /*00d4*/ 	.word	0xffffffff


	//   ....[4]....
        /*00d8*/ 	.word	0xffffffff


	//   ....[5]....
        /*00dc*/ 	.word	0xffffffff


	//   ....[6]....
        /*00e0*/ 	.word	0xffffffff


	//   ....[7]....
        /*00e4*/ 	.word	0xffffffff


	//   ....[8]....
        /*00e8*/ 	.word	0xffffffff


	//   ....[9]....
        /*00ec*/ 	.word	0xffffffff


	//   ....[10]....
        /*00f0*/ 	.word	0xffffffff


	//   ....[11]....
        /*00f4*/ 	.word	0xffffffff


	//   ....[12]....
        /*00f8*/ 	.word	0xffffffff


	//   ....[13]....
        /*00fc*/ 	.word	0xffffffff


	//   ....[14]....
        /*0100*/ 	.word	0xffffffff


	//   ....[15]....
        /*0104*/ 	.word	0x0500002b


	//   ....[16]....
        /*0108*/ 	.word	0x0500002b


	//   ....[17]....
        /*010c*/ 	.word	0x0500002b


	//   ....[18]....
        /*0110*/ 	.word	0x0500002b


	//   ....[19]....
        /*0114*/ 	.word	0x0500002b


	//   ....[20]....
        /*0118*/ 	.word	0x0500002b


	//   ....[21]....
        /*011c*/ 	.word	0x0500002b


	//   ....[22]....
        /*0120*/ 	.word	0x0500002b


	//   ....[23]....
        /*0124*/ 	.word	0x0500002b


	//   ....[24]....
        /*0128*/ 	.word	0x0500002b


	//   ....[25]....
        /*012c*/ 	.word	0x0500002b


	//   ....[26]....
        /*0130*/ 	.word	0x0500002b


	//   ....[27]....
        /*0134*/ 	.word	0x0500002b


	//   ....[28]....
        /*0138*/ 	.word	0x0500002b


	//   ....[29]....
        /*013c*/ 	.word	0x0500002b


	//----- nvinfo : EIATTR_COOP_GROUP_INSTR_OFFSETS
	.align		4
.L_1133:
        /*0140*/ 	.byte	0x04, 0x28
        /*0142*/ 	.short	(.L_1135 - .L_1134)


	//   ....[0]....
.L_1134:
        /*0144*/ 	.word	0x00001430


	//   ....[1]....
        /*0148*/ 	.word	0x00001450


	//   ....[2]....
        /*014c*/ 	.word	0x00001470


	//   ....[3]....
        /*0150*/ 	.word	0x00001490


	//   ....[4]....
        /*0154*/ 	.word	0x000014b0


	//   ....[5]....
        /*0158*/ 	.word	0x00001a60


	//   ....[6]....
        /*015c*/ 	.word	0x00001ac0


	//   ....[7]....
        /*0160*/ 	.word	0x00001cd0


	//   ....[8]....
        /*0164*/ 	.word	0x00001d00


	//   ....[9]....
        /*0168*/ 	.word	0x00001d30


	//   ....[10]....
        /*016c*/ 	.word	0x000020c0


	//   ....[11]....
        /*0170*/ 	.word	0x00002260


	//   ....[12]....
        /*0174*/ 	.word	0x00002300


	//   ....[13]....
        /*0178*/ 	.word	0x00002390


	//   ....[14]....
        /*017c*/ 	.word	0x000025a0


	//   ....[15]....
        /*0180*/ 	.word	0x00002700


	//   ....[16]....
        /*0184*/ 	.word	0x00002780


	//   ....[17]....
        /*0188*/ 	.word	0x000027e0


	//   ....[18]....
        /*018c*/ 	.word	0x00002840


	//   ....[19]....
        /*0190*/ 	.word	0x000028a0


	//   ....[20]....
        /*0194*/ 	.word	0x00002b00


	//   ....[21]....
        /*0198*/ 	.word	0x00002ba0


	//   ....[22]....
        /*019c*/ 	.word	0x00002da0


	//   ....[23]....
        /*01a0*/ 	.word	0x00002fb0


	//   ....[24]....
        /*01a4*/ 	.word	0x00003140


	//   ....[25]....
        /*01a8*/ 	.word	0x00003390


	//   ....[26]....
        /*01ac*/ 	.word	0x00003580


	//   ....[27]....
        /*01b0*/ 	.word	0x00003760


	//   ....[28]....
        /*01b4*/ 	.word	0x00003820


	//   ....[29]....
        /*01b8*/ 	.word	0x00003880


	//----- nvinfo : EIATTR_VRC_CTA_INIT_COUNT
	.align		4
.L_1135:
        /*01bc*/ 	.byte	0x02, 0x4a
	.zero		1
	.zero		1


	//----- nvinfo : EIATTR_EXIT_INSTR_OFFSETS
	.align		4
        /*01c0*/ 	.byte	0x04, 0x1c
        /*01c2*/ 	.short	(.L_1137 - .L_1136)


	//   ....[0]....
.L_1136:
        /*01c4*/ 	.word	0x000002b0


	//   ....[1]....
        /*01c8*/ 	.word	0x00000ef0


	//   ....[2]....
        /*01cc*/ 	.word	0x000026a0


	//----- nvinfo : EIATTR_CRS_STACK_SIZE
	.align		4
.L_1137:
        /*01d0*/ 	.byte	0x04, 0x1e
        /*01d2*/ 	.short	(.L_1139 - .L_1138)
.L_1138:
        /*01d4*/ 	.word	0x00000000


	//----- nvinfo : EIATTR_CBANK_PARAM_SIZE
	.align		4
.L_1139:
        /*01d8*/ 	.byte	0x03, 0x19
        /*01da*/ 	.short	0x0040


	//----- nvinfo : EIATTR_PARAM_CBANK
	.align		4
        /*01dc*/ 	.byte	0x04, 0x0a
        /*01de*/ 	.short	(.L_1141 - .L_1140)
	.align		4
.L_1140:
        /*01e0*/ 	.word	index@(.nv.constant0._ZN12tensorrt_llm7kernels32fusedQKNormRopeKernelNTokenHeadsIN3c108BFloat16ES3_Li256ELb0ELi4EEEvPviiifPKvS6_S6_PKlii)
        /*01e4*/ 	.short	0x0380
        /*01e6*/ 	.short	0x0040


	//----- nvinfo : EIATTR_SW_WAR
	.align		4
.L_1141:
        /*01e8*/ 	.byte	0x04, 0x36
        /*01ea*/ 	.short	(.L_1143 - .L_1142)
.L_1142:
        /*01ec*/ 	.word	0x00000008
.L_1143:


//--------------------- .nv.info._ZN12tensorrt_llm7kernels32fusedQKNormRopeKernelNTokenHeadsIN3c108BFloat16ES3_Li256ELb1ELi4EEEvPviiifPKvS6_S6_PKlii --------------------------
	.section	.nv.info._ZN12tensorrt_llm7kernels32fusedQKNormRopeKernelNTokenHeadsIN3c108BFloat16ES3_Li256ELb1ELi4EEEvPviiifPKvS6_S6_PKlii,"",@"SHT_CUDA_INFO"
	.sectionflags	@""
	.align	4


	//----- nvinfo : EIATTR_CUDA_API_VERSION
	.align		4
        /*0000*/ 	.byte	0x04, 0x37
        /*0002*/ 	.short	(.L_1145 - .L_1144)
.L_1144:
        /*0004*/ 	.word	0x00000082


	//----- nvinfo : EIATTR_KPARAM_INFO
	.align		4
.L_1145:
        /*0008*/ 	.byte	0x04, 0x17
        /*000a*/ 	.short	(.L_1147 - .L_1146)
.L_1146:
        /*000c*/ 	.word	0x00000000
        /*0010*/ 	.short	0x000a
        /*0012*/ 	.short	0x003c
        /*0014*/ 	.byte	0x00, 0xf0, 0x11, 0x00


	//----- nvinfo : EIATTR_KPARAM_INFO
	.align		4
.L_1147:
        /*0018*/ 	.byte	0x04, 0x17
        /*001a*/ 	.short	(.L_1149 - .L_1148)
.L_1148:
        /*001c*/ 	.word	0x00000000
        /*0020*/ 	.short	0x0009
        /*0022*/ 	.short	0x0038
        /*0024*/ 	.byte	0x00, 0xf0, 0x11, 0x00


	//----- nvinfo : EIATTR_KPARAM_INFO
	.align		4
.L_1149:
        /*0028*/ 	.byte	0x04, 0x17
        /*002a*/ 	.short	(.L_1151 - .L_1150)
.L_1150:
        /*002c*/ 	.word	0x00000000
        /*0030*/ 	.short	0x0008
        /*0032*/ 	.short	0x0030
        /*0034*/ 	.byte	0x00, 0xf5, 0x21, 0x00


	//----- nvinfo : EIATTR_KPARAM_INFO
	.align		4
.L_1151:
        /*0038*/ 	.byte	0x04, 0x17
        /*003a*/ 	.short	(.L_1153 - .L_1152)
.L_1152:
        /*003c*/ 	.word	0x00000000
        /*0040*/ 	.short	0x0007
        /*0042*/ 	.short	0x0028
        /*0044*/ 	.byte	0x00, 0xf5, 0x21, 0x00


	//----- nvinfo : EIATTR_KPARAM_INFO
	.align		4
.L_1153:
        /*0048*/ 	.byte	0x04, 0x17
        /*004a*/ 	.short	(.L_1155 - .L_1154)
.L_1154:
        /*004c*/ 	.word	0x00000000
        /*0050*/ 	.short	0x0006
        /*0052*/ 	.short	0x0020
        /*0054*/ 	.byte	0x00, 0xf5, 0x21, 0x00


	//----- nvinfo : EIATTR_KPARAM_INFO
	.align		4
.L_1155:
        /*0058*/ 	.byte	0x04, 0x17
        /*005a*/ 	.short	(.L_1157 - .L_1156)
.L_1156:
        /*005c*/ 	.word	0x00000000
        /*0060*/ 	.short	0x0005
        /*0062*/ 	.short	0x0018
        /*0064*/ 	.byte	0x00, 0xf5, 0x21, 0x00


	//----- nvinfo : EIATTR_KPARAM_INFO
	.align		4
.L_1157:
        /*0068*/ 	.byte	0x04, 0x17
        /*006a*/ 	.short	(.L_1159 - .L_1158)
.L_1158:
        /*006c*/ 	.word	0x00000000
        /*0070*/ 	.short	0x0004
        /*0072*/ 	.short	0x0014
        /*0074*/ 	.byte	0x00, 0xf0, 0x11, 0x00


	//----- nvinfo : EIATTR_KPARAM_INFO
	.align		4
.L_1159:
        /*0078*/ 	.byte	0x04, 0x17
        /*007a*/ 	.short	(.L_1161 - .L_1160)
.L_1160:
        /*007c*/ 	.word	0x00000000
        /*0080*/ 	.short	0x0003
        /*0082*/ 	.short	0x0010
        /*0084*/ 	.byte	0x00, 0xf0, 0x11, 0x00


	//----- nvinfo : EIATTR_KPARAM_INFO
	.align		4
.L_1161:
        /*0088*/ 	.byte	0x04, 0x17
        /*008a*/ 	.short	(.L_1163 - .L_1162)
.L_1162:
        /*008c*/ 	.word	0x00000000
        /*0090*/ 	.short	0x0002
        /*0092*/ 	.short	0x000c
        /*0094*/ 	.byte	0x00, 0xf0, 0x11, 0x00


	//----- nvinfo : EIATTR_KPARAM_INFO
	.align		4
.L_1163:
        /*0098*/ 	.byte	0x04, 0x17
        /*009a*/ 	.short	(.L_1165 - .L_1164)
.L_1164:
        /*009c*/ 	.word	0x00000000
        /*00a0*/ 	.short	0x0001
        /*00a2*/ 	.short	0x0008
        /*00a4*/ 	.byte	0x00, 0xf0, 0x11, 0x00


	//----- nvinfo : EIATTR_KPARAM_INFO
	.align		4
.L_1165:
        /*00a8*/ 	.byte	0x04, 0x17
        /*00aa*/ 	.short	(.L_1167 - .L_1166)
.L_1166:
        /*00ac*/ 	.word	0x00000000
        /*00b0*/ 	.short	0x0000
        /*00b2*/ 	.short	0x0000
        /*00b4*/ 	.byte	0x00, 0xf5, 0x21, 0x00


	//----- nvinfo : EIATTR_SPARSE_MMA_MASK
	.align		4
.L_1167:
        /*00b8*/ 	.byte	0x03, 0x50
        /*00ba*/ 	.short	0x0000


	//----- nvinfo : EIATTR_MAXREG_COUNT
	.align		4
        /*00bc*/ 	.byte	0x03, 0x1b
        /*00be*/ 	.short	0x00ff


	//----- nvinfo : EIATTR_MERCURY_ISA_VERSION
	.align		4
        /*00c0*/ 	.byte	0x03, 0x5f
        /*00c2*/ 	.short	0x0101


	//----- nvinfo : EIATTR_COOP_GROUP_MASK_REGIDS
	.align		4
        /*00c4*/ 	.byte	0x04, 0x29
        /*00c6*/ 	.short	(.L_1169 - .L_1168)


	//   ....[0]....
.L_1168:
        /*00c8*/ 	.word	0xffffffff


	//   ....[1]....
        /*00cc*/ 	.word	0xffffffff


	//   ....[2]....
        /*00d0*/ 	.word	0xffffffff


	//   ....[3]....
        /*00d4*/ 	.word	0xffffffff


	//   ....[4]....
        /*00d8*/ 	.word	0xffffffff


	//   ....[5]....
        /*00dc*/ 	.word	0x05000027


	//   ....[6]....
        /*00e0*/ 	.word	0x05000027


	//   ....[7]....
        /*00e4*/ 	.word	0x05000027


	//   ....[8]....
        /*00e8*/ 	.word	0x05000027


	//   ....[9]....
        /*00ec*/ 	.word	0x05000027


	//----- nvinfo : EIATTR_COOP_GROUP_INSTR_OFFSETS
	.align		4
.L_1169:
        /*00f0*/ 	.byte	0x04, 0x28
        /*00f2*/ 	.short	(.L_1171 - .L_1170)


	//   ....[0]....
.L_1170:
        /*00f4*/ 	.word	0x00001440


	//   ....[1]....
        /*00f8*/ 	.word	0x00001460


	//   ....[2]....
        /*00fc*/ 	.word	0x00001480


	//   ....[3]....
        /*0100*/ 	.word	0x000014a0


	//   ....[4]....
        /*0104*/ 	.word	0x000014c0


	//   ....[5]....
        /*0108*/ 	.word	0x00001a50


	//   ....[6]....
        /*010c*/ 	.word	0x00001af0


	//   ....[7]....
        /*0110*/ 	.word	0x00001b60


	//   ....[8]....
        /*0114*/ 	.word	0x00001bd0


	//   ....[9]....
        /*0118*/ 	.word	0x00001c40


	//----- nvinfo : EIATTR_VRC_CTA_INIT_COUNT
	.align		4
.L_1171:
        /*011c*/ 	.byte	0x02, 0x4a
	.zero		1
	.zero		1


	//----- nvinfo : EIATTR_EXIT_INSTR_OFFSETS
	.align		4
        /*0120*/ 	.byte	0x04, 0x1c
        /*0122*/ 	.short	(.L_1173 - .L_1172)


	//   ....[0]....
.L_1172:
        /*0124*/ 	.word	0x000002a0


	//   ....[1]....
        /*0128*/ 	.word	0x00000f30


	//   ....[2]....
        /*012c*/ 	.word	0x000019f0


	//----- nvinfo : EIATTR_CRS_STACK_SIZE
	.align		4
.L_1173:
        /*0130*/ 	.byte	0x04, 0x1e
        /*0132*/ 	.short	(.L_1175 - .L_1174)
.L_1174:
        /*0134*/ 	.word	0x00000000


	//----- nvinfo : EIATTR_CBANK_PARAM_SIZE
	.align		4
.L_1175:
        /*0138*/ 	.byte	0x03, 0x19
        /*013a*/ 	.short	0x0040


	//----- nvinfo : EIATTR_PARAM_CBANK
	.align		4
        /*013c*/ 	.byte	0x04, 0x0a
        /*013e*/ 	.short	(.L_1177 - .L_1176)
	.align		4
.L_1176:
        /*0140*/ 	.word	index@(.nv.constant0._ZN12tensorrt_llm7kernels32fusedQKNormRopeKernelNTokenHeadsIN3c108BFloat16ES3_Li256ELb1ELi4EEEvPviiifPKvS6_S6_PKlii)
        /*0144*/ 	.short	0x0380
        /*0146*/ 	.short	0x0040


	//----- nvinfo : EIATTR_SW_WAR
	.align		4
.L_1177:
        /*0148*/ 	.byte	0x04, 0x36
        /*014a*/ 	.short	(.L_1179 - .L_1178)
.L_1178:
        /*014c*/ 	.word	0x00000008
.L_1179:


//--------------------- .nv.info._ZN12tensorrt_llm7kernels32fusedQKNormRopeKernelNTokenHeadsIN3c108BFloat16ES3_Li128ELb0ELi4EEEvPviiifPKvS6_S6_PKlii --------------------------
	.section	.nv.info._ZN12tensorrt_llm7kernels32fusedQKNormRopeKernelNTokenHeadsIN3c108BFloat16ES3_Li128ELb0ELi4EEEvPviiifPKvS6_S6_PKlii,"",@"SHT_CUDA_INFO"
	.sectionflags	@""
	.align	4


	//----- nvinfo : EIATTR_CUDA_API_VERSION
	.align		4
        /*0000*/ 	.byte	0x04, 0x37
        /*0002*/ 	.short	(.L_1181 - .L_1180)
.L_1180:
        /*0004*/ 	.word	0x00000082


	//----- nvinfo : EIATTR_KPARAM_INFO
	.align		4
.L_1181:
        /*0008*/ 	.byte	0x04, 0x17
        /*000a*/ 	.short	(.L_1183 - .L_1182)
.L_1182:
        /*000c*/ 	.word	0x00000000
        /*0010*/ 	.short	0x000a
        /*0012*/ 	.short	0x003c
        /*0014*/ 	.byte	0x00, 0xf0, 0x11, 0x00


	//----- nvinfo : EIATTR_KPARAM_INFO
	.align		4
.L_1183:
        /*0018*/ 	.byte	0x04, 0x17
        /*001a*/ 	.short	(.L_1185 - .L_1184)
.L_1184:
        /*001c*/ 	.word	0x00000000
        /*0020*/ 	.short	0x0009
        /*0022*/ 	.short	0x0038
        /*0024*/ 	.byte	0x00, 0xf0, 0x11, 0x00


	//----- nvinfo : EIATTR_KPARAM_INFO
	.align		4
.L_1185:
        /*0028*/ 	.byte	0x04, 0x17
        /*002a*/ 	.short	(.L_1187 - .L_1186)
.L_1186:
        /*002c*/ 	.word	0x00000000
        /*0030*/ 	.short	0x0008
        /*0032*/ 	.short	0x0030
        /*0034*/ 	.byte	0x00, 0xf5, 0x21, 0x00


	//----- nvinfo : EIATTR_KPARAM_INFO
	.align		4
.L_1187:
        /*0038*/ 	.byte	0x04, 0x17
        /*003a*/ 	.short	(.L_1189 - .L_1188)
.L_1188:
        /*003c*/ 	.word	0x00000000
        /*0040*/ 	.short	0x0007
        /*0042*/ 	.short	0x0028
        /*0044*/ 	.byte	0x00, 0xf5, 0x21, 0x00


	//----- nvinfo : EIATTR_KPARAM_INFO
	.align		4
.L_1189:
        /*0048*/ 	.byte	0x04, 0x17
        /*004a*/ 	.short	(.L_1191 - .L_1190)
.L_1190:
        /*004c*/ 	.word	0x00000000
        /*0050*/ 	.short	0x0006
        /*0052*/ 	.short	0x0020
        /*0054*/ 	.byte	0x00, 0xf5, 0x21, 0x00


	//----- nvinfo : EIATTR_KPARAM_INFO
	.align		4
.L_1191:
        /*0058*/ 	.byte	0x04, 0x17
        /*005a*/ 	.short	(.L_1193 - .L_1192)
.L_1192:
        /*005c*/ 	.word	0x00000000
        /*0060*/ 	.short	0x0005
        /*0062*/ 	.short	0x0018
        /*0064*/ 	.byte	0x00, 0xf5, 0x21, 0x00


	//----- nvinfo : EIATTR_KPARAM_INFO
	.align		4
.L_1193:
        /*0068*/ 	.byte	0x04, 0x17
        /*006a*/ 	.short	(.L_1195 - .L_1194)
.L_1194:
        /*006c*/ 	.word	0x00000000
        /*0070*/ 	.short	0x0004
        /*0072*/ 	.short	0x0014
        /*0074*/ 	.byte	0x00, 0xf0, 0x11, 0x00


	//----- nvinfo : EIATTR_KPARAM_INFO
	.align		4
.L_1195:
        /*0078*/ 	.byte	0x04, 0x17
        /*007a*/ 	.short	(.L_1197 - .L_1196)
.L_1196:
        /*007c*/ 	.word	0x00000000
        /*0080*/ 	.short	0x0003
        /*0082*/ 	.short	0x0010
        /*0084*/ 	.byte	0x00, 0xf0, 0x11, 0x00


	//----- nvinfo : EIATTR_KPARAM_INFO
	.align		4
.L_1197:
        /*0088*/ 	.byte	0x04, 0x17
        /*008a*/ 	.short	(.L_1199 - .L_1198)
.L_1198:
        /*008c*/ 	.word	0x00000000
        /*0090*/ 	.short	0x0002
        /*0092*/ 	.short	0x000c
        /*0094*/ 	.byte	0x00, 0xf0, 0x11, 0x00


	//----- nvinfo : EIATTR_KPARAM_INFO
	.align		4
.L_1199:
        /*0098*/ 	.byte	0x04, 0x17
        /*009a*/ 	.short	(.L_1201 - .L_1200)
.L_1200:
        /*009c*/ 	.word	0x00000000
        /*00a0*/ 	.short	0x0001
        /*00a2*/ 	.short	0x0008
        /*00a4*/ 	.byte	0x00, 0xf0, 0x11, 0x00


	//----- nvinfo : EIATTR_KPARAM_INFO
	.align		4
.L_1201:
        /*00a8*/ 	.byte	0x04, 0x17
        /*00aa*/ 	.short	(.L_1203 - .L_1202)
.L_1202:
        /*00ac*/ 	.word	0x00000000
        /*00b0*/ 	.short	0x0000
        /*00b2*/ 	.short	0x0000
        /*00b4*/ 	.byte	0x00, 0xf5, 0x21, 0x00


	//----- nvinfo : EIATTR_SPARSE_MMA_MASK
	.align		4
.L_1203:
        /*00b8*/ 	.byte	0x03, 0x50
        /*00ba*/ 	.short	0x0000


	//----- nvinfo : EIATTR_MAXREG_COUNT
	.align		4
        /*00bc*/ 	.byte	0x03, 0x1b
        /*00be*/ 	.short	0x00ff


	//----- nvinfo : EIATTR_MERCURY_ISA_VERSION
	.align		4
        /*00c0*/ 	.byte	0x03, 0x5f
        /*00c2*/ 	.short	0x0101


	//----- nvinfo : EIATTR_COOP_GROUP_MASK_REGIDS
	.align		4
        /*00c4*/ 	.byte	0x04, 0x29
        /*00c6*/ 	.short	(.L_1205 - .L_1204)


	//   ....[0]....
.L_1204:
        /*00c8*/ 	.word	0xffffffff


	//   ....[1]....
        /*00cc*/ 	.word	0xffffffff


	//   ....[2]....
        /*00d0*/ 	.word	0xffffffff


	//   ....[3]....
        /*00d4*/ 	.word	0xffffffff


	//   ....[4]....
        /*00d8*/ 	.word	0xffffffff


	//   ....[5]....
        /*00dc*/ 	.word	0xffffffff


	//   ....[6]....
        /*00e0*/ 	.word	0xffffffff


	//   ....[7]....
        /*00e4*/ 	.word	0xffffffff


	//   ....[8]....
        /*00e8*/ 	.word	0xffffffff


	//   ....[9]....
        /*00ec*/ 	.word	0xffffffff


	//   ....[10]....
        /*00f0*/ 	.word	0xffffffff


	//   ....[11]....
        /*00f4*/ 	.word	0x05000004


	//   ....[12]....
        /*00f8*/ 	.word	0x05000004


	//   ....[13]....
        /*00fc*/ 	.word	0x05000004


	//   ....[14]....
        /*0100*/ 	.word	0x05000004


	//   ....[15]....
        /*0104*/ 	.word	0x05000004


	//   ....[16]....
        /*0108*/ 	.word	0x05000004


	//   ....[17]....
        /*010c*/ 	.word	0x05000004


	//   ....[18]....
        /*0110*/ 	.word	0x05000004


	//   ....[19]....
        /*0114*/ 	.word	0x05000004


	//   ....[20]....
        /*0118*/ 	.word	0x05000004


	//   ....[21]....
        /*011c*/ 	.word	0x05000004


	//----- nvinfo : EIATTR_COOP_GROUP_INSTR_OFFSETS
	.align		4
.L_1205:
        /*0120*/ 	.byte	0x04, 0x28
        /*0122*/ 	.short	(.L_1207 - .L_1206)


	//   ....[0]....
.L_1206:
        /*0124*/ 	.word	0x000015e0


	//   ....[1]....
        /*0128*/ 	.word	0x00001600


	//   ....[2]....
        /*012c*/ 	.word	0x00001620


	//   ....[3]....
        /*0130*/ 	.word	0x00001640


	//   ....[4]....
        /*0134*/ 	.word	0x00001660


	//   ....[5]....
        /*0138*/ 	.word	0x00001890


	//   ....[6]....
        /*013c*/ 	.word	0x000019c0


	//   ....[7]....
        /*0140*/ 	.word	0x00001aa0


	//   ....[8]....
        /*0144*/ 	.word	0x00001ad0


	//   ....[9]....
        /*0148*/ 	.word	0x00001b60


	//   ....[10]....
        /*014c*/ 	.word	0x00001c50


	//   ....[11]....
        /*0150*/ 	.word	0x00001d90


	//   ....[12]....
        /*0154*/ 	.word	0x00001e10


	//   ....[13]....
        /*0158*/ 	.word	0x00001e70


	//   ....[14]....
        /*015c*/ 	.word	0x00001ed0


	//   ....[15]....
        /*0160*/ 	.word	0x00001f30


	//   ....[16]....
        /*0164*/ 	.word	0x00002140


	//   ....[17]....
        /*0168*/ 	.word	0x000021f0


	//   ....[18]....
        /*016c*/ 	.word	0x00002270


	//   ....[19]....
        /*0170*/ 	.word	0x00002360


	//   ....[20]....
        /*0174*/ 	.word	0x00002420


	//   ....[21]....
        /*0178*/ 	.word	0x00002490


	//----- nvinfo : EIATTR_VRC_CTA_INIT_COUNT
	.align		4
.L_1207:
        /*017c*/ 	.byte	0x02, 0x4a
	.zero		1
	.zero		1


	//----- nvinfo : EIATTR_EXIT_INSTR_OFFSETS
	.align		4
        /*0180*/ 	.byte	0x04, 0x1c
        /*0182*/ 	.short	(.L_1209 - .L_1208)


	//   ....[0]....
.L_1208:
        /*0184*/ 	.word	0x00000290


	//   ....[1]....
        /*0188*/ 	.word	0x00000ee0


	//   ....[2]....
        /*018c*/ 	.word	0x00001d30


	//----- nvinfo : EIATTR_CRS_STACK_SIZE
	.align		4
.L_1209:
        /*0190*/ 	.byte	0x04, 0x1e
        /*0192*/ 	.short	(.L_1211 - .L_1210)
.L_1210:
        /*0194*/ 	.word	0x00000000


	//----- nvinfo : EIATTR_CBANK_PARAM_SIZE
	.align		4
.L_1211:
        /*0198*/ 	.byte	0x03, 0x19
        /*019a*/ 	.short	0x0040


	//----- nvinfo : EIATTR_PARAM_CBANK
	.align		4
        /*019c*/ 	.byte	0x04, 0x0a
        /*019e*/ 	.short	(.L_1213 - .L_1212)
	.align		4
.L_1212:
        /*01a0*/ 	.word	index@(.nv.constant0._ZN12tensorrt_llm7kernels32fusedQKNormRopeKernelNTokenHeadsIN3c108BFloat16ES3_Li128ELb0ELi4EEEvPviiifPKvS6_S6_PKlii)
        /*01a4*/ 	.short	0x0380
        /*01a6*/ 	.short	0x0040


	//----- nvinfo : EIATTR_SW_WAR
	.align		4
.L_1213:
        /*01a8*/ 	.byte	0x04, 0x36
        /*01aa*/ 	.short	(.L_1215 - .L_1214)
.L_1214:
        /*01ac*/ 	.word	0x00000008
.L_1215:


//--------------------- .nv.info._ZN12tensorrt_llm7kernels32fusedQKNormRopeKernelNTokenHeadsIN3c108BFloat16ES3_Li128ELb1ELi4EEEvPviiifPKvS6_S6_PKlii --------------------------
	.section	.nv.info._ZN12tensorrt_llm7kernels32fusedQKNormRopeKernelNTokenHeadsIN3c108BFloat16ES3_Li128ELb1ELi4EEEvPviiifPKvS6_S6_PKlii,"",@"SHT_CUDA_INFO"
	.sectionflags	@""
	.align	4


	//----- nvinfo : EIATTR_CUDA_API_VERSION
	.align		4
        /*0000*/ 	.byte	0x04, 0x37
        /*0002*/ 	.short	(.L_1217 - .L_1216)
.L_1216:
        /*0004*/ 	.word	0x00000082


	//----- nvinfo : EIATTR_KPARAM_INFO
	.align		4
.L_1217:
        /*0008*/ 	.byte	0x04, 0x17
        /*000a*/ 	.short	(.L_1219 - .L_1218)
.L_1218:
        /*000c*/ 	.word	0x00000000
        /*0010*/ 	.short	0x000a
        /*0012*/ 	.short	0x003c
        /*0014*/ 	.byte	0x00, 0xf0, 0x11, 0x00


	//----- nvinfo : EIATTR_KPARAM_INFO
	.align		4
.L_1219:
        /*0018*/ 	.byte	0x04, 0x17
        /*001a*/ 	.short	(.L_1221 - .L_1220)
.L_1220:
        /*001c*/ 	.word	0x00000000
        /*0020*/ 	.short	0x0009
        /*0022*/ 	.short	0x0038
        /*0024*/ 	.byte	0x00, 0xf0, 0x11, 0x00


	//----- nvinfo : EIATTR_KPARAM_INFO
	.align		4
.L_1221:
        /*0028*/ 	.byte	0x04, 0x17
        /*002a*/ 	.short	(.L_1223 - .L_1222)
.L_1222:
        /*002c*/ 	.word	0x00000000
        /*0030*/ 	.short	0x0008
        /*0032*/ 	.short	0x0030
        /*0034*/ 	.byte	0x00, 0xf5, 0x21, 0x00


	//----- nvinfo : EIATTR_KPARAM_INFO
	.align		4
.L_1223:
        /*0038*/ 	.byte	0x04, 0x17
        /*003a*/ 	.short	(.L_1225 - .L_1224)
.L_1224:
        /*003c*/ 	.word	0x00000000
        /*0040*/ 	.short	0x0007
        /*0042*/ 	.short	0x0028
        /*0044*/ 	.byte	0x00, 0xf5, 0x21, 0x00


	//----- nvinfo : EIATTR_KPARAM_INFO
	.align		4
.L_1225:
        /*0048*/ 	.byte	0x04, 0x17
        /*004a*/ 	.short	(.L_1227 - .L_1226)
.L_1226:
        /*004c*/ 	.word	0x00000000
        /*0050*/ 	.short	0x0006
        /*0052*/ 	.short	0x0020
        /*0054*/ 	.byte	0x00, 0xf5, 0x21, 0x00


	//----- nvinfo : EIATTR_KPARAM_INFO
	.align		4
.L_1227:
        /*0058*/ 	.byte	0x04, 0x17
        /*005a*/ 	.short	(.L_1229 - .L_1228)
.L_1228:
        /*005c*/ 	.word	0x00000000
        /*0060*/ 	.short	0x0005
        /*0062*/ 	.short	0x0018
        /*0064*/ 	.byte	0x00, 0xf5, 0x21, 0x00


	//----- nvinfo : EIATTR_KPARAM_INFO
	.align		4
.L_1229:
        /*0068*/ 	.byte	0x04, 0x17
        /*006a*/ 	.short	(.L_1231 - .L_1230)
.L_1230:
        /*006c*/ 	.word	0x00000000
        /*0070*/ 	.short	0x0004
        /*0072*/ 	.short	0x0014
        /*0074*/ 	.byte	0x00, 0xf0, 0x11, 0x00


	//----- nvinfo : EIATTR_KPARAM_INFO
	.align		4
.L_1231:
        /*0078*/ 	.byte	0x04, 0x17
        /*007a*/ 	.short	(.L_1233 - .L_1232)
.L_1232:
        /*007c*/ 	.word	0x00000000
        /*0080*/ 	.short	0x0003
        /*0082*/ 	.short	0x0010
        /*0084*/ 	.byte	0x00, 0xf0, 0x11, 0x00


	//----- nvinfo : EIATTR_KPARAM_INFO
	.align		4
.L_1233:
        /*0088*/ 	.byte	0x04, 0x17
        /*008a*/ 	.short	(.L_1235 - .L_1234)
.L_1234:
        /*008c*/ 	.word	0x00000000
        /*0090*/ 	.short	0x0002
        /*0092*/ 	.short	0x000c
        /*0094*/ 	.byte	0x00, 0xf0, 0x11, 0x00


	//----- nvinfo : EIATTR_KPARAM_INFO
	.align		4
.L_1235:
        /*0098*/ 	.byte	0x04, 0x17
        /*009a*/ 	.short	(.L_1237 - .L_1236)
.L_1236:
        /*009c*/ 	.word	0x00000000
        /*00a0*/ 	.short	0x0001
        /*00a2*/ 	.short	0x0008
        /*00a4*/ 	.byte	0x00, 0xf0, 0x11, 0x00


	//----- nvinfo : EIATTR_KPARAM_INFO
	.align		4
.L_1237:
        /*00a8*/ 	.byte	0x04, 0x17
        /*00aa*/ 	.short	(.L_1239 - .L_1238)
.L_1238:
        /*00ac*/ 	.word	0x00000000
        /*00b0*/ 	.short	0x0000
        /*00b2*/ 	.short	0x0000
        /*00b4*/ 	.byte	0x00, 0xf5, 0x21, 0x00


	//----- nvinfo : EIATTR_SPARSE_MMA_MASK
	.align		4
.L_1239:
        /*00b8*/ 	.byte	0x03, 0x50
        /*00ba*/ 	.short	0x0000


	//----- nvinfo : EIATTR_MAXREG_COUNT
	.align		4
        /*00bc*/ 	.byte	0x03, 0x1b
        /*00be*/ 	.short	0x00ff


	//----- nvinfo : EIATTR_MERCURY_ISA_VERSION
	.align		4
        /*00c0*/ 	.byte	0x03, 0x5f
        /*00c2*/ 	.short	0x0101


	//----- nvinfo : EIATTR_COOP_GROUP_MASK_REGIDS
	.align		4
        /*00c4*/ 	.byte	0x04, 0x29
        /*00c6*/ 	.short	(.L_1241 - .L_1240)


	//   ....[0]....
.L_1240:
        /*00c8*/ 	.word	0xffffffff


	//   ....[1]....
        /*00cc*/ 	.word	0xffffffff


	//   ....[2]....
        /*00d0*/ 	.word	0xffffffff


	//   ....[3]....
        /*00d4*/ 	.word	0xffffffff


	//   ....[4]....
        /*00d8*/ 	.word	0xffffffff


	//   ....[5]....
        /*00dc*/ 	.word	0x05000017


	//   ....[6]....
        /*00e0*/ 	.word	0x05000017


	//   ....[7]....
        /*00e4*/ 	.word	0x05000017


	//   ....[8]....
        /*00e8*/ 	.word	0x05000017


	//   ....[9]....
        /*00ec*/ 	.word	0x05000017


	//----- nvinfo : EIATTR_COOP_GROUP_INSTR_OFFSETS
	.align		4
.L_1241:
        /*00f0*/ 	.byte	0x04, 0x28
        /*00f2*/ 	.short	(.L_1243 - .L_1242)


	//   ....[0]....
.L_1242:
        /*00f4*/ 	.word	0x00001280


	//   ....[1]....
        /*00f8*/ 	.word	0x000012a0


	//   ....[2]....
        /*00fc*/ 	.word	0x000012c0


	//   ....[3]....
        /*0100*/ 	.word	0x000012e0


	//   ....[4]....
        /*0104*/ 	.word	0x00001300


	//   ....[5]....
        /*0108*/ 	.word	0x000016b0


	//   ....[6]....
        /*010c*/ 	.word	0x00001740


	//   ....[7]....
        /*0110*/ 	.word	0x000017c0


	//   ....[8]....
        /*0114*/ 	.word	0x00001840


	//   ....[9]....
        /*0118*/ 	.word	0x000018c0


	//----- nvinfo : EIATTR_VRC_CTA_INIT_COUNT
	.align		4
.L_1243:
        /*011c*/ 	.byte	0x02, 0x4a
	.zero		1
	.zero		1


	//----- nvinfo : EIATTR_EXIT_INSTR_OFFSETS
	.align		4
        /*0120*/ 	.byte	0x04, 0x1c
        /*0122*/ 	.short	(.L_1245 - .L_1244)


	//   ....[0]....
.L_1244:
        /*0124*/ 	.word	0x000002a0


	//   ....[1]....
        /*0128*/ 	.word	0x00000ee0


	//   ....[2]....
        /*012c*/ 	.word	0x00001650


	//----- nvinfo : EIATTR_CRS_STACK_SIZE
	.align		4
.L_1245:
        /*0130*/ 	.byte	0x04, 0x1e
        /*0132*/ 	.short	(.L_1247 - .L_1246)
.L_1246:
        /*0134*/ 	.word	0x00000000


	//----- nvinfo : EIATTR_CBANK_PARAM_SIZE
	.align		4
.L_1247:
        /*0138*/ 	.byte	0x03, 0x19
        /*013a*/ 	.short	0x0040


	//----- nvinfo : EIATTR_PARAM_CBANK
	.align		4
        /*013c*/ 	.byte	0x04, 0x0a
        /*013e*/ 	.short	(.L_1249 - .L_1248)
	.align		4
.L_1248:
        /*0140*/ 	.word	index@(.nv.constant0._ZN12tensorrt_llm7kernels32fusedQKNormRopeKernelNTokenHeadsIN3c108BFloat16ES3_Li128ELb1ELi4EEEvPviiifPKvS6_S6_PKlii)
        /*0144*/ 	.short	0x0380
        /*0146*/ 	.short	0x0040


	//----- nvinfo : EIATTR_SW_WAR
	.align		4
.L_1249:
        /*0148*/ 	.byte	0x04, 0x36
        /*014a*/ 	.short	(.L_1251 - .L_1250)
.L_1250:
        /*014c*/ 	.word	0x00000008
.L_1251:


//--------------------- .nv.info._ZN12tensorrt_llm7kernels32fusedQKNormRopeKernelNTokenHeadsIN3c108BFloat16ES3_Li64ELb0ELi4EEEvPviiifPKvS6_S6_PKlii --------------------------
	.section	.nv.info._ZN12tensorrt_llm7kernels32fusedQKNormRopeKernelNTokenHeadsIN3c108BFloat16ES3_Li64ELb0ELi4EEEvPviiifPKvS6_S6_PKlii,"",@"SHT_CUDA_INFO"
	.sectionflags	@""
	.align	4


	//----- nvinfo : EIATTR_CUDA_API_VERSION
	.align		4
        /*0000*/ 	.byte	0x04, 0x37
        /*0002*/ 	.short	(.L_1253 - .L_1252)
.L_1252:
        /*0004*/ 	.word	0x00000082


	//----- nvinfo : EIATTR_KPARAM_INFO
	.align		4
.L_1253:
        /*0008*/ 	.byte	0x04, 0x17
        /*000a*/ 	.short	(.L_1255 - .L_1254)
.L_1254:
        /*000c*/ 	.word	0x00000000
        /*0010*/ 	.short	0x000a
        /*0012*/ 	.short	0x003c
        /*0014*/ 	.byte	0x00, 0xf0, 0x11, 0x00


	//----- nvinfo : EIATTR_KPARAM_INFO
	.align		4
.L_1255:
        /*0018*/ 	.byte	0x04, 0x17
        /*001a*/ 	.short	(.L_1257 - .L_1256)
.L_1256:
        /*001c*/ 	.word	0x00000000
        /*0020*/ 	.short	0x0009
        /*0022*/ 	.short	0x0038
        /*0024*/ 	.byte	0x00, 0xf0, 0x11, 0x00


	//----- nvinfo : EIATTR_KPARAM_INFO
	.align		4
.L_1257:
        /*0028*/ 	.byte	0x04, 0x17
        /*002a*/ 	.short	(.L_1259 - .L_1258)
.L_1258:
        /*002c*/ 	.word	0x00000000
        /*0030*/ 	.short	0x0008
        /*0032*/ 	.short	0x0030
        /*0034*/ 	.byte	0x00, 0xf5, 0x21, 0x00


	//----- nvinfo : EIATTR_KPARAM_INFO
	.align		4
.L_1259:
        /*0038*/ 	.byte	0x04, 0x17
        /*003a*/ 	.short	(.L_1261 - .L_1260)
.L_1260:
        /*003c*/ 	.word	0x00000000
        /*0040*/ 	.short	0x0007
        /*0042*/ 	.short	0x0028
        /*0044*/ 	.byte	0x00, 0xf5, 0x21, 0x00


	//----- nvinfo : EIATTR_KPARAM_INFO
	.align		4
.L_1261:
        /*0048*/ 	.byte	0x04, 0x17
        /*004a*/ 	.short	(.L_1263 - .L_1262)
.L_1262:
        /*004c*/ 	.word	0x00000000
        /*0050*/ 	.short	0x0006
        /*0052*/ 	.short	0x0020
        /*0054*/ 	.byte	0x00, 0xf5, 0x21, 0x00


	//----- nvinfo : EIATTR_KPARAM_INFO
	.align		4
.L_1263:
        /*0058*/ 	.byte	0x04, 0x17
        /*005a*/ 	.short	(.L_1265 - .L_1264)
.L_1264:
        /*005c*/ 	.word	0x00000000
        /*0060*/ 	.short	0x0005
        /*0062*/ 	.short	0x0018
        /*0064*/ 	.byte	0x00, 0xf5, 0x21, 0x00


	//----- nvinfo : EIATTR_KPARAM_INFO
	.align		4
.L_1265:
        /*0068*/ 	.byte	0x04, 0x17
        /*006a*/ 	.short	(.L_1267 - .L_1266)
.L_1266:
        /*006c*/ 	.word	0x00000000
        /*0070*/ 	.short	0x0004
        /*0072*/ 	.short	0x0014
        /*0074*/ 	.byte	0x00, 0xf0, 0x11, 0x00


	//----- nvinfo : EIATTR_KPARAM_INFO
	.align		4
.L_1267:
        /*0078*/ 	.byte	0x04, 0x17
        /*007a*/ 	.short	(.L_1269 - .L_1268)
.L_1268:
        /*007c*/ 	.word	0x00000000
        /*0080*/ 	.short	0x0003
        /*0082*/ 	.short	0x0010
        /*0084*/ 	.byte	0x00, 0xf0, 0x11, 0x00


	//----- nvinfo : EIATTR_KPARAM_INFO
	.align		4
.L_1269:
        /*0088*/ 	.byte	0x04, 0x17
        /*008a*/ 	.short	(.L_1271 - .L_1270)
.L_1270:
        /*008c*/ 	.word	0x00000000
        /*0090*/ 	.short	0x0002
        /*0092*/ 	.short	0x000c
        /*0094*/ 	.byte	0x00, 0xf0, 0x11, 0x00


	//----- nvinfo : EIATTR_KPARAM_INFO
	.align		4
.L_1271:
        /*0098*/ 	.byte	0x04, 0x17
        /*009a*/ 	.short	(.L_1273 - .L_1272)
.L_1272:
        /*009c*/ 	.word	0x00000000
        /*00a0*/ 	.short	0x0001
        /*00a2*/ 	.short	0x0008
        /*00a4*/ 	.byte	0x00, 0xf0, 0x11, 0x00


	//----- nvinfo : EIATTR_KPARAM_INFO
	.align		4
.L_1273:
        /*00a8*/ 	.byte	0x04, 0x17
        /*00aa*/ 	.short	(.L_1275 - .L_1274)
.L_1274:
        /*00ac*/ 	.word	0x00000000
        /*00b0*/ 	.short	0x0000
        /*00b2*/ 	.short	0x0000
        /*00b4*/ 	.byte	0x00, 0xf5, 0x21, 0x00


	//----- nvinfo : EIATTR_SPARSE_MMA_MASK
	.align		4
.L_1275:
        /*00b8*/ 	.byte	0x03, 0x50
        /*00ba*/ 	.short	0x0000


	//----- nvinfo : EIATTR_MAXREG_COUNT
	.align		4
        /*00bc*/ 	.byte	0x03, 0x1b
        /*00be*/ 	.short	0x00ff


	//----- nvinfo : EIATTR_MERCURY_ISA_VERSION
	.align		4
        /*00c0*/ 	.byte	0x03, 0x5f
        /*00c2*/ 	.short	0x0101


	//----- nvinfo : EIATTR_COOP_GROUP_MASK_REGIDS
	.align		4
        /*00c4*/ 	.byte	0x04, 0x29
        /*00c6*/ 	.short	(.L_1277 - .L_1276)


	//   ....[0]....
.L_1276:
        /*00c8*/ 	.word	0xffffffff


	//   ....[1]....
        /*00cc*/ 	.word	0xffffffff


	//   ....[2]....
        /*00d0*/ 	.word	0xffffffff


	//   ....[3]....
        /*00d4*/ 	.word	0xffffffff


	//   ....[4]....
        /*00d8*/ 	.word	0xffffffff


	//   ....[5]....
        /*00dc*/ 	.word	0xffffffff


	//   ....[6]....
        /*00e0*/ 	.word	0xffffffff


	//   ....[7]....
        /*00e4*/ 	.word	0xffffffff


	//   ....[8]....
        /*00e8*/ 	.word	0xffffffff


	//   ....[9]....
        /*00ec*/ 	.word	0x05000009


	//   ....[10]....
        /*00f0*/ 	.word	0x05000009


	//   ....[11]....
        /*00f4*/ 	.word	0x05000009


	//   ....[12]....
        /*00f8*/ 	.word	0x05000009


	//   ....[13]....
        /*00fc*/ 	.word	0x05000009


	//   ....[14]....
        /*0100*/ 	.word	0x05000009


	//   ....[15]....
        /*0104*/ 	.word	0x05000009


	//   ....[16]....
        /*0108*/ 	.word	0x05000009


	//   ....[17]....
        /*010c*/ 	.word	0x05000009


	//----- nvinfo : EIATTR_COOP_GROUP_INSTR_OFFSETS
	.align		4
.L_1277:
        /*0110*/ 	.byte	0x04, 0x28
        /*0112*/ 	.short	(.L_1279 - .L_1278)


	//   ....[0]....
.L_1278:
        /*0114*/ 	.word	0x00001310


	//   ....[1]....
        /*0118*/ 	.word	0x00001330


	//   ....[2]....
        /*011c*/ 	.word	0x00001350


	//   ....[3]....
        /*0120*/ 	.word	0x00001370


	//   ....[4]....
        /*0124*/ 	.word	0x00001390


	//   ....[5]....
        /*0128*/ 	.word	0x00001560


	//   ....[6]....
        /*012c*/ 	.word	0x000015f0


	//   ....[7]....
        /*0130*/ 	.word	0x000016d0


	//   ....[8]....
        /*0134*/ 	.word	0x00001800


	//   ....[9]....
        /*0138*/ 	.word	0x00001930


	//   ....[10]....
        /*013c*/ 	.word	0x000019c0


	//   ....[11]....
        /*0140*/ 	.word	0x00001a20


	//   ....[12]....
        /*0144*/ 	.word	0x00001a80


	//   ....[13]....
        /*0148*/ 	.word	0x00001ae0


	//   ....[14]....
        /*014c*/ 	.word	0x00001cf0


	//   ....[15]....
        /*0150*/ 	.word	0x00001d80


	//   ....[16]....
        /*0154*/ 	.word	0x00001e20


	//   ....[17]....
        /*0158*/ 	.word	0x00001e80


	//----- nvinfo : EIATTR_VRC_CTA_INIT_COUNT
	.align		4
.L_1279:
        /*015c*/ 	.byte	0x02, 0x4a
	.zero		1
	.zero		1


	//----- nvinfo : EIATTR_EXIT_INSTR_OFFSETS
	.align		4
        /*0160*/ 	.byte	0x04, 0x1c
        /*0162*/ 	.short	(.L_1281 - .L_1280)


	//   ....[0]....
.L_1280:
        /*0164*/ 	.word	0x000002a0


	//   ....[1]....
        /*0168*/ 	.word	0x00000ef0


	//   ....[2]....
        /*016c*/ 	.word	0x000018d0


	//----- nvinfo : EIATTR_CRS_STACK_SIZE
	.align		4
.L_1281:
        /*0170*/ 	.byte	0x04, 0x1e
        /*0172*/ 	.short	(.L_1283 - .L_1282)
.L_1282:
        /*0174*/ 	.word	0x00000000


	//----- nvinfo : EIATTR_CBANK_PARAM_SIZE
	.align		4
.L_1283:
        /*0178*/ 	.byte	0x03, 0x19
        /*017a*/ 	.short	0x0040


	//----- nvinfo : EIATTR_PARAM_CBANK
	.align		4
        /*017c*/ 	.byte	0x04, 0x0a
        /*017e*/ 	.short	(.L_1285 - .L_1284)
	.align		4
.L_1284:
        /*0180*/ 	.word	index@(.nv.constant0._ZN12tensorrt_llm7kernels32fusedQKNormRopeKernelNTokenHeadsIN3c108BFloat16ES3_Li64ELb0ELi4EEEvPviiifPKvS6_S6_PKlii)
        /*0184*/ 	.short	0x0380
        /*0186*/ 	.short	0x0040


	//----- nvinfo : EIATTR_SW_WAR
	.align		4
.L_1285:
        /*0188*/ 	.byte	0x04, 0x36
        /*018a*/ 	.short	(.L_1287 - .L_1286)
.L_1286:
        /*018c*/ 	.word	0x00000008
.L_1287:


//--------------------- .nv.info._ZN12tensorrt_llm7kernels32fusedQKNormRopeKernelNTokenHeadsIN3c108BFloat16ES3_Li64ELb1ELi4EEEvPviiifPKvS6_S6_PKlii --------------------------
	.section	.nv.info._ZN12tensorrt_llm7kernels32fusedQKNormRopeKernelNTokenHeadsIN3c108BFloat16ES3_Li64ELb1ELi4EEEvPviiifPKvS6_S6_PKlii,"",@"SHT_CUDA_INFO"
	.sectionflags	@""
	.align	4


	//----- nvinfo : EIATTR_CUDA_API_VERSION
	.align		4
        /*0000*/ 	.byte	0x04, 0x37
        /*0002*/ 	.short	(.L_1289 - .L_1288)
.L_1288:
        /*0004*/ 	.word	0x00000082


	//----- nvinfo : EIATTR_KPARAM_INFO
	.align		4
.L_1289:
        /*0008*/ 	.byte	0x04, 0x17
        /*000a*/ 	.short	(.L_1291 - .L_1290)
.L_1290:
        /*000c*/ 	.word	0x00000000
        /*0010*/ 	.short	0x000a
        /*0012*/ 	.short	0x003c
        /*0014*/ 	.byte	0x00, 0xf0, 0x11, 0x00


	//----- nvinfo : EIATTR_KPARAM_INFO
	.align		4
.L_1291:
        /*0018*/ 	.byte	0x04, 0x17
        /*001a*/ 	.short	(.L_1293 - .L_1292)
.L_1292:
        /*001c*/ 	.word	0x00000000
        /*0020*/ 	.short	0x0009
        /*0022*/ 	.short	0x0038
        /*0024*/ 	.byte	0x00, 0xf0, 0x11, 0x00


	//----- nvinfo : EIATTR_KPARAM_INFO
	.align		4
.L_1293:
        /*0028*/ 	.byte	0x04, 0x17
        /*002a*/ 	.short	(.L_1295 - .L_1294)
.L_1294:
        /*002c*/ 	.word	0x00000000
        /*0030*/ 	.short	0x0008
        /*0032*/ 	.short	0x0030
        /*0034*/ 	.byte	0x00, 0xf5, 0x21, 0x00


	//----- nvinfo : EIATTR_KPARAM_INFO
	.align		4
.L_1295:
        /*0038*/ 	.byte	0x04, 0x17
        /*003a*/ 	.short	(.L_1297 - .L_1296)
.L_1296:
        /*003c*/ 	.word	0x00000000
        /*0040*/ 	.short	0x0007
        /*0042*/ 	.short	0x0028
        /*0044*/ 	.byte	0x00, 0xf5, 0x21, 0x00


	//----- nvinfo : EIATTR_KPARAM_INFO
	.align		4
.L_1297:
        /*0048*/ 	.byte	0x04, 0x17
        /*004a*/ 	.short	(.L_1299 - .L_1298)
.L_1298:
        /*004c*/ 	.word	0x00000000
        /*0050*/ 	.short	0x0006
        /*0052*/ 	.short	0x0020
        /*0054*/ 	.byte	0x00, 0xf5, 0x21, 0x00


	//----- nvinfo : EIATTR_KPARAM_INFO
	.align		4
.L_1299:
        /*0058*/ 	.byte	0x04, 0x17
        /*005a*/ 	.short	(.L_1301 - .L_1300)
.L_1300:
        /*005c*/ 	.word	0x00000000
        /*0060*/ 	.short	0x0005
        /*0062*/ 	.short	0x0018
        /*0064*/ 	.byte	0x00, 0xf5, 0x21, 0x00


	//----- nvinfo : EIATTR_KPARAM_INFO
	.align		4
.L_1301:
        /*0068*/ 	.byte	0x04, 0x17
        /*006a*/ 	.short	(.L_1303 - .L_1302)
.L_1302:
        /*006c*/ 	.word	0x00000000
        /*0070*/ 	.short	0x0004
        /*0072*/ 	.short	0x0014
        /*0074*/ 	.byte	0x00, 0xf0, 0x11, 0x00


	//----- nvinfo : EIATTR_KPARAM_INFO
	.align		4
.L_1303:
        /*0078*/ 	.byte	0x04, 0x17
        /*007a*/ 	.short	(.L_1305 - .L_1304)
.L_1304:
        /*007c*/ 	.word	0x00000000
        /*0080*/ 	.short	0x0003
        /*0082*/ 	.short	0x0010
        /*0084*/ 	.byte	0x00, 0xf0, 0x11, 0x00


	//----- nvinfo : EIATTR_KPARAM_INFO
	.align		4
.L_1305:
        /*0088*/ 	.byte	0x04, 0x17
        /*008a*/ 	.short	(.L_1307 - .L_1306)
.L_1306:
        /*008c*/ 	.word	0x00000000
        /*0090*/ 	.short	0x0002
        /*0092*/ 	.short	0x000c
        /*0094*/ 	.byte	0x00, 0xf0, 0x11, 0x00


	//----- nvinfo : EIATTR_KPARAM_INFO
	.align		4
.L_1307:
        /*0098*/ 	.byte	0x04, 0x17
        /*009a*/ 	.short	(.L_1309 - .L_1308)
.L_1308:
        /*009c*/ 	.word	0x00000000
        /*00a0*/ 	.short	0x0001
        /*00a2*/ 	.short	0x0008
        /*00a4*/ 	.byte	0x00, 0xf0, 0x11, 0x00


	//----- nvinfo : EIATTR_KPARAM_INFO
	.align		4
.L_1309:
        /*00a8*/ 	.byte	0x04, 0x17
        /*00aa*/ 	.short	(.L_1311 - .L_1310)
.L_1310:
        /*00ac*/ 	.word	0x00000000
        /*00b0*/ 	.short	0x0000
        /*00b2*/ 	.short	0x0000
        /*00b4*/ 	.byte	0x00, 0xf5, 0x21, 0x00


	//----- nvinfo : EIATTR_SPARSE_MMA_MASK
	.align		4
.L_1311:
        /*00b8*/ 	.byte	0x03, 0x50
        /*00ba*/ 	.short	0x0000


	//----- nvinfo : EIATTR_MAXREG_COUNT
	.align		4
        /*00bc*/ 	.byte	0x03, 0x1b
        /*00be*/ 	.short	0x00ff


	//----- nvinfo : EIATTR_MERCURY_ISA_VERSION
	.align		4
        /*00c0*/ 	.byte	0x03, 0x5f
        /*00c2*/ 	.short	0x0101


	//----- nvinfo : EIATTR_COOP_GROUP_MASK_REGIDS
	.align		4
        /*00c4*/ 	.byte	0x04, 0x29
        /*00c6*/ 	.short	(.L_1313 - .L_1312)


	//   ....[0]....
.L_1312:
        /*00c8*/ 	.word	0xffffffff


	//   ....[1]....
        /*00cc*/ 	.word	0xffffffff


	//   ....[2]....
        /*00d0*/ 	.word	0xffffffff


	//   ....[3]....
        /*00d4*/ 	.word	0xffffffff


	//   ....[4]....
        /*00d8*/ 	.word	0xffffffff


	//   ....[5]....
        /*00dc*/ 	.word	0xffffffff


	//   ....[6]....
        /*00e0*/ 	.word	0xffffffff


	//   ....[7]....
        /*00e4*/ 	.word	0xffffffff


	//   ....[8]....
        /*00e8*/ 	.word	0xffffffff


	//   ....[9]....
        /*00ec*/ 	.word	0xffffffff


	//   ....[10]....
        /*00f0*/ 	.word	0xffffffff


	//   ....[11]....
        /*00f4*/ 	.word	0xffffffff


	//   ....[12]....
        /*00f8*/ 	.word	0xffffffff


	//   ....[13]....
        /*00fc*/ 	.word	0xffffffff


	//   ....[14]....
        /*0100*/ 	.word	0xffffffff


	//   ....[15]....
        /*0104*/ 	.word	0x0500001c


	//   ....[16]....
        /*0108*/ 	.word	0x0500001c


	//   ....[17]....
        /*010c*/ 	.word	0x0500001c


	//   ....[18]....
        /*0110*/ 	.word	0x0500001c


	//   ....[19]....
        /*0114*/ 	.word	0x0500001c


	//   ....[20]....
        /*0118*/ 	.word	0x0500001c


	//   ....[21]....
        /*011c*/ 	.word	0x0500001c


	//   ....[22]....
        /*0120*/ 	.word	0x0500001c


	//   ....[23]....
        /*0124*/ 	.word	0x0500001c


	//   ....[24]....
        /*0128*/ 	.word	0x0500001c


	//   ....[25]....
        /*012c*/ 	.word	0x0500001c


	//   ....[26]....
        /*0130*/ 	.word	0x0500001c


	//   ....[27]....
        /*0134*/ 	.word	0x0500001c


	//   ....[28]....
        /*0138*/ 	.word	0x0500001c


	//   ....[29]....
        /*013c*/ 	.word	0x0500001c


	//----- nvinfo : EIATTR_COOP_GROUP_INSTR_OFFSETS
	.align		4
.L_1313:
        /*0140*/ 	.byte	0x04, 0x28
        /*0142*/ 	.short	(.L_1315 - .L_1314)


	//   ....[0]....
.L_1314:
        /*0144*/ 	.word	0x00001240


	//   ....[1]....
        /*0148*/ 	.word	0x00001260


	//   ....[2]....
        /*014c*/ 	.word	0x00001280


	//   ....[3]....
        /*0150*/ 	.word	0x000012a0


	//   ....[4]....
        /*0154*/ 	.word	0x000012c0


	//   ....[5]....
        /*0158*/ 	.word	0x00001580


	//   ....[6]....
        /*015c*/ 	.word	0x000015a0


	//   ....[7]....
        /*0160*/ 	.word	0x000015c0


	//   ....[8]....
        /*0164*/ 	.word	0x000015e0


	//   ....[9]....
        /*0168*/ 	.word	0x00001600


	//   ....[10]....
        /*016c*/ 	.word	0x00001950


	//   ....[11]....
        /*0170*/ 	.word	0x00001970


	//   ....[12]....
        /*0174*/ 	.word	0x00001990


	//   ....[13]....
        /*0178*/ 	.word	0x000019b0


	//   ....[14]....
        /*017c*/ 	.word	0x000019d0


	//   ....[15]....
        /*0180*/ 	.word	0x00001c10


	//   ....[16]....
        /*0184*/ 	.word	0x00001c90


	//   ....[17]....
        /*0188*/ 	.word	0x00001cf0


	//   ....[18]....
        /*018c*/ 	.word	0x00001d50


	//   ....[19]....
        /*0190*/ 	.word	0x00001db0


	//   ....[20]....
        /*0194*/ 	.word	0x00001e30


	//   ....[21]....
        /*0198*/ 	.word	0x00001eb0


	//   ....[22]....
        /*019c*/ 	.word	0x00001f00


	//   ....[23]....
        /*01a0*/ 	.word	0x00001f50


	//   ....[24]....
        /*01a4*/ 	.word	0x00001fa0


	//   ....[25]....
        /*01a8*/ 	.word	0x00002020


	//   ....[26]....
        /*01ac*/ 	.word	0x000020a0


	//   ....[27]....
        /*01b0*/ 	.word	0x00002100


	//   ....[28]....
        /*01b4*/ 	.word	0x00002160


	//   ....[29]....
        /*01b8*/ 	.word	0x000021c0


	//----- nvinfo : EIATTR_VRC_CTA_INIT_COUNT
	.align		4
.L_1315:
        /*01bc*/ 	.byte	0x02, 0x4a
	.zero		1
	.zero		1


	//----- nvinfo : EIATTR_EXIT_INSTR_OFFSETS
	.align		4
        /*01c0*/ 	.byte	0x04, 0x1c
        /*01c2*/ 	.short	(.L_1317 - .L_1316)


	//   ....[0]....
.L_1316:
        /*01c4*/ 	.word	0x000002c0


	//   ....[1]....
        /*01c8*/ 	.word	0x00000f00


	//   ....[2]....
        /*01cc*/ 	.word	0x00001810


	//   ....[3]....
        /*01d0*/ 	.word	0x00001bb0


	//----- nvinfo : EIATTR_CRS_STACK_SIZE
	.align		4
.L_1317:
        /*01d4*/ 	.byte	0x04, 0x1e
        /*01d6*/ 	.short	(.L_1319 - .L_1318)
.L_1318:
        /*01d8*/ 	.word	0x00000000


	//----- nvinfo : EIATTR_CBANK_PARAM_SIZE
	.align		4
.L_1319:
        /*01dc*/ 	.byte	0x03, 0x19
        /*01de*/ 	.short	0x0040


	//----- nvinfo : EIATTR_PARAM_CBANK
	.align		4
        /*01e0*/ 	.byte	0x04, 0x0a
        /*01e2*/ 	.short	(.L_1321 - .L_1320)
	.align		4
.L_1320:
        /*01e4*/ 	.word	index@(.nv.constant0._ZN12tensorrt_llm7kernels32fusedQKNormRopeKernelNTokenHeadsIN3c108BFloat16ES3_Li64ELb1ELi4EEEvPviiifPKvS6_S6_PKlii)
        /*01e8*/ 	.short	0x0380
        /*01ea*/ 	.short	0x0040


	//----- nvinfo : EIATTR_SW_WAR
	.align		4
.L_1321:
        /*01ec*/ 	.byte	0x04, 0x36
        /*01ee*/ 	.short	(.L_1323 - .L_1322)
.L_1322:
        /*01f0*/ 	.word	0x00000008
.L_1323:


//--------------------- .nv.info._ZN12tensorrt_llm7kernels32fusedQKNormRopeKernelNTokenHeadsIN3c108BFloat16ES3_Li256ELb0ELi2EEEvPviiifPKvS6_S6_PKlii --------------------------
	.section	.nv.info._ZN12tensorrt_llm7kernels32fusedQKNormRopeKernelNTokenHeadsIN3c108BFloat16ES3_Li256ELb0ELi2EEEvPviiifPKvS6_S6_PKlii,"",@"SHT_CUDA_INFO"
	.sectionflags	@""
	.align	4


	//----- nvinfo : EIATTR_CUDA_API_VERSION
	.align		4
        /*0000*/ 	.byte	0x04, 0x37
        /*0002*/ 	.short	(.L_1325 - .L_1324)
.L_1324:
        /*0004*/ 	.word	0x00000082


	//----- nvinfo : EIATTR_KPARAM_INFO
	.align		4
.L_1325:
        /*0008*/ 	.byte	0x04, 0x17
        /*000a*/ 	.short	(.L_1327 - .L_1326)
.L_1326:
        /*000c*/ 	.word	0x00000000
        /*0010*/ 	.short	0x000a
        /*0012*/ 	.short	0x003c
        /*0014*/ 	.byte	0x00, 0xf0, 0x11, 0x00


	//----- nvinfo : EIATTR_KPARAM_INFO
	.align		4
.L_1327:
        /*0018*/ 	.byte	0x04, 0x17
        /*001a*/ 	.short	(.L_1329 - .L_1328)
.L_1328:
        /*001c*/ 	.word	0x00000000
        /*0020*/ 	.short	0x0009
        /*0022*/ 	.short	0x0038
        /*0024*/ 	.byte	0x00, 0xf0, 0x11, 0x00


	//----- nvinfo : EIATTR_KPARAM_INFO
	.align		4
.L_1329:
        /*0028*/ 	.byte	0x04, 0x17
        /*002a*/ 	.short	(.L_1331 - .L_1330)
.L_1330:
        /*002c*/ 	.word	0x00000000
        /*0030*/ 	.short	0x0008
        /*0032*/ 	.short	0x0030
        /*0034*/ 	.byte	0x00, 0xf5, 0x21, 0x00


	//----- nvinfo : EIATTR_KPARAM_INFO
	.align		4
.L_1331:
        /*0038*/ 	.byte	0x04, 0x17
        /*003a*/ 	.short	(.L_1333 - .L_1332)
.L_1332:
        /*003c*/ 	.word	0x00000000
        /*0040*/ 	.short	0x0007
        /*0042*/ 	.short	0x0028
        /*0044*/ 	.byte	0x00, 0xf5, 0x21, 0x00


	//----- nvinfo : EIATTR_KPARAM_INFO
	.align		4
.L_1333:
        /*0048*/ 	.byte	0x04, 0x17
        /*004a*/ 	.short	(.L_1335 - .L_1334)
.L_1334:
        /*004c*/ 	.word	0x00000000
        /*0050*/ 	.short	0x0006
        /*0052*/ 	.short	0x0020
        /*0054*/ 	.byte	0x00, 0xf5, 0x21, 0x00


	//----- nvinfo : EIATTR_KPARAM_INFO
	.align		4
.L_1335:
        /*0058*/ 	.byte	0x04, 0x17
        /*005a*/ 	.short	(.L_1337 - .L_1336)
.L_1336:
        /*005c*/ 	.word	0x00000000
        /*0060*/ 	.short	0x0005
        /*0062*/ 	.short	0x0018
        /*0064*/ 	.byte	0x00, 0xf5, 0x21, 0x00


	//----- nvinfo : EIATTR_KPARAM_INFO
	.align		4
.L_1337:
        /*0068*/ 	.byte	0x04, 0x17
        /*006a*/ 	.short	(.L_1339 - .L_1338)
.L_1338:
        /*006c*/ 	.word	0x00000000
        /*0070*/ 	.short	0x0004
        /*0072*/ 	.short	0x0014
        /*0074*/ 	.byte	0x00, 0xf0, 0x11, 0x00


	//----- nvinfo : EIATTR_KPARAM_INFO
	.align		4
.L_1339:
        /*0078*/ 	.byte	0x04, 0x17
        /*007a*/ 	.short	(.L_1341 - .L_1340)
.L_1340:
        /*007c*/ 	.word	0x00000000
        /*0080*/ 	.short	0x0003
        /*0082*/ 	.short	0x0010
        /*0084*/ 	.byte	0x00, 0xf0, 0x11, 0x00


	//----- nvinfo : EIATTR_KPARAM_INFO
	.align		4
.L_1341:
        /*0088*/ 	.byte	0x04, 0x17
        /*008a*/ 	.short	(.L_1343 - .L_1342)
.L_1342:
        /*008c*/ 	.word	0x00000000
        /*0090*/ 	.short	0x0002
        /*0092*/ 	.short	0x000c
        /*0094*/ 	.byte	0x00, 0xf0, 0x11, 0x00


	//----- nvinfo : EIATTR_KPARAM_INFO
	.align		4
.L_1343:
        /*0098*/ 	.byte	0x04, 0x17
        /*009a*/ 	.short	(.L_1345 - .L_1344)
.L_1344:
        /*009c*/ 	.word	0x00000000
        /*00a0*/ 	.short	0x0001
        /*00a2*/ 	.short	0x0008
        /*00a4*/ 	.byte	0x00, 0xf0, 0x11, 0x00


	//----- nvinfo : EIATTR_KPARAM_INFO
	.align		4
.L_1345:
        /*00a8*/ 	.byte	0x04, 0x17
        /*00aa*/ 	.short	(.L_1347 - .L_1346)
.L_1346:
        /*00ac*/ 	.word	0x00000000
        /*00b0*/ 	.short	0x0000
        /*00b2*/ 	.short	0x0000
        /*00b4*/ 	.byte	0x00, 0xf5, 0x21, 0x00


	//----- nvinfo : EIATTR_SPARSE_MMA_MASK
	.align		4
.L_1347:
        /*00b8*/ 	.byte	0x03, 0x50
        /*00ba*/ 	.short	0x0000


	//----- nvinfo : EIATTR_MAXREG_COUNT
	.align		4
        /*00bc*/ 	.byte	0x03, 0x1b
        /*00be*/ 	.short	0x00ff


	//----- nvinfo : EIATTR_MERCURY_ISA_VERSION
	.align		4
        /*00c0*/ 	.byte	0x03, 0x5f
        /*00c2*/ 	.short	0x0101


	//----- nvinfo : EIATTR_COOP_GROUP_MASK_REGIDS
	.align		4
        /*00c4*/ 	.byte	0x04, 0x29
        /*00c6*/ 	.short	(.L_1349 - .L_1348)


	//   ....[0]....
.L_1348:
        /*00c8*/ 	.word	0xffffffff


	//   ....[1]....
        /*00cc*/ 	.word	0xffffffff


	//   ....[2]....
        /*00d0*/ 	.word	0xffffffff


	//   ....[3]....
        /*00d4*/ 	.word	0xffffffff


	//   ....[4]....
        /*00d8*/ 	.word	0xffffffff


	//   ....[5]....
        /*00dc*/ 	.word	0xffffffff


	//   ....[6]....
        /*00e0*/ 	.word	0xffffffff


	//   ....[7]....
        /*00e4*/ 	.word	0xffffffff


	//   ....[8]....
        /*00e8*/ 	.word	0xffffffff


	//   ....[9]....
        /*00ec*/ 	.word	0xffffffff


	//   ....[10]....
        /*00f0*/ 	.word	0xffffffff


	//   ....[11]....
        /*00f4*/ 	.word	0xffffffff


	//   ....[12]....
        /*00f8*/ 	.word	0xffffffff


	//   ....[13]....
        /*00fc*/ 	.word	0xffffffff


	//   ....[14]....
        /*0100*/ 	.word	0xffffffff


	//   ....[15]....
        /*0104*/ 	.word	0x0500002b


	//   ....[16]....
        /*0108*/ 	.word	0x0500002b


	//   ....[17]....
        /*010c*/ 	.word	0x0500002b


	//   ....[18]....
        /*0110*/ 	.word	0x0500002b


	//   ....[19]....
        /*0114*/ 	.word	0x0500002b


	//   ....[20]....
        /*0118*/ 	.word	0x0500002b


	//   ....[21]....
        /*011c*/ 	.word	0x0500002b


	//   ....[22]....
        /*0120*/ 	.word	0x0500002b


	//   ....[23]....
        /*0124*/ 	.word	0x0500002b


	//   ....[24]....
        /*0128*/ 	.word	0x0500002b


	//   ....[25]....
        /*012c*/ 	.word	0x0500002b


	//   ....[26]....
        /*0130*/ 	.word	0x0500002b


	//   ....[27]....
        /*0134*/ 	.word	0x0500002b


	//   ....[28]....
        /*0138*/ 	.word	0x0500002b


	//   ....[29]....
        /*013c*/ 	.word	0x0500002b


	//----- nvinfo : EIATTR_COOP_GROUP_INSTR_OFFSETS
	.align		4
.L_1349:
        /*0140*/ 	.byte	0x04, 0x28
        /*0142*/ 	.short	(.L_1351 - .L_1350)


	//   ....[0]....
.L_1350:
        /*0144*/ 	.word	0x00001420


	//   ....[1]....
        /*0148*/ 	.word	0x00001440


	//   ....[2]....
        /*014c*/ 	.word	0x00001460


	//   ....[3]....
        /*0150*/ 	.word	0x00001480


	//   ....[4]....
        /*0154*/ 	.word	0x000014a0


	//   ....[5]....
        /*0158*/ 	.word	0x00001a50


	//   ....[6]....
        /*015c*/ 	.word	0x00001ab0


	//   ....[7]....
        /*0160*/ 	.word	0x00001cc0


	//   ....[8]....
        /*0164*/ 	.word	0x00001cf0


	//   ....[9]....
        /*0168*/ 	.word	0x00001d20


	//   ....[10]....
        /*016c*/ 	.word	0x000020b0


	//   ....[11]....
        /*0170*/ 	.word	0x00002250


	//   ....[12]....
        /*0174*/ 	.word	0x000022f0


	//   ....[13]....
        /*0178*/ 	.word	0x00002380


	//   ....[14]....
        /*017c*/ 	.word	0x00002590


	//   ....[15]....
        /*0180*/ 	.word	0x000026f0


	//   ....[16]....
        /*0184*/ 	.word	0x00002770


	//   ....[17]....
        /*0188*/ 	.word	0x000027d0


	//   ....[18]....
        /*018c*/ 	.word	0x00002830


	//   ....[19]....
        /*0190*/ 	.word	0x00002890


	//   ....[20]....
        /*0194*/ 	.word	0x00002af0


	//   ....[21]....
        /*0198*/ 	.word	0x00002b90


	//   ....[22]....
        /*019c*/ 	.word	0x00002d90


	//   ....[23]....
        /*01a0*/ 	.word	0x00002fa0


	//   ....[24]....
        /*01a4*/ 	.word	0x00003130


	//   ....[25]....
        /*01a8*/ 	.word	0x00003380


	//   ....[26]....
        /*01ac*/ 	.word	0x00003570


	//   ....[27]....
        /*01b0*/ 	.word	0x00003750


	//   ....[28]....
        /*01b4*/ 	.word	0x00003810


	//   ....[29]....
        /*01b8*/ 	.word	0x00003870


	//----- nvinfo : EIATTR_VRC_CTA_INIT_COUNT
	.align		4
.L_1351:
        /*01bc*/ 	.byte	0x02, 0x4a
	.zero		1
	.zero		1


	//----- nvinfo : EIATTR_EXIT_INSTR_OFFSETS
	.align		4
        /*01c0*/ 	.byte	0x04, 0x1c
        /*01c2*/ 	.short	(.L_1353 - .L_1352)


	//   ....[0]....
.L_1352:
        /*01c4*/ 	.word	0x000002a0


	//   ....[1]....
        /*01c8*/ 	.word	0x00000ee0


	//   ....[2]....
        /*01cc*/ 	.word	0x00002690


	//----- nvinfo : EIATTR_CRS_STACK_SIZE
	.align		4
.L_1353:
        /*01d0*/ 	.byte	0x04, 0x1e
        /*01d2*/ 	.short	(.L_1355 - .L_1354)
.L_1354:
        /*01d4*/ 	.word	0x00000000


	//----- nvinfo : EIATTR_CBANK_PARAM_SIZE
	.align		4
.L_1355:
        /*01d8*/ 	.byte	0x03, 0x19
        /*01da*/ 	.short	0x0040


	//----- nvinfo : EIATTR_PARAM_CBANK
	.align		4
        /*01dc*/ 	.byte	0x04, 0x0a
        /*01de*/ 	.short	(.L_1357 - .L_1356)
	.align		4
.L_1356:
        /*01e0*/ 	.word	index@(.nv.constant0._ZN12tensorrt_llm7kernels32fusedQKNormRopeKernelNTokenHeadsIN3c108BFloat16ES3_Li256ELb0ELi2EEEvPviiifPKvS6_S6_PKlii)
        /*01e4*/ 	.short	0x0380
        /*01e6*/ 	.short	0x0040


	//----- nvinfo : EIATTR_SW_WAR
	.align		4
.L_1357:
        /*01e8*/ 	.byte	0x04, 0x36
        /*01ea*/ 	.short	(.L_1359 - .L_1358)
.L_1358:
        /*01ec*/ 	.word	0x00000008
.L_1359:


//--------------------- .nv.info._ZN12tensorrt_llm7kernels32fusedQKNormRopeKernelNTokenHeadsIN3c108BFloat16ES3_Li256ELb1ELi2EEEvPviiifPKvS6_S6_PKlii --------------------------
	.section	.nv.info._ZN12tensorrt_llm7kernels32fusedQKNormRopeKernelNTokenHeadsIN3c108BFloat16ES3_Li256ELb1ELi2EEEvPviiifPKvS6_S6_PKlii,"",@"SHT_CUDA_INFO"
	.sectionflags	@""
	.align	4


	//----- nvinfo : EIATTR_CUDA_API_VERSION
	.align		4
        /*0000*/ 	.byte	0x04, 0x37
        /*0002*/ 	.short	(.L_1361 - .L_1360)
.L_1360:
        /*0004*/ 	.word	0x00000082


	//----- nvinfo : EIATTR_KPARAM_INFO
	.align		4
.L_1361:
        /*0008*/ 	.byte	0x04, 0x17
        /*000a*/ 	.short	(.L_1363 - .L_1362)
.L_1362:
        /*000c*/ 	.word	0x00000000
        /*0010*/ 	.short	0x000a
        /*0012*/ 	.short	0x003c
        /*0014*/ 	.byte	0x00, 0xf0, 0x11, 0x00


	//----- nvinfo : EIATTR_KPARAM_INFO
	.align		4
.L_1363:
        /*0018*/ 	.byte	0x04, 0x17
        /*001a*/ 	.short	(.L_1365 - .L_1364)
.L_1364:
        /*001c*/ 	.word	0x00000000
        /*0020*/ 	.short	0x0009
        /*0022*/ 	.short	0x0038
        /*0024*/ 	.byte	0x00, 0xf0, 0x11, 0x00


	//----- nvinfo : EIATTR_KPARAM_INFO
	.align		4
.L_1365:
        /*0028*/ 	.byte	0x04, 0x17
        /*002a*/ 	.short	(.L_1367 - .L_1366)
.L_1366:
        /*002c*/ 	.word	0x00000000
        /*0030*/ 	.short	0x0008
        /*0032*/ 	.short	0x0030
        /*0034*/ 	.byte	0x00, 0xf5, 0x21, 0x00


	//----- nvinfo : EIATTR_KPARAM_INFO
	.align		4
.L_1367:
        /*0038*/ 	.byte	0x04, 0x17
        /*003a*/ 	.short	(.L_1369 - .L_1368)
.L_1368:
        /*003c*/ 	.word	0x00000000
        /*0040*/ 	.short	0x0007
        /*0042*/ 	.short	0x0028
        /*0044*/ 	.byte	0x00, 0xf5, 0x21, 0x00


	//----- nvinfo : EIATTR_KPARAM_INFO
	.align		4
.L_1369:
        /*0048*/ 	.byte	0x04, 0x17
        /*004a*/ 	.short	(.L_1371 - .L_1370)
.L_1370:
        /*004c*/ 	.word	0x00000000
        /*0050*/ 	.short	0x0006
        /*0052*/ 	.short	0x0020
        /*0054*/ 	.byte	0x00, 0xf5, 0x21, 0x00


	//----- nvinfo : EIATTR_KPARAM_INFO
	.align		4
.L_1371:
        /*0058*/ 	.byte	0x04, 0x17
        /*005a*/ 	.short	(.L_1373 - .L_1372)
.L_1372:
        /*005c*/ 	.word	0x00000000
        /*0060*/ 	.short	0x0005
        /*0062*/ 	.short	0x0018
        /*0064*/ 	.byte	0x00, 0xf5, 0x21, 0x00


	//----- nvinfo : EIATTR_KPARAM_INFO
	.align		4
.L_1373:
        /*0068*/ 	.byte	0x04, 0x17
        /*006a*/ 	.short	(.L_1375 - .L_1374)
.L_1374:
        /*006c*/ 	.word	0x00000000
        /*0070*/ 	.short	0x0004
        /*0072*/ 	.short	0x0014
        /*0074*/ 	.byte	0x00, 0xf0, 0x11, 0x00


	//----- nvinfo : EIATTR_KPARAM_INFO
	.align		4
.L_1375:
        /*0078*/ 	.byte	0x04, 0x17
        /*007a*/ 	.short	(.L_1377 - .L_1376)
.L_1376:
        /*007c*/ 	.word	0x00000000
        /*0080*/ 	.short	0x0003
        /*0082*/ 	.short	0x0010
        /*0084*/ 	.byte	0x00, 0xf0, 0x11, 0x00


	//----- nvinfo : EIATTR_KPARAM_INFO
	.align		4
.L_1377:
        /*0088*/ 	.byte	0x04, 0x17
        /*008a*/ 	.short	(.L_1379 - .L_1378)
.L_1378:
        /*008c*/ 	.word	0x00000000
        /*0090*/ 	.short	0x0002
        /*0092*/ 	.short	0x000c
        /*0094*/ 	.byte	0x00, 0xf0, 0x11, 0x00


	//----- nvinfo : EIATTR_KPARAM_INFO
	.align		4
.L_1379:
        /*0098*/ 	.byte	0x04, 0x17
        /*009a*/ 	.short	(.L_1381 - .L_1380)
.L_1380:
        /*009c*/ 	.word	0x00000000
        /*00a0*/ 	.short	0x0001
        /*00a2*/ 	.short	0x0008
        /*00a4*/ 	.byte	0x00, 0xf0, 0x11, 0x00


	//----- nvinfo : EIATTR_KPARAM_INFO
	.align		4
.L_1381:
        /*00a8*/ 	.byte	0x04, 0x17
        /*00aa*/ 	.short	(.L_1383 - .L_1382)
.L_1382:
        /*00ac*/ 	.word	0x00000000
        /*00b0*/ 	.short	0x0000
        /*00b2*/ 	.short	0x0000
        /*00b4*/ 	.byte	0x00, 0xf5, 0x21, 0x00


	//----- nvinfo : EIATTR_SPARSE_MMA_MASK
	.align		4
.L_1383:
        /*00b8*/ 	.byte	0x03, 0x50
        /*00ba*/ 	.short	0x0000


	//----- nvinfo : EIATTR_MAXREG_COUNT
	.align		4
        /*00bc*/ 	.byte	0x03, 0x1b
        /*00be*/ 	.short	0x00ff


	//----- nvinfo : EIATTR_MERCURY_ISA_VERSION
	.align		4
        /*00c0*/ 	.byte	0x03, 0x5f
        /*00c2*/ 	.short	0x0101


	//----- nvinfo : EIATTR_COOP_GROUP_MASK_REGIDS
	.align		4
        /*00c4*/ 	.byte	0x04, 0x29
        /*00c6*/ 	.short	(.L_1385 - .L_1384)


	//   ....[0]....
.L_1384:
        /*00c8*/ 	.word	0xffffffff


	//   ....[1]....
        /*00cc*/ 	.word	0xffffffff


	//   ....[2]....
        /*00d0*/ 	.word	0xffffffff


	//   ....[3]....
        /*00d4*/ 	.word	0xffffffff


	//   ....[4]....
        /*00d8*/ 	.word	0xffffffff


	//   ....[5]....
        /*00dc*/ 	.word	0x05000027


	//   ....[6]....
        /*00e0*/ 	.word	0x05000027


	//   ....[7]....
        /*00e4*/ 	.word	0x05000027


	//   ....[8]....
        /*00e8*/ 	.word	0x05000027


	//   ....[9]....
        /*00ec*/ 	.word	0x05000027


	//----- nvinfo : EIATTR_COOP_GROUP_INSTR_OFFSETS
	.align		4
.L_1385:
        /*00f0*/ 	.byte	0x04, 0x28
        /*00f2*/ 	.short	(.L_1387 - .L_1386)


	//   ....[0]....
.L_1386:
        /*00f4*/ 	.word	0x00001430


	//   ....[1]....
        /*00f8*/ 	.word	0x00001450


	//   ....[2]....
        /*00fc*/ 	.word	0x00001470


	//   ....[3]....
        /*0100*/ 	.word	0x00001490


	//   ....[4]....
        /*0104*/ 	.word	0x000014b0


	//   ....[5]....
        /*0108*/ 	.word	0x00001a40


	//   ....[6]....
        /*010c*/ 	.word	0x00001ae0


	//   ....[7]....
        /*0110*/ 	.word	0x00001b50


	//   ....[8]....
        /*0114*/ 	.word	0x00001bc0


	//   ....[9]....
        /*0118*/ 	.word	0x00001c30


	//----- nvinfo : EIATTR_VRC_CTA_INIT_COUNT
	.align		4
.L_1387:
        /*011c*/ 	.byte	0x02, 0x4a
	.zero		1
	.zero		1


	//----- nvinfo : EIATTR_EXIT_INSTR_OFFSETS
	.align		4
        /*0120*/ 	.byte	0x04, 0x1c
        /*0122*/ 	.short	(.L_1389 - .L_1388)


	//   ....[0]....
.L_1388:
        /*0124*/ 	.word	0x00000290


	//   ....[1]....
        /*0128*/ 	.word	0x00000f20


	//   ....[2]....
        /*012c*/ 	.word	0x000019e0


	//----- nvinfo : EIATTR_CRS_STACK_SIZE
	.align		4
.L_1389:
        /*0130*/ 	.byte	0x04, 0x1e
        /*0132*/ 	.short	(.L_1391 - .L_1390)
.L_1390:
        /*0134*/ 	.word	0x00000000


	//----- nvinfo : EIATTR_CBANK_PARAM_SIZE
	.align		4
.L_1391:
        /*0138*/ 	.byte	0x03, 0x19
        /*013a*/ 	.short	0x0040


	//----- nvinfo : EIATTR_PARAM_CBANK
	.align		4
        /*013c*/ 	.byte	0x04, 0x0a
        /*013e*/ 	.short	(.L_1393 - .L_1392)
	.align		4
.L_1392:
        /*0140*/ 	.word	index@(.nv.constant0._ZN12tensorrt_llm7kernels32fusedQKNormRopeKernelNTokenHeadsIN3c108BFloat16ES3_Li256ELb1ELi2EEEvPviiifPKvS6_S6_PKlii)
        /*0144*/ 	.short	0x0380
        /*0146*/ 	.short	0x0040


	//----- nvinfo : EIATTR_SW_WAR
	.align		4
.L_1393:
        /*0148*/ 	.byte	0x04, 0x36
        /*014a*/ 	.short	(.L_1395 - .L_1394)
.L_1394:
        /*014c*/ 	.word	0x00000008
.L_1395:


//--------------------- .nv.info._ZN12tensorrt_llm7kernels32fusedQKNormRopeKernelNTokenHeadsIN3c108BFloat16ES3_Li128ELb0ELi2EEEvPviiifPKvS6_S6_PKlii --------------------------
	.section	.nv.info._ZN12tensorrt_llm7kernels32fusedQKNormRopeKernelNTokenHeadsIN3c108BFloat16ES3_Li128ELb0ELi2EEEvPviiifPKvS6_S6_PKlii,"",@"SHT_CUDA_INFO"
	.sectionflags	@""
	.align	4


	//----- nvinfo : EIATTR_CUDA_API_VERSION
	.align		4
        /*0000*/ 	.byte	0x04, 0x37
        /*0002*/ 	.short	(.L_1397 - .L_1396)
.L_1396:
        /*0004*/ 	.word	0x00000082


	//----- nvinfo : EIATTR_KPARAM_INFO
	.align		4
.L_1397:
        /*0008*/ 	.byte	0x04, 0x17
        /*000a*/ 	.short	(.L_1399 - .L_1398)
.L_1398:
        /*000c*/ 	.word	0x00000000
        /*0010*/ 	.short	0x000a
        /*0012*/ 	.short	0x003c
        /*0014*/ 	.byte	0x00, 0xf0, 0x11, 0x00


	//----- nvinfo : EIATTR_KPARAM_INFO
	.align		4
.L_1399:
        /*0018*/ 	.byte	0x04, 0x17
        /*001a*/ 	.short	(.L_1401 - .L_1400)
.L_1400:
        /*001c*/ 	.word	0x00000000
        /*0020*/ 	.short	0x0009
        /*0022*/ 	.short	0x0038
        /*0024*/ 	.byte	0x00, 0xf0, 0x11, 0x00


	//----- nvinfo : EIATTR_KPARAM_INFO
	.align		4
.L_1401:
        /*0028*/ 	.byte	0x04, 0x17
        /*002a*/ 	.short	(.L_1403 - .L_1402)
.L_1402:
        /*002c*/ 	.word	0x00000000
        /*0030*/ 	.short	0x0008
        /*0032*/ 	.short	0x0030
        /*0034*/ 	.byte	0x00, 0xf5, 0x21, 0x00


	//----- nvinfo : EIATTR_KPARAM_INFO
	.align		4
.L_1403:
        /*0038*/ 	.byte	0x04, 0x17
        /*003a*/ 	.short	(.L_1405 - .L_1404)
.L_1404:
        /*003c*/ 	.word	0x00000000
        /*0040*/ 	.short	0x0007
        /*0042*/ 	.short	0x0028
        /*0044*/ 	.byte	0x00, 0xf5, 0x21, 0x00


	//----- nvinfo : EIATTR_KPARAM_INFO
	.align		4
.L_1405:
        /*0048*/ 	.byte	0x04, 0x17
        /*004a*/ 	.short	(.L_1407 - .L_1406)
.L_1406:
        /*004c*/ 	.word	0x00000000
        /*0050*/ 	.short	0x0006
        /*0052*/ 	.short	0x0020
        /*0054*/ 	.byte	0x00, 0xf5, 0x21, 0x00


	//----- nvinfo : EIATTR_KPARAM_INFO
	.align		4
.L_1407:
        /*0058*/ 	.byte	0x04, 0x17
        /*005a*/ 	.short	(.L_1409 - .L_1408)
.L_1408:
        /*005c*/ 	.word	0x00000000
        /*0060*/ 	.short	0x0005
        /*0062*/ 	.short	0x0018
        /*0064*/ 	.byte	0x00, 0xf5, 0x21, 0x00


	//----- nvinfo : EIATTR_KPARAM_INFO
	.align		4
.L_1409:
        /*0068*/ 	.byte	0x04, 0x17
        /*006a*/ 	.short	(.L_1411 - .L_1410)
.L_1410:
        /*006c*/ 	.word	0x00000000
        /*0070*/ 	.short	0x0004
        /*0072*/ 	.short	0x0014
        /*0074*/ 	.byte	0x00, 0xf0, 0x11, 0x00


	//----- nvinfo : EIATTR_KPARAM_INFO
	.align		4
.L_1411:
        /*0078*/ 	.byte	0x04, 0x17
        /*007a*/ 	.short	(.L_1413 - .L_1412)
.L_1412:
        /*007c*/ 	.word	0x00000000
        /*0080*/ 	.short	0x0003
        /*0082*/ 	.short	0x0010
        /*0084*/ 	.byte	0x00, 0xf0, 0x11, 0x00


	//----- nvinfo : EIATTR_KPARAM_INFO
	.align		4
.L_1413:
        /*0088*/ 	.byte	0x04, 0x17
        /*008a*/ 	.short	(.L_1415 - .L_1414)
.L_1414:
        /*008c*/ 	.word	0x00000000
        /*0090*/ 	.short	0x0002
        /*0092*/ 	.short	0x000c
        /*0094*/ 	.byte	0x00, 0xf0, 0x11, 0x00


	//----- nvinfo : EIATTR_KPARAM_INFO
	.align		4
.L_1415:
        /*0098*/ 	.byte	0x04, 0x17
        /*009a*/ 	.short	(.L_1417 - .L_1416)
.L_1416:
        /*009c*/ 	.word	0x00000000
        /*00a0*/ 	.short	0x0001
        /*00a2*/ 	.short	0x0008
        /*00a4*/ 	.byte	0x00, 0xf0, 0x11, 0x00


	//----- nvinfo : EIATTR_KPARAM_INFO
	.align		4
.L_1417:
        /*00a8*/ 	.byte	0x04, 0x17
        /*00aa*/ 	.short	(.L_1419 - .L_1418)
.L_1418:
        /*00ac*/ 	.word	0x00000000
        /*00b0*/ 	.short	0x0000
        /*00b2*/ 	.short	0x0000
        /*00b4*/ 	.byte	0x00, 0xf5, 0x21, 0x00


	//----- nvinfo : EIATTR_SPARSE_MMA_MASK
	.align		4
.L_1419:
        /*00b8*/ 	.byte	0x03, 0x50
        /*00ba*/ 	.short	0x0000


	//----- nvinfo : EIATTR_MAXREG_COUNT
	.align		4
        /*00bc*/ 	.byte	0x03, 0x1b
        /*00be*/ 	.short	0x00ff


	//----- nvinfo : EIATTR_MERCURY_ISA_VERSION
	.align		4
        /*00c0*/ 	.byte	0x03, 0x5f
        /*00c2*/ 	.short	0x0101


	//----- nvinfo : EIATTR_COOP_GROUP_MASK_REGIDS
	.align		4
        /*00c4*/ 	.byte	0x04, 0x29
        /*00c6*/ 	.short	(.L_1421 - .L_1420)


	//   ....[0]....
.L_1420:
        /*00c8*/ 	.word	0xffffffff


	//   ....[1]....
        /*00cc*/ 	.word	0xffffffff


	//   ....[2]....
        /*00d0*/ 	.word	0xffffffff


	//   ....[3]....
        /*00d4*/ 	.word	0xffffffff


	//   ....[4]....
        /*00d8*/ 	.word	0xffffffff


	//   ....[5]....
        /*00dc*/ 	.word	0xffffffff


	//   ....[6]....
        /*00e0*/ 	.word	0xffffffff


	//   ....[7]....
        /*00e4*/ 	.word	0xffffffff


	//   ....[8]....
        /*00e8*/ 	.word	0xffffffff


	//   ....[9]....
        /*00ec*/ 	.word	0xffffffff


	//   ....[10]....
        /*00f0*/ 	.word	0xffffffff


	//   ....[11]....
        /*00f4*/ 	.word	0x05000004


	//   ....[12]....
        /*00f8*/ 	.word	0x05000004


	//   ....[13]....
        /*00fc*/ 	.word	0x05000004


	//   ....[14]....
        /*0100*/ 	.word	0x05000004


	//   ....[15]....
        /*0104*/ 	.word	0x05000004


	//   ....[16]....
        /*0108*/ 	.word	0x05000004


	//   ....[17]....
        /*010c*/ 	.word	0x05000004


	//   ....[18]....
        /*0110*/ 	.word	0x05000004


	//   ....[19]....
        /*0114*/ 	.word	0x05000004


	//   ....[20]....
        /*0118*/ 	.word	0x05000004


	//   ....[21]....
        /*011c*/ 	.word	0x05000004


	//----- nvinfo : EIATTR_COOP_GROUP_INSTR_OFFSETS
	.align		4
.L_1421:
        /*0120*/ 	.byte	0x04, 0x28
        /*0122*/ 	.short	(.L_1423 - .L_1422)


	//   ....[0]....
.L_1422:
        /*0124*/ 	.word	0x000015d0


	//   ....[1]....
        /*0128*/ 	.word	0x000015f0


	//   ....[2]....
        /*012c*/ 	.word	0x00001610


	//   ....[3]....
        /*0130*/ 	.word	0x00001630


	//   ....[4]....
        /*0134*/ 	.word	0x00001650


	//   ....[5]....
        /*0138*/ 	.word	0x00001880


	//   ....[6]....
        /*013c*/ 	.word	0x000019b0


	//   ....[7]....
        /*0140*/ 	.word	0x00001a90


	//   ....[8]....
        /*0144*/ 	.word	0x00001ac0


	//   ....[9]....
        /*0148*/ 	.word	0x00001b50


	//   ....[10]....
        /*014c*/ 	.word	0x00001c40


	//   ....[11]....
        /*0150*/ 	.word	0x00001d80


	//   ....[12]....
        /*0154*/ 	.word	0x00001e00


	//   ....[13]....
        /*0158*/ 	.word	0x00001e60


	//   ....[14]....
        /*015c*/ 	.word	0x00001ec0


	//   ....[15]....
        /*0160*/ 	.word	0x00001f20


	//   ....[16]....
        /*0164*/ 	.word	0x00002130


	//   ....[17]....
        /*0168*/ 	.word	0x000021e0


	//   ....[18]....
        /*016c*/ 	.word	0x00002260


	//   ....[19]....
        /*0170*/ 	.word	0x00002350


	//   ....[20]....
        /*0174*/ 	.word	0x00002410


	//   ....[21]....
        /*0178*/ 	.word	0x00002480


	//----- nvinfo : EIATTR_VRC_CTA_INIT_COUNT
	.align		4
.L_1423:
        /*017c*/ 	.byte	0x02, 0x4a
	.zero		1
	.zero		1


	//----- nvinfo : EIATTR_EXIT_INSTR_OFFSETS
	.align		4
        /*0180*/ 	.byte	0x04, 0x1c
        /*0182*/ 	.short	(.L_1425 - .L_1424)


	//   ....[0]....
.L_1424:
        /*0184*/ 	.word	0x00000280


	//   ....[1]....
        /*0188*/ 	.word	0x00000ed0


	//   ....[2]....
        /*018c*/ 	.word	0x00001d20


	//----- nvinfo : EIATTR_CRS_STACK_SIZE
	.align		4
.L_1425:
        /*0190*/ 	.byte	0x04, 0x1e
        /*0192*/ 	.short	(.L_1427 - .L_1426)
.L_1426:
        /*0194*/ 	.word	0x00000000


	//----- nvinfo : EIATTR_CBANK_PARAM_SIZE
	.align		4
.L_1427:
        /*0198*/ 	.byte	0x03, 0x19
        /*019a*/ 	.short	0x0040


	//----- nvinfo : EIATTR_PARAM_CBANK
	.align		4
        /*019c*/ 	.byte	0x04, 0x0a
        /*019e*/ 	.short	(.L_1429 - .L_1428)
	.align		4
.L_1428:
        /*01a0*/ 	.word	index@(.nv.constant0._ZN12tensorrt_llm7kernels32fusedQKNormRopeKernelNTokenHeadsIN3c108BFloat16ES3_Li128ELb0ELi2EEEvPviiifPKvS6_S6_PKlii)
        /*01a4*/ 	.short	0x0380
        /*01a6*/ 	.short	0x0040


	//----- nvinfo : EIATTR_SW_WAR
	.align		4
.L_1429:
        /*01a8*/ 	.byte	0x04, 0x36
        /*01aa*/ 	.short	(.L_1431 - .L_1430)
.L_1430:
        /*01ac*/ 	.word	0x00000008
.L_1431:


//--------------------- .nv.info._ZN12tensorrt_llm7kernels32fusedQKNormRopeKernelNTokenHeadsIN3c108BFloat16ES3_Li128ELb1ELi2EEEvPviiifPKvS6_S6_PKlii --------------------------
	.section	.nv.info._ZN12tensorrt_llm7kernels32fusedQKNormRopeKernelNTokenHeadsIN3c108BFloat16ES3_Li128ELb1ELi2EEEvPviiifPKvS6_S6_PKlii,"",@"SHT_CUDA_INFO"
	.sectionflags	@""
	.align	4


	//----- nvinfo : EIATTR_CUDA_API_VERSION
	.align		4
        /*0000*/ 	.byte	0x04, 0x37
        /*0002*/ 	.short	(.L_1433 - .L_1432)
.L_1432:
        /*0004*/ 	.word	0x00000082


	//----- nvinfo : EIATTR_KPARAM_INFO
	.align		4
.L_1433:
        /*0008*/ 	.byte	0x04, 0x17
        /*000a*/ 	.short	(.L_1435 - .L_1434)
.L_1434:
        /*000c*/ 	.word	0x00000000
        /*0010*/ 	.short	0x000a
        /*0012*/ 	.short	0x003c
        /*0014*/ 	.byte	0x00, 0xf0, 0x11, 0x00


	//----- nvinfo : EIATTR_KPARAM_INFO
	.align		4
.L_1435:
        /*0018*/ 	.byte	0x04, 0x17
        /*001a*/ 	.short	(.L_1437 - .L_1436)
.L_1436:
        /*001c*/ 	.word	0x00000000
        /*0020*/ 	.short	0x0009
        /*0022*/ 	.short	0x0038
        /*0024*/ 	.byte	0x00, 0xf0, 0x11, 0x00


	//----- nvinfo : EIATTR_KPARAM_INFO
	.align		4
.L_1437:
        /*0028*/ 	.byte	0x04, 0x17
        /*002a*/ 	.short	(.L_1439 - .L_1438)
.L_1438:
        /*002c*/ 	.word	0x00000000
        /*0030*/ 	.short	0x0008
        /*0032*/ 	.short	0x0030
        /*0034*/ 	.byte	0x00, 0xf5, 0x21, 0x00


	//----- nvinfo : EIATTR_KPARAM_INFO
	.align		4
.L_1439:
        /*0038*/ 	.byte	0x04, 0x17
        /*003a*/ 	.short	(.L_1441 - .L_1440)
.L_1440:
        /*003c*/ 	.word	0x00000000
        /*0040*/ 	.short	0x0007
        /*0042*/ 	.short	0x0028
        /*0044*/ 	.byte	0x00, 0xf5, 0x21, 0x00


	//----- nvinfo : EIATTR_KPARAM_INFO
	.align		4
.L_1441:
        /*0048*/ 	.byte	0x04, 0x17
        /*004a*/ 	.short	(.L_1443 - .L_1442)
.L_1442:
        /*004c*/ 	.word	0x00000000
        /*0050*/ 	.short	0x0006
        /*0052*/ 	.short	0x0020
        /*0054*/ 	.byte	0x00, 0xf5, 0x21, 0x00


	//----- nvinfo : EIATTR_KPARAM_INFO
	.align		4
.L_1443:
        /*0058*/ 	.byte	0x04, 0x17
        /*005a*/ 	.short	(.L_1445 - .L_1444)
.L_1444:
        /*005c*/ 	.word	0x00000000
        /*0060*/ 	.short	0x0005
        /*0062*/ 	.short	0x0018
        /*0064*/ 	.byte	0x00, 0xf5, 0x21, 0x00


	//----- nvinfo : EIATTR_KPARAM_INFO
	.align		4
.L_1445:
        /*0068*/ 	.byte	0x04, 0x17
        /*006a*/ 	.short	(.L_1447 - .L_1446)
.L_1446:
        /*006c*/ 	.word	0x00000000
        /*0070*/ 	.short	0x0004
        /*0072*/ 	.short	0x0014
        /*0074*/ 	.byte	0x00, 0xf0, 0x11, 0x00


	//----- nvinfo : EIATTR_KPARAM_INFO
	.align		4
.L_1447:
        /*0078*/ 	.byte	0x04, 0x17
        /*007a*/ 	.short	(.L_1449 - .L_1448)
.L_1448:
        /*007c*/ 	.word	0x00000000
        /*0080*/ 	.short	0x0003
        /*0082*/ 	.short	0x0010
        /*0084*/ 	.byte	0x00, 0xf0, 0x11, 0x00


	//----- nvinfo : EIATTR_KPARAM_INFO
	.align		4
.L_1449:
        /*0088*/ 	.byte	0x04, 0x17
        /*008a*/ 	.short	(.L_1451 - .L_1450)
.L_1450:
        /*008c*/ 	.word	0x00000000
        /*0090*/ 	.short	0x0002
        /*0092*/ 	.short	0x000c
        /*0094*/ 	.byte	0x00, 0xf0, 0x11, 0x00


	//----- nvinfo : EIATTR_KPARAM_INFO
	.align		4
.L_1451:
        /*0098*/ 	.byte	0x04, 0x17
        /*009a*/ 	.short	(.L_1453 - .L_1452)
.L_1452:
        /*009c*/ 	.word	0x00000000
        /*00a0*/ 	.short	0x0001
        /*00a2*/ 	.short	0x0008
        /*00a4*/ 	.byte	0x00, 0xf0, 0x11, 0x00


	//----- nvinfo : EIATTR_KPARAM_INFO
	.align		4
.L_1453:
        /*00a8*/ 	.byte	0x04, 0x17
        /*00aa*/ 	.short	(.L_1455 - .L_1454)
.L_1454:
        /*00ac*/ 	.word	0x00000000
        /*00b0*/ 	.short	0x0000
        /*00b2*/ 	.short	0x0000
        /*00b4*/ 	.byte	0x00, 0xf5, 0x21, 0x00


	//----- nvinfo : EIATTR_SPARSE_MMA_MASK
	.align		4
.L_1455:
        /*00b8*/ 	.byte	0x03, 0x50
        /*00ba*/ 	.short	0x0000


	//----- nvinfo : EIATTR_MAXREG_COUNT
	.align		4
        /*00bc*/ 	.byte	0x03, 0x1b
        /*00be*/ 	.short	0x00ff


	//----- nvinfo : EIATTR_MERCURY_ISA_VERSION
	.align		4
        /*00c0*/ 	.byte	0x03, 0x5f
        /*00c2*/ 	.short	0x0101


	//----- nvinfo : EIATTR_COOP_GROUP_MASK_REGIDS
	.align		4
        /*00c4*/ 	.byte	0x04, 0x29
        /*00c6*/ 	.short	(.L_1457 - .L_1456)


	//   ....[0]....
.L_1456:
        /*00c8*/ 	.word	0xffffffff


	//   ....[1]....
        /*00cc*/ 	.word	0xffffffff


	//   ....[2]....
        /*00d0*/ 	.word	0xffffffff


	//   ....[3]....
        /*00d4*/ 	.word	0xffffffff


	//   ....[4]....
        /*00d8*/ 	.word	0xffffffff


	//   ....[5]....
        /*00dc*/ 	.word	0x05000017


	//   ....[6]....
        /*00e0*/ 	.word	0x05000017


	//   ....[7]....
        /*00e4*/ 	.word	0x05000017


	//   ....[8]....
        /*00e8*/ 	.word	0x05000017


	//   ....[9]....
        /*00ec*/ 	.word	0x05000017


	//----- nvinfo : EIATTR_COOP_GROUP_INSTR_OFFSETS
	.align		4
.L_1457:
        /*00f0*/ 	.byte	0x04, 0x28
        /*00f2*/ 	.short	(.L_1459 - .L_1458)


	//   ....[0]....
.L_1458:
        /*00f4*/ 	.word	0x00001270


	//   ....[1]....
        /*00f8*/ 	.word	0x00001290


	//   ....[2]....
        /*00fc*/ 	.word	0x000012b0


	//   ....[3]....
        /*0100*/ 	.word	0x000012d0


	//   ....[4]....
        /*0104*/ 	.word	0x000012f0


	//   ....[5]....
        /*0108*/ 	.word	0x000016a0


	//   ....[6]....
        /*010c*/ 	.word	0x00001730


	//   ....[7]....
        /*0110*/ 	.word	0x000017b0


	//   ....[8]....
        /*0114*/ 	.word	0x00001830


	//   ....[9]....
        /*0118*/ 	.word	0x000018b0


	//----- nvinfo : EIATTR_VRC_CTA_INIT_COUNT
	.align		4
.L_1459:
        /*011c*/ 	.byte	0x02, 0x4a
	.zero		1
	.zero		1


	//----- nvinfo : EIATTR_EXIT_INSTR_OFFSETS
	.align		4
        /*0120*/ 	.byte	0x04, 0x1c
        /*0122*/ 	.short	(.L_1461 - .L_1460)


	//   ....[0]....
.L_1460:
        /*0124*/ 	.word	0x00000290


	//   ....[1]....
        /*0128*/ 	.word	0x00000ed0


	//   ....[2]....
        /*012c*/ 	.word	0x00001640


	//----- nvinfo : EIATTR_CRS_STACK_SIZE
	.align		4
.L_1461:
        /*0130*/ 	.byte	0x04, 0x1e
        /*0132*/ 	.short	(.L_1463 - .L_1462)
.L_1462:
        /*0134*/ 	.word	0x00000000


	//----- nvinfo : EIATTR_CBANK_PARAM_SIZE
	.align		4
.L_1463:
        /*0138*/ 	.byte	0x03, 0x19
        /*013a*/ 	.short	0x0040


	//----- nvinfo : EIATTR_PARAM_CBANK
	.align		4
        /*013c*/ 	.byte	0x04, 0x0a
        /*013e*/ 	.short	(.L_1465 - .L_1464)
	.align		4
.L_1464:
        /*0140*/ 	.word	index@(.nv.constant0._ZN12tensorrt_llm7kernels32fusedQKNormRopeKernelNTokenHeadsIN3c108BFloat16ES3_Li128ELb1ELi2EEEvPviiifPKvS6_S6_PKlii)
        /*0144*/ 	.short	0x0380
        /*0146*/ 	.short	0x0040


	//----- nvinfo : EIATTR_SW_WAR
	.align		4
.L_1465:
        /*0148*/ 	.byte	0x04, 0x36
        /*014a*/ 	.short	(.L_1467 - .L_1466)
.L_1466:
        /*014c*/ 	.word	0x00000008
.L_1467:


//--------------------- .nv.info._ZN12tensorrt_llm7kernels32fusedQKNormRopeKernelNTokenHeadsIN3c108BFloat16ES3_Li64ELb0ELi2EEEvPviiifPKvS6_S6_PKlii --------------------------
	.section	.nv.info._ZN12tensorrt_llm7kernels32fusedQKNormRopeKernelNTokenHeadsIN3c108BFloat16ES3_Li64ELb0ELi2EEEvPviiifPKvS6_S6_PKlii,"",@"SHT_CUDA_INFO"
	.sectionflags	@""
	.align	4


	//----- nvinfo : EIATTR_CUDA_API_VERSION
	.align		4
        /*0000*/ 	.byte	0x04, 0x37
        /*0002*/ 	.short	(.L_1469 - .L_1468)
.L_1468:
        /*0004*/ 	.word	0x00000082


	//----- nvinfo : EIATTR_KPARAM_INFO
	.align		4
.L_1469:
        /*0008*/ 	.byte	0x04, 0x17
        /*000a*/ 	.short	(.L_1471 - .L_1470)
.L_1470:
        /*000c*/ 	.word	0x00000000
        /*0010*/ 	.short	0x000a
        /*0012*/ 	.short	0x003c
        /*0014*/ 	.byte	0x00, 0xf0, 0x11, 0x00


	//----- nvinfo : EIATTR_KPARAM_INFO
	.align		4
.L_1471:
        /*0018*/ 	.byte	0x04, 0x17
        /*001a*/ 	.short	(.L_1473 - .L_1472)
.L_1472:
        /*001c*/ 	.word	0x00000000
        /*0020*/ 	.short	0x0009
        /*0022*/ 	.short	0x0038
        /*0024*/ 	.byte	0x00, 0xf0, 0x11, 0x00


	//----- nvinfo : EIATTR_KPARAM_INFO
	.align		4
.L_1473:
        /*0028*/ 	.byte	0x04, 0x17
        /*002a*/ 	.short	(.L_1475 - .L_1474)
.L_1474:
        /*002c*/ 	.word	0x00000000
        /*0030*/ 	.short	0x0008
        /*0032*/ 	.short	0x0030
        /*0034*/ 	.byte	0x00, 0xf5, 0x21, 0x00


	//----- nvinfo : EIATTR_KPARAM_INFO
	.align		4
.L_1475:
        /*0038*/ 	.byte	0x04, 0x17
        /*003a*/ 	.short	(.L_1477 - .L_1476)
.L_1476:
        /*003c*/ 	.word	0x00000000
        /*0040*/ 	.short	0x0007
        /*0042*/ 	.short	0x0028
        /*0044*/ 	.byte	0x00, 0xf5, 0x21, 0x00


	//----- nvinfo : EIATTR_KPARAM_INFO
	.align		4
.L_1477:
        /*0048*/ 	.byte	0x04, 0x17
        /*004a*/ 	.short	(.L_1479 - .L_1478)
.L_1478:
        /*004c*/ 	.word	0x00000000
        /*0050*/ 	.short	0x0006
        /*0052*/ 	.short	0x0020
        /*0054*/ 	.byte	0x00, 0xf5, 0x21, 0x00


	//----- nvinfo : EIATTR_KPARAM_INFO
	.align		4
.L_1479:
        /*0058*/ 	.byte	0x04, 0x17
        /*005a*/ 	.short	(.L_1481 - .L_1480)
.L_1480:
        /*005c*/ 	.word	0x00000000
        /*0060*/ 	.short	0x0005
        /*0062*/ 	.short	0x0018
        /*0064*/ 	.byte	0x00, 0xf5, 0x21, 0x00


	//----- nvinfo : EIATTR_KPARAM_INFO
	.align		4
.L_1481:
        /*0068*/ 	.byte	0x04, 0x17
        /*006a*/ 	.short	(.L_1483 - .L_1482)
.L_1482:
        /*006c*/ 	.word	0x00000000
        /*0070*/ 	.short	0x0004
        /*0072*/ 	.short	0x0014
        /*0074*/ 	.byte	0x00, 0xf0, 0x11, 0x00


	//----- nvinfo : EIATTR_KPARAM_INFO
	.align		4
.L_1483:
        /*0078*/ 	.byte	0x04, 0x17
        /*007a*/ 	.short	(.L_1485 - .L_1484)
.L_1484:
        /*007c*/ 	.word	0x00000000
        /*0080*/ 	.short	0x0003
        /*0082*/ 	.short	0x0010
        /*0084*/ 	.byte	0x00, 0xf0, 0x11, 0x00


	//----- nvinfo : EIATTR_KPARAM_INFO
	.align		4
.L_1485:
        /*0088*/ 	.byte	0x04, 0x17
        /*008a*/ 	.short	(.L_1487 - .L_1486)
.L_1486:
        /*008c*/ 	.word	0x00000000
        /*0090*/ 	.short	0x0002
        /*0092*/ 	.short	0x000c
        /*0094*/ 	.byte	0x00, 0xf0, 0x11, 0x00


	//----- nvinfo : EIATTR_KPARAM_INFO
	.align		4
.L_1487:
        /*0098*/ 	.byte	0x04, 0x17
        /*009a*/ 	.short	(.L_1489 - .L_1488)
.L_1488:
        /*009c*/ 	.word	0x00000000
        /*00a0*/ 	.short	0x0001
        /*00a2*/ 	.short	0x0008
        /*00a4*/ 	.byte	0x00, 0xf0, 0x11, 0x00


	//----- nvinfo : EIATTR_KPARAM_INFO
	.align		4
.L_1489:
        /*00a8*/ 	.byte	0x04, 0x17
        /*00aa*/ 	.short	(.L_1491 - .L_1490)
.L_1490:
        /*00ac*/ 	.word	0x00000000
        /*00b0*/ 	.short	0x0000
        /*00b2*/ 	.short	0x0000
        /*00b4*/ 	.byte	0x00, 0xf5, 0x21, 0x00


	//----- nvinfo : EIATTR_SPARSE_MMA_MASK
	.align		4
.L_1491:
        /*00b8*/ 	.byte	0x03, 0x50
        /*00ba*/ 	.short	0x0000


	//----- nvinfo : EIATTR_MAXREG_COUNT
	.align		4
        /*00bc*/ 	.byte	0x03, 0x1b
        /*00be*/ 	.short	0x00ff


	//----- nvinfo : EIATTR_MERCURY_ISA_VERSION
	.align		4
        /*00c0*/ 	.byte	0x03, 0x5f
        /*00c2*/ 	.short	0x0101


	//----- nvinfo : EIATTR_COOP_GROUP_MASK_REGIDS
	.align		4
        /*00c4*/ 	.byte	0x04, 0x29
        /*00c6*/ 	.short	(.L_1493 - .L_1492)


	//   ....[0]....
.L_1492:
        /*00c8*/ 	.word	0xffffffff


	//   ....[1]....
        /*00cc*/ 	.word	0xffffffff


	//   ....[2]....
        /*00d0*/ 	.word	0xffffffff


	//   ....[3]....
        /*00d4*/ 	.word	0xffffffff


	//   ....[4]....
        /*00d8*/ 	.word	0xffffffff


	//   ....[5]....
        /*00dc*/ 	.word	0xffffffff


	//   ....[6]....
        /*00e0*/ 	.word	0xffffffff


	//   ....[7]....
        /*00e4*/ 	.word	0xffffffff


	//   ....[8]....
        /*00e8*/ 	.word	0xffffffff


	//   ....[9]....
        /*00ec*/ 	.word	0x05000009


	//   ....[10]....
        /*00f0*/ 	.word	0x05000009


	//   ....[11]....
        /*00f4*/ 	.word	0x05000009


	//   ....[12]....
        /*00f8*/ 	.word	0x05000009


	//   ....[13]....
        /*00fc*/ 	.word	0x05000009


	//   ....[14]....
        /*0100*/ 	.word	0x05000009


	//   ....[15]....
        /*0104*/ 	.word	0x05000009


	//   ....[16]....
        /*0108*/ 	.word	0x05000009


	//   ....[17]....
        /*010c*/ 	.word	0x05000009


	//----- nvinfo : EIATTR_COOP_GROUP_INSTR_OFFSETS
	.align		4
.L_1493:
        /*0110*/ 	.byte	0x04, 0x28
        /*0112*/ 	.short	(.L_1495 - .L_1494)


	//   ....[0]....
.L_1494:
        /*0114*/ 	.word	0x00001300


	//   ....[1]....
        /*0118*/ 	.word	0x00001320


	//   ....[2]....
        /*011c*/ 	.word	0x00001340


	//   ....[3]....
        /*0120*/ 	.word	0x00001360


	//   ....[4]....
        /*0124*/ 	.word	0x00001380


	//   ....[5]....
        /*0128*/ 	.word	0x00001550


	//   ....[6]....
        /*012c*/ 	.word	0x000015e0


	//   ....[7]....
        /*0130*/ 	.word	0x000016c0


	//   ....[8]....
        /*0134*/ 	.word	0x000017f0


	//   ....[9]....
        /*0138*/ 	.word	0x00001920


	//   ....[10]....
        /*013c*/ 	.word	0x000019b0


	//   ....[11]....
        /*0140*/ 	.word	0x00001a10


	//   ....[12]....
        /*0144*/ 	.word	0x00001a70


	//   ....[13]....
        /*0148*/ 	.word	0x00001ad0


	//   ....[14]....
        /*014c*/ 	.word	0x00001ce0


	//   ....[15]....
        /*0150*/ 	.word	0x00001d70


	//   ....[16]....
        /*0154*/ 	.word	0x00001e10


	//   ....[17]....
        /*0158*/ 	.word	0x00001e70


	//----- nvinfo : EIATTR_VRC_CTA_INIT_COUNT
	.align		4
.L_1495:
        /*015c*/ 	.byte	0x02, 0x4a
	.zero		1
	.zero		1


	//----- nvinfo : EIATTR_EXIT_INSTR_OFFSETS
	.align		4
        /*0160*/ 	.byte	0x04, 0x1c
        /*0162*/ 	.short	(.L_1497 - .L_1496)


	//   ....[0]....
.L_1496:
        /*0164*/ 	.word	0x00000290


	//   ....[1]....
        /*0168*/ 	.word	0x00000ee0


	//   ....[2]....
        /*016c*/ 	.word	0x000018c0


	//----- nvinfo : EIATTR_CRS_STACK_SIZE
	.align		4
.L_1497:
        /*0170*/ 	.byte	0x04, 0x1e
        /*0172*/ 	.short	(.L_1499 - .L_1498)
.L_1498:
        /*0174*/ 	.word	0x00000000


	//----- nvinfo : EIATTR_CBANK_PARAM_SIZE
	.align		4
.L_1499:
        /*0178*/ 	.byte	0x03, 0x19
        /*017a*/ 	.short	0x0040


	//----- nvinfo : EIATTR_PARAM_CBANK
	.align		4
        /*017c*/ 	.byte	0x04, 0x0a
        /*017e*/ 	.short	(.L_1501 - .L_1500)
	.align		4
.L_1500:
        /*0180*/ 	.word	index@(.nv.constant0._ZN12tensorrt_llm7kernels32fusedQKNormRopeKernelNTokenHeadsIN3c108BFloat16ES3_Li64ELb0ELi2EEEvPviiifPKvS6_S6_PKlii)
        /*0184*/ 	.short	0x0380
        /*0186*/ 	.short	0x0040


	//----- nvinfo : EIATTR_SW_WAR
	.align		4
.L_1501:
        /*0188*/ 	.byte	0x04, 0x36
        /*018a*/ 	.short	(.L_1503 - .L_1502)
.L_1502:
        /*018c*/ 	.word	0x00000008
.L_1503:


//--------------------- .nv.info._ZN12tensorrt_llm7kernels32fusedQKNormRopeKernelNTokenHeadsIN3c108BFloat16ES3_Li64ELb1ELi2EEEvPviiifPKvS6_S6_PKlii --------------------------
	.section	.nv.info._ZN12tensorrt_llm7kernels32fusedQKNormRopeKernelNTokenHeadsIN3c108BFloat16ES3_Li64ELb1ELi2EEEvPviiifPKvS6_S6_PKlii,"",@"SHT_CUDA_INFO"
	.sectionflags	@""
	.align	4


	//----- nvinfo : EIATTR_CUDA_API_VERSION
	.align		4
        /*0000*/ 	.byte	0x04, 0x37
        /*0002*/ 	.short	(.L_1505 - .L_1504)
.L_1504:
        /*0004*/ 	.word	0x00000082


	//----- nvinfo : EIATTR_KPARAM_INFO
	.align		4
.L_1505:
        /*0008*/ 	.byte	0x04, 0x17
        /*000a*/ 	.short	(.L_1507 - .L_1506)
.L_1506:
        /*000c*/ 	.word	0x00000000
        /*0010*/ 	.short	0x000a
        /*0012*/ 	.short	0x003c
        /*0014*/ 	.byte	0x00, 0xf0, 0x11, 0x00


	//----- nvinfo : EIATTR_KPARAM_INFO
	.align		4
.L_1507:
        /*0018*/ 	.byte	0x04, 0x17
        /*001a*/ 	.short	(.L_1509 - .L_1508)
.L_1508:
        /*001c*/ 	.word	0x00000000
        /*0020*/ 	.short	0x0009
        /*0022*/ 	.short	0x0038
        /*0024*/ 	.byte	0x00, 0xf0, 0x11, 0x00


	//----- nvinfo : EIATTR_KPARAM_INFO
	.align		4
.L_1509:
        /*0028*/ 	.byte	0x04, 0x17
        /*002a*/ 	.short	(.L_1511 - .L_1510)
.L_1510:
        /*002c*/ 	.word	0x00000000
        /*0030*/ 	.short	0x0008
        /*0032*/ 	.short	0x0030
        /*0034*/ 	.byte	0x00, 0xf5, 0x21, 0x00


	//----- nvinfo : EIATTR_KPARAM_INFO
	.align		4
.L_1511:
        /*0038*/ 	.byte	0x04, 0x17
        /*003a*/ 	.short	(.L_1513 - .L_1512)
.L_1512:
        /*003c*/ 	.word	0x00000000
        /*0040*/ 	.short	0x0007
        /*0042*/ 	.short	0x0028
        /*0044*/ 	.byte	0x00, 0xf5, 0x21, 0x00


	//----- nvinfo : EIATTR_KPARAM_INFO
	.align		4
.L_1513:
        /*0048*/ 	.byte	0x04, 0x17
        /*004a*/ 	.short	(.L_1515 - .L_1514)
.L_1514:
        /*004c*/ 	.word	0x00000000
        /*0050*/ 	.short	0x0006
        /*0052*/ 	.short	0x0020
        /*0054*/ 	.byte	0x00, 0xf5, 0x21, 0x00


	//----- nvinfo : EIATTR_KPARAM_INFO
	.align		4
.L_1515:
        /*0058*/ 	.byte	0x04, 0x17
        /*005a*/ 	.short	(.L_1517 - .L_1516)
.L_1516:
        /*005c*/ 	.word	0x00000000
        /*0060*/ 	.short	0x0005
        /*0062*/ 	.short	0x0018
        /*0064*/ 	.byte	0x00, 0xf5, 0x21, 0x00


	//----- nvinfo : EIATTR_KPARAM_INFO
	.align		4
.L_1517:
        /*0068*/ 	.byte	0x04, 0x17
        /*006a*/ 	.short	(.L_1519 - .L_1518)
.L_1518:
        /*006c*/ 	.word	0x00000000
        /*0070*/ 	.short	0x0004
        /*0072*/ 	.short	0x0014
        /*0074*/ 	.byte	0x00, 0xf0, 0x11, 0x00


	//----- nvinfo : EIATTR_KPARAM_INFO
	.align		4
.L_1519:
        /*0078*/ 	.byte	0x04, 0x17
        /*007a*/ 	.short	(.L_1521 - .L_1520)
.L_1520:
        /*007c*/ 	.word	0x00000000
        /*0080*/ 	.short	0x0003
        /*0082*/ 	.short	0x0010
        /*0084*/ 	.byte	0x00, 0xf0, 0x11, 0x00


	//----- nvinfo : EIATTR_KPARAM_INFO
	.align		4
.L_1521:
        /*0088*/ 	.byte	0x04, 0x17
        /*008a*/ 	.short	(.L_1523 - .L_1522)
.L_1522:
        /*008c*/ 	.word	0x00000000
        /*0090*/ 	.short	0x0002
        /*0092*/ 	.short	0x000c
        /*0094*/ 	.byte	0x00, 0xf0, 0x11, 0x00


	//----- nvinfo : EIATTR_KPARAM_INFO
	.align		4
.L_1523:
        /*0098*/ 	.byte	0x04, 0x17
        /*009a*/ 	.short	(.L_1525 - .L_1524)
.L_1524:
        /*009c*/ 	.word	0x00000000
        /*00a0*/ 	.short	0x0001
        /*00a2*/ 	.short	0x0008
        /*00a4*/ 	.byte	0x00, 0xf0, 0x11, 0x00


	//----- nvinfo : EIATTR_KPARAM_INFO
	.align		4
.L_1525:
        /*00a8*/ 	.byte	0x04, 0x17
        /*00aa*/ 	.short	(.L_1527 - .L_1526)
.L_1526:
        /*00ac*/ 	.word	0x00000000
        /*00b0*/ 	.short	0x0000
        /*00b2*/ 	.short	0x0000
        /*00b4*/ 	.byte	0x00, 0xf5, 0x21, 0x00


	//----- nvinfo : EIATTR_SPARSE_MMA_MASK
	.align		4
.L_1527:
        /*00b8*/ 	.byte	0x03, 0x50
        /*00ba*/ 	.short	0x0000


	//----- nvinfo : EIATTR_MAXREG_COUNT
	.align		4
        /*00bc*/ 	.byte	0x03, 0x1b
        /*00be*/ 	.short	0x00ff


	//----- nvinfo : EIATTR_MERCURY_ISA_VERSION
	.align		4
        /*00c0*/ 	.byte	0x03, 0x5f
        /*00c2*/ 	.short	0x0101


	//----- nvinfo : EIATTR_COOP_GROUP_MASK_REGIDS
	.align		4
        /*00c4*/ 	.byte	0x04, 0x29
        /*00c6*/ 	.short	(.L_1529 - .L_1528)


	//   ....[0]....
.L_1528:
        /*00c8*/ 	.word	0xffffffff


	//   ....[1]....
        /*00cc*/ 	.word	0xffffffff


	//   ....[2]....
        /*00d0*/ 	.word	0xffffffff


	//   ....[3]....
        /*00d4*/ 	.word	0xffffffff


	//   ....[4]....
        /*00d8*/ 	.word	0xffffffff


	//   ....[5]....
        /*00dc*/ 	.word	0xffffffff


	//   ....[6]....
        /*00e0*/ 	.word	0xffffffff


	//   ....[7]....
        /*00e4*/ 	.word	0xffffffff


	//   ....[8]....
        /*00e8*/ 	.word	0xffffffff


	//   ....[9]....
        /*00ec*/ 	.word	0xffffffff


	//   ....[10]....
        /*00f0*/ 	.word	0xffffffff


	//   ....[11]....
        /*00f4*/ 	.word	0xffffffff


	//   ....[12]....
        /*00f8*/ 	.word	0xffffffff


	//   ....[13]....
        /*00fc*/ 	.word	0xffffffff


	//   ....[14]....
        /*0100*/ 	.word	0xffffffff


	//   ....[15]....
        /*0104*/ 	.word	0x0500001c


	//   ....[16]....
        /*0108*/ 	.word	0x0500001c


	//   ....[17]....
        /*010c*/ 	.word	0x0500001c


	//   ....[18]....
        /*0110*/ 	.word	0x0500001c


	//   ....[19]....
        /*0114*/ 	.word	0x0500001c


	//   ....[20]....
        /*0118*/ 	.word	0x0500001c


	//   ....[21]....
        /*011c*/ 	.word	0x0500001c


	//   ....[22]....
        /*0120*/ 	.word	0x0500001c


	//   ....[23]....
        /*0124*/ 	.word	0x0500001c


	//   ....[24]....
        /*0128*/ 	.word	0x0500001c


	//   ....[25]....
        /*012c*/ 	.word	0x0500001c


	//   ....[26]....
        /*0130*/ 	.word	0x0500001c


	//   ....[27]....
        /*0134*/ 	.word	0x0500001c


	//   ....[28]....
        /*0138*/ 	.word	0x0500001c


	//   ....[29]....
        /*013c*/ 	.word	0x0500001c


	//----- nvinfo : EIATTR_COOP_GROUP_INSTR_OFFSETS
	.align		4
.L_1529:
        /*0140*/ 	.byte	0x04, 0x28
        /*0142*/ 	.short	(.L_1531 - .L_1530)


	//   ....[0]....
.L_1530:
        /*0144*/ 	.word	0x00001230


	//   ....[1]....
        /*0148*/ 	.word	0x00001250


	//   ....[2]....
        /*014c*/ 	.word	0x00001270


	//   ....[3]....
        /*0150*/ 	.word	0x00001290


	//   ....[4]....
        /*0154*/ 	.word	0x000012b0


	//   ....[5]....
        /*0158*/ 	.word	0x00001570


	//   ....[6]....
        /*015c*/ 	.word	0x00001590


	//   ....[7]....
        /*0160*/ 	.word	0x000015b0


	//   ....[8]....
        /*0164*/ 	.word	0x000015d0


	//   ....[9]....
        /*0168*/ 	.word	0x000015f0


	//   ....[10]....
        /*016c*/ 	.word	0x00001940


	//   ....[11]....
        /*0170*/ 	.word	0x00001960


	//   ....[12]....
        /*0174*/ 	.word	0x00001980


	//   ....[13]....
        /*0178*/ 	.word	0x000019a0


	//   ....[14]....
        /*017c*/ 	.word	0x000019c0


	//   ....[15]....
        /*0180*/ 	.word	0x00001c00


	//   ....[16]....
        /*0184*/ 	.word	0x00001c80


	//   ....[17]....
        /*0188*/ 	.word	0x00001ce0


	//   ....[18]....
        /*018c*/ 	.word	0x00001d40


	//   ....[19]....
        /*0190*/ 	.word	0x00001da0


	//   ....[20]....
        /*0194*/ 	.word	0x00001e20


	//   ....[21]....
        /*0198*/ 	.word	0x00001ea0


	//   ....[22]....
        /*019c*/ 	.word	0x00001ef0


	//   ....[23]....
        /*01a0*/ 	.word	0x00001f40


	//   ....[24]....
        /*01a4*/ 	.word	0x00001f90


	//   ....[25]....
        /*01a8*/ 	.word	0x00002010


	//   ....[26]....
        /*01ac*/ 	.word	0x00002090


	//   ....[27]....
        /*01b0*/ 	.word	0x000020f0


	//   ....[28]....
        /*01b4*/ 	.word	0x00002150


	//   ....[29]....
        /*01b8*/ 	.word	0x000021b0


	//----- nvinfo : EIATTR_VRC_CTA_INIT_COUNT
	.align		4
.L_1531:
        /*01bc*/ 	.byte	0x02, 0x4a
	.zero		1
	.zero		1


	//----- nvinfo : EIATTR_EXIT_INSTR_OFFSETS
	.align		4
        /*01c0*/ 	.byte	0x04, 0x1c
        /*01c2*/ 	.short	(.L_1533 - .L_1532)


	//   ....[0]....
.L_1532:
        /*01c4*/ 	.word	0x000002b0


	//   ....[1]....
        /*01c8*/ 	.word	0x00000ef0


	//   ....[2]....
        /*01cc*/ 	.word	0x00001800


	//   ....[3]....
        /*01d0*/ 	.word	0x00001ba0


	//----- nvinfo : EIATTR_CRS_STACK_SIZE
	.align		4
.L_1533:
        /*01d4*/ 	.byte	0x04, 0x1e
        /*01d6*/ 	.short	(.L_1535 - .L_1534)
.L_1534:
        /*01d8*/ 	.word	0x00000000


	//----- nvinfo : EIATTR_CBANK_PARAM_SIZE
	.align		4
.L_1535:
        /*01dc*/ 	.byte	0x03, 0x19
        /*01de*/ 	.short	0x0040


	//----- nvinfo : EIATTR_PARAM_CBANK
	.align		4
        /*01e0*/ 	.byte	0x04, 0x0a
        /*01e2*/ 	.short	(.L_1537 - .L_1536)
	.align		4
.L_1536:
        /*01e4*/ 	.word	index@(.nv.constant0._ZN12tensorrt_llm7kernels32fusedQKNormRopeKernelNTokenHeadsIN3c108BFloat16ES3_Li64ELb1ELi2EEEvPviiifPKvS6_S6_PKlii)
        /*01e8*/ 	.short	0x0380
        /*01ea*/ 	.short	0x0040


	//----- nvinfo : EIATTR_SW_WAR
	.align		4
.L_1537:
        /*01ec*/ 	.byte	0x04, 0x36
        /*01ee*/ 	.short	(.L_1539 - .L_1538)
.L_1538:
        /*01f0*/ 	.word	0x00000008
.L_1539:


//--------------------- .nv.info._ZN12tensorrt_llm7kernels21fusedQKNormRopeKernelIN3c108BFloat16ES3_Li256ELb0EEEvPviiifPKvS6_S6_PKlii --------------------------
	.section	.nv.info._ZN12tensorrt_llm7kernels21fusedQKNormRopeKernelIN3c108BFloat16ES3_Li256ELb0EEEvPviiifPKvS6_S6_PKlii,"",@"SHT_CUDA_INFO"
	.sectionflags	@""
	.align	4


	//----- nvinfo : EIATTR_CUDA_API_VERSION
	.align		4
        /*0000*/ 	.byte	0x04, 0x37
        /*0002*/ 	.short	(.L_1541 - .L_1540)
.L_1540:
        /*0004*/ 	.word	0x00000082


	//----- nvinfo : EIATTR_KPARAM_INFO
	.align		4
.L_1541:
        /*0008*/ 	.byte	0x04, 0x17
        /*000a*/ 	.short	(.L_1543 - .L_1542)
.L_1542:
        /*000c*/ 	.word	0x00000000
        /*0010*/ 	.short	0x000a
        /*0012*/ 	.short	0x003c
        /*0014*/ 	.byte	0x00, 0xf0, 0x11, 0x00


	//----- nvinfo : EIATTR_KPARAM_INFO
	.align		4
.L_1543:
        /*0018*/ 	.byte	0x04, 0x17
        /*001a*/ 	.short	(.L_1545 - .L_1544)
.L_1544:
        /*001c*/ 	.word	0x00000000
        /*0020*/ 	.short	0x0009
        /*0022*/ 	.short	0x0038
        /*0024*/ 	.byte	0x00, 0xf0, 0x11, 0x00


	//----- nvinfo : EIATTR_KPARAM_INFO
	.align		4
.L_1545:
        /*0028*/ 	.byte	0x04, 0x17
        /*002a*/ 	.short	(.L_1547 - .L_1546)
.L_1546:
        /*002c*/ 	.word	0x00000000
        /*0030*/ 	.short	0x0008
        /*0032*/ 	.short	0x0030
        /*0034*/ 	.byte	0x00, 0xf5, 0x21, 0x00


	//----- nvinfo : EIATTR_KPARAM_INFO
	.align		4
.L_1547:
        /*0038*/ 	.byte	0x04, 0x17
        /*003a*/ 	.short	(.L_1549 - .L_1548)
.L_1548:
        /*003c*/ 	.word	0x00000000
        /*0040*/ 	.short	0x0007
        /*0042*/ 	.short	0x0028
        /*0044*/ 	.byte	0x00, 0xf5, 0x21, 0x00


	//----- nvinfo : EIATTR_KPARAM_INFO
	.align		4
.L_1549:
        /*0048*/ 	.byte	0x04, 0x17
        /*004a*/ 	.short	(.L_1551 - .L_1550)
.L_1550:
        /*004c*/ 	.word	0x00000000
        /*0050*/ 	.short	0x0006
        /*0052*/ 	.short	0x0020
        /*0054*/ 	.byte	0x00, 0xf5, 0x21, 0x00


	//----- nvinfo : EIATTR_KPARAM_INFO
	.align		4
.L_1551:
        /*0058*/ 	.byte	0x04, 0x17
        /*005a*/ 	.short	(.L_1553 - .L_1552)
.L_1552:
        /*005c*/ 	.word	0x00000000
        /*0060*/ 	.short	0x0005
        /*0062*/ 	.short	0x0018
        /*0064*/ 	.byte	0x00, 0xf5, 0x21, 0x00


	//----- nvinfo : EIATTR_KPARAM_INFO
	.align		4
.L_1553:
        /*0068*/ 	.byte	0x04, 0x17
        /*006a*/ 	.short	(.L_1555 - .L_1554)
.L_1554:
        /*006c*/ 	.word	0x00000000
        /*0070*/ 	.short	0x0004
        /*0072*/ 	.short	0x0014
        /*0074*/ 	.byte	0x00, 0xf0, 0x11, 0x00


	//----- nvinfo : EIATTR_KPARAM_INFO
	.align		4
.L_1555:
        /*0078*/ 	.byte	0x04, 0x17
        /*007a*/ 	.short	(.L_1557 - .L_1556)
.L_1556:
        /*007c*/ 	.word	0x00000000
        /*0080*/ 	.short	0x0003
        /*0082*/ 	.short	0x0010
        /*0084*/ 	.byte	0x00, 0xf0, 0x11, 0x00


	//----- nvinfo : EIATTR_KPARAM_INFO
	.align		4
.L_1557:
        /*0088*/ 	.byte	0x04, 0x17
        /*008a*/ 	.short	(.L_1559 - .L_1558)
.L_1558:
        /*008c*/ 	.word	0x00000000
        /*0090*/ 	.short	0x0002
        /*0092*/ 	.short	0x000c
        /*0094*/ 	.byte	0x00, 0xf0, 0x11, 0x00


	//----- nvinfo : EIATTR_KPARAM_INFO
	.align		4
.L_1559:
        /*0098*/ 	.byte	0x04, 0x17
        /*009a*/ 	.short	(.L_1561 - .L_1560)
.L_1560:
        /*009c*/ 	.word	0x00000000
        /*00a0*/ 	.short	0x0001
        /*00a2*/ 	.short	0x0008
        /*00a4*/ 	.byte	0x00, 0xf0, 0x11, 0x00


	//----- nvinfo : EIATTR_KPARAM_INFO
	.align		4
.L_1561:
        /*00a8*/ 	.byte	0x04, 0x17
        /*00aa*/ 	.short	(.L_1563 - .L_1562)
.L_1562:
        /*00ac*/ 	.word	0x00000000
        /*00b0*/ 	.short	0x0000
        /*00b2*/ 	.short	0x0000
        /*00b4*/ 	.byte	0x00, 0xf5, 0x21, 0x00


	//----- nvinfo : EIATTR_SPARSE_MMA_MASK
	.align		4
.L_1563:
        /*00b8*/ 	.byte	0x03, 0x50
        /*00ba*/ 	.short	0x0000


	//----- nvinfo : EIATTR_MAXREG_COUNT
	.align		4
        /*00bc*/ 	.byte	0x03, 0x1b
        /*00be*/ 	.short	0x00ff


	//----- nvinfo : EIATTR_MERCURY_ISA_VERSION
	.align		4
        /*00c0*/ 	.byte	0x03, 0x5f
        /*00c2*/ 	.short	0x0101


	//----- nvinfo : EIATTR_COOP_GROUP_MASK_REGIDS
	.align		4
        /*00c4*/ 	.byte	0x04, 0x29
        /*00c6*/ 	.short	(.L_1565 - .L_1564)


	//   ....[0]....
.L_1564:
        /*00c8*/ 	.word	0xffffffff


	//   ....[1]....
        /*00cc*/ 	.word	0xffffffff


	//   ....[2]....
        /*00d0*/ 	.word	0xffffffff


	//   ....[3]....
        /*00d4*/ 	.word	0xffffffff


	//   ....[4]....
        /*00d8*/ 	.word	0xffffffff


	//   ....[5]....
        /*00dc*/ 	.word	0xffffffff


	//   ....[6]....
        /*00e0*/ 	.word	0xffffffff


	//   ....[7]....
        /*00e4*/ 	.word	0xffffffff


	//   ....[8]....
        /*00e8*/ 	.word	0xffffffff


	//   ....[9]....
        /*00ec*/ 	.word	0xffffffff


	//   ....[10]....
        /*00f0*/ 	.word	0xffffffff


	//   ....[11]....
        /*00f4*/ 	.word	0xffffffff


	//   ....[12]....
        /*00f8*/ 	.word	0xffffffff


	//   ....[13]....
        /*00fc*/ 	.word	0xffffffff


	//   ....[14]....
        /*0100*/ 	.word	0xffffffff


	//   ....[15]....
        /*0104*/ 	.word	0x05000018


	//   ....[16]....
        /*0108*/ 	.word	0x05000018


	//   ....[17]....
        /*010c*/ 	.word	0x05000018


	//   ....[18]....
        /*0110*/ 	.word	0x05000018


	//   ....[19]....
        /*0114*/ 	.word	0x05000018


	//   ....[20]....
        /*0118*/ 	.word	0x05000018


	//   ....[21]....
        /*011c*/ 	.word	0x05000018


	//   ....[22]....
        /*0120*/ 	.word	0x05000018


	//   ....[23]....
        /*0124*/ 	.word	0x05000018


	//   ....[24]....
        /*0128*/ 	.word	0x05000018


	//----- nvinfo : EIATTR_COOP_GROUP_INSTR_OFFSETS
	.align		4
.L_1565:
        /*012c*/ 	.byte	0x04, 0x28
        /*012e*/ 	.short	(.L_1567 - .L_1566)


	//   ....[0]....
.L_1566:
        /*0130*/ 	.word	0x00000670


	//   ....[1]....
        /*0134*/ 	.word	0x000006b0


	//   ....[2]....
        /*0138*/ 	.word	0x000006f0


	//   ....[3]....
        /*013c*/ 	.word	0x00000720


	//   ....[4]....
        /*0140*/ 	.word	0x00000740


	//   ....[5]....
        /*0144*/ 	.word	0x00000a30


	//   ....[6]....
        /*0148*/ 	.word	0x00000e20


	//   ....[7]....
        /*014c*/ 	.word	0x00001040


	//   ....[8]....
        /*0150*/ 	.word	0x00001110


	//   ....[9]....
        /*0154*/ 	.word	0x00001230


	//   ....[10]....
        /*0158*/ 	.word	0x00001500


	//   ....[11]....
        /*015c*/ 	.word	0x00001520


	//   ....[12]....
        /*0160*/ 	.word	0x00001560


	//   ....[13]....
        /*0164*/ 	.word	0x00001590


	//   ....[14]....
        /*0168*/ 	.word	0x000017f0


	//   ....[15]....
        /*016c*/ 	.word	0x00001910


	//   ....[16]....
        /*0170*/ 	.word	0x00001af0


	//   ....[17]....
        /*0174*/ 	.word	0x00001cd0


	//   ....[18]....
        /*0178*/ 	.word	0x00001ec0


	//   ....[19]....
        /*017c*/ 	.word	0x000020a0


	//   ....[20]....
        /*0180*/ 	.word	0x00002280


	//   ....[21]....
        /*0184*/ 	.word	0x00002470


	//   ....[22]....
        /*0188*/ 	.word	0x00002650


	//   ....[23]....
        /*018c*/ 	.word	0x000026d0


	//   ....[24]....
        /*0190*/ 	.word	0x00002790


	//----- nvinfo : EIATTR_VRC_CTA_INIT_COUNT
	.align		4
.L_1567:
        /*0194*/ 	.byte	0x02, 0x4a
	.zero		1
	.zero		1


	//----- nvinfo : EIATTR_EXIT_INSTR_OFFSETS
	.align		4
        /*0198*/ 	.byte	0x04, 0x1c
        /*019a*/ 	.short	(.L_1569 - .L_1568)


	//   ....[0]....
.L_1568:
        /*019c*/ 	.word	0x00000250


	//   ....[1]....
        /*01a0*/ 	.word	0x00001860


	//----- nvinfo : EIATTR_CRS_STACK_SIZE
	.align		4
.L_1569:
        /*01a4*/ 	.byte	0x04, 0x1e
        /*01a6*/ 	.short	(.L_1571 - .L_1570)
.L_1570:
        /*01a8*/ 	.word	0x00000000


	//----- nvinfo : EIATTR_CBANK_PARAM_SIZE
	.align		4
.L_1571:
        /*01ac*/ 	.byte	0x03, 0x19
        /*01ae*/ 	.short	0x0040


	//----- nvinfo : EIATTR_PARAM_CBANK
	.align		4
        /*01b0*/ 	.byte	0x04, 0x0a
        /*01b2*/ 	.short	(.L_1573 - .L_1572)
	.align		4
.L_1572:
        /*01b4*/ 	.word	index@(.nv.constant0._ZN12tensorrt_llm7kernels21fusedQKNormRopeKernelIN3c108BFloat16ES3_Li256ELb0EEEvPviiifPKvS6_S6_PKlii)
        /*01b8*/ 	.short	0x0380
        /*01ba*/ 	.short	0x0040


	//----- nvinfo : EIATTR_SW_WAR
	.align		4
.L_1573:
        /*01bc*/ 	.byte	0x04, 0x36
        /*01be*/ 	.short	(.L_1575 - .L_1574)
.L_1574:
        /*01c0*/ 	.word	0x00000008
.L_1575:


//--------------------- .nv.info._ZN12tensorrt_llm7kernels21fusedQKNormRopeKernelIN3c108BFloat16ES3_Li256ELb1EEEvPviiifPKvS6_S6_PKlii --------------------------
	.section	.nv.info._ZN12tensorrt_llm7kernels21fusedQKNormRopeKernelIN3c108BFloat16ES3_Li256ELb1EEEvPviiifPKvS6_S6_PKlii,"",@"SHT_CUDA_INFO"
	.sectionflags	@""
	.align	4


	//----- nvinfo : EIATTR_CUDA_API_VERSION
	.align		4
        /*0000*/ 	.byte	0x04, 0x37
        /*0002*/ 	.short	(.L_1577 - .L_1576)
.L_1576:
        /*0004*/ 	.word	0x00000082


	//----- nvinfo : EIATTR_KPARAM_INFO
	.align		4
.L_1577:
        /*0008*/ 	.byte	0x04, 0x17
        /*000a*/ 	.short	(.L_1579 - .L_1578)
.L_1578:
        /*000c*/ 	.word	0x00000000
        /*0010*/ 	.short	0x000a
        /*0012*/ 	.short	0x003c
        /*0014*/ 	.byte	0x00, 0xf0, 0x11, 0x00


	//----- nvinfo : EIATTR_KPARAM_INFO
	.align		4
.L_1579:
        /*0018*/ 	.byte	0x04, 0x17
        /*001a*/ 	.short	(.L_1581 - .L_1580)
.L_1580:
        /*001c*/ 	.word	0x00000000
        /*0020*/ 	.short	0x0009
        /*0022*/ 	.short	0x0038
        /*0024*/ 	.byte	0x00, 0xf0, 0x11, 0x00


	//----- nvinfo : EIATTR_KPARAM_INFO
	.align		4
.L_1581:
        /*0028*/ 	.byte	0x04, 0x17
        /*002a*/ 	.short	(.L_1583 - .L_1582)
.L_1582:
        /*002c*/ 	.word	0x00000000
        /*0030*/ 	.short	0x0008
        /*0032*/ 	.short	0x0030
        /*0034*/ 	.byte	0x00, 0xf5, 0x21, 0x00


	//----- nvinfo : EIATTR_KPARAM_INFO
	.align		4
.L_1583:
        /*0038*/ 	.byte	0x04, 0x17
        /*003a*/ 	.short	(.L_1585 - .L_1584)
.L_1584:
        /*003c*/ 	.word	0x00000000
        /*0040*/ 	.short	0x0007
        /*0042*/ 	.short	0x0028
        /*0044*/ 	.byte	0x00, 0xf5, 0x21, 0x00


	//----- nvinfo : EIATTR_KPARAM_INFO
	.align		4
.L_1585:
        /*0048*/ 	.byte	0x04, 0x17
        /*004a*/ 	.short	(.L_1587 - .L_1586)
.L_1586:
        /*004c*/ 	.word	0x00000000
        /*0050*/ 	.short	0x0006
        /*0052*/ 	.short	0x0020
        /*0054*/ 	.byte	0x00, 0xf5, 0x21, 0x00


	//----- nvinfo : EIATTR_KPARAM_INFO
	.align		4
.L_1587:
        /*0058*/ 	.byte	0x04, 0x17
        /*005a*/ 	.short	(.L_1589 - .L_1588)
.L_1588:
        /*005c*/ 	.word	0x00000000
        /*0060*/ 	.short	0x0005
        /*0062*/ 	.short	0x0018
        /*0064*/ 	.byte	0x00, 0xf5, 0x21, 0x00


	//----- nvinfo : EIATTR_KPARAM_INFO
	.align		4
.L_1589:
        /*0068*/ 	.byte	0x04, 0x17
        /*006a*/ 	.short	(.L_1591 - .L_1590)
.L_1590:
        /*006c*/ 	.word	0x00000000
        /*0070*/ 	.short	0x0004
        /*0072*/ 	.short	0x0014
        /*0074*/ 	.byte	0x00, 0xf0, 0x11, 0x00


	//----- nvinfo : EIATTR_KPARAM_INFO
	.align		4
.L_1591:
        /*0078*/ 	.byte	0x04, 0x17
        /*007a*/ 	.short	(.L_1593 - .L_1592)
.L_1592:
        /*007c*/ 	.word	0x00000000
        /*0080*/ 	.short	0x0003
        /*0082*/ 	.short	0x0010
        /*0084*/ 	.byte	0x00, 0xf0, 0x11, 0x00


	//----- nvinfo : EIATTR_KPARAM_INFO
	.align		4
.L_1593:
        /*0088*/ 	.byte	0x04, 0x17
        /*008a*/ 	.short	(.L_1595 - .L_1594)
.L_1594:
        /*008c*/ 	.word	0x00000000
        /*0090*/ 	.short	0x0002
        /*0092*/ 	.short	0x000c
        /*0094*/ 	.byte	0x00, 0xf0, 0x11, 0x00


	//----- nvinfo : EIATTR_KPARAM_INFO
	.align		4
.L_1595:
        /*0098*/ 	.byte	0x04, 0x17
        /*009a*/ 	.short	(.L_1597 - .L_1596)
.L_1596:
        /*009c*/ 	.word	0x00000000
        /*00a0*/ 	.short	0x0001
        /*00a2*/ 	.short	0x0008
        /*00a4*/ 	.byte	0x00, 0xf0, 0x11, 0x00


	//----- nvinfo : EIATTR_KPARAM_INFO
	.align		4
.L_1597:
        /*00a8*/ 	.byte	0x04, 0x17
        /*00aa*/ 	.short	(.L_1599 - .L_1598)
.L_1598:
        /*00ac*/ 	.word	0x00000000
        /*00b0*/ 	.short	0x0000
        /*00b2*/ 	.short	0x0000
        /*00b4*/ 	.byte	0x00, 0xf5, 0x21, 0x00


	//----- nvinfo : EIATTR_SPARSE_MMA_MASK
	.align		4
.L_1599:
        /*00b8*/ 	.byte	0x03, 0x50
        /*00ba*/ 	.short	0x0000


	//----- nvinfo : EIATTR_MAXREG_COUNT
	.align		4
        /*00bc*/ 	.byte	0x03, 0x1b
        /*00be*/ 	.short	0x00ff


	//----- nvinfo : EIATTR_MERCURY_ISA_VERSION
	.align		4
        /*00c0*/ 	.byte	0x03, 0x5f
        /*00c2*/ 	.short	0x0101


	//----- nvinfo : EIATTR_COOP_GROUP_MASK_REGIDS
	.align		4
        /*00c4*/ 	.byte	0x04, 0x29
        /*00c6*/ 	.short	(.L_1601 - .L_1600)


	//   ....[0]....
.L_1600:
        /*00c8*/ 	.word	0xffffffff


	//   ....[1]....
        /*00cc*/ 	.word	0xffffffff


	//   ....[2]....
        /*00d0*/ 	.word	0xffffffff


	//   ....[3]....
        /*00d4*/ 	.word	0xffffffff


	//   ....[4]....
        /*00d8*/ 	.word	0xffffffff


	//----- nvinfo : EIATTR_COOP_GROUP_INSTR_OFFSETS
	.align		4
.L_1601:
        /*00dc*/ 	.byte	0x04, 0x28
        /*00de*/ 	.short	(.L_1603 - .L_1602)


	//   ....[0]....
.L_1602:
        /*00e0*/ 	.word	0x00000670


	//   ....[1]....
        /*00e4*/ 	.word	0x00000690


	//   ....[2]....
        /*00e8*/ 	.word	0x000006d0


	//   ....[3]....
        /*00ec*/ 	.word	0x00000710


	//   ....[4]....
        /*00f0*/ 	.word	0x00000730


	//----- nvinfo : EIATTR_VRC_CTA_INIT_COUNT
	.align		4
.L_1603:
        /*00f4*/ 	.byte	0x02, 0x4a
	.zero		1
	.zero		1


	//----- nvinfo : EIATTR_EXIT_INSTR_OFFSETS
	.align		4
        /*00f8*/ 	.byte	0x04, 0x1c
        /*00fa*/ 	.short	(.L_1605 - .L_1604)


	//   ....[0]....
.L_1604:
        /*00fc*/ 	.word	0x00000250


	//   ....[1]....
        /*0100*/ 	.word	0x00000c90


	//----- nvinfo : EIATTR_CRS_STACK_SIZE
	.align		4
.L_1605:
        /*0104*/ 	.byte	0x04, 0x1e
        /*0106*/ 	.short	(.L_1607 - .L_1606)
.L_1606:
        /*0108*/ 	.word	0x00000000


	//----- nvinfo : EIATTR_CBANK_PARAM_SIZE
	.align		4
.L_1607:
        /*010c*/ 	.byte	0x03, 0x19
        /*010e*/ 	.short	0x0040


	//----- nvinfo : EIATTR_PARAM_CBANK
	.align		4
        /*0110*/ 	.byte	0x04, 0x0a
        /*0112*/ 	.short	(.L_1609 - .L_1608)
	.align		4
.L_1608:
        /*0114*/ 	.word	index@(.nv.constant0._ZN12tensorrt_llm7kernels21fusedQKNormRopeKernelIN3c108BFloat16ES3_Li256ELb1EEEvPviiifPKvS6_S6_PKlii)
        /*0118*/ 	.short	0x0380
        /*011a*/ 	.short	0x0040


	//----- nvinfo : EIATTR_SW_WAR
	.align		4
.L_1609:
        /*011c*/ 	.byte	0x04, 0x36
        /*011e*/ 	.short	(.L_1611 - .L_1610)
.L_1610:
        /*0120*/ 	.word	0x00000008
.L_1611:


//--------------------- .nv.info._ZN12tensorrt_llm7kernels21fusedQKNormRopeKernelIN3c108BFloat16ES3_Li128ELb0EEEvPviiifPKvS6_S6_PKlii --------------------------
	.section	.nv.info._ZN12tensorrt_llm7kernels21fusedQKNormRopeKernelIN3c108BFloat16ES3_Li128ELb0EEEvPviiifPKvS6_S6_PKlii,"",@"SHT_CUDA_INFO"
	.sectionflags	@""
	.align	4


	//----- nvinfo : EIATTR_CUDA_API_VERSION
	.align		4
        /*0000*/ 	.byte	0x04, 0x37
        /*0002*/ 	.short	(.L_1613 - .L_1612)
.L_1612:
        /*0004*/ 	.word	0x00000082


	//----- nvinfo : EIATTR_KPARAM_INFO
	.align		4
.L_1613:
        /*0008*/ 	.byte	0x04, 0x17
        /*000a*/ 	.short	(.L_1615 - .L_1614)
.L_1614:
        /*000c*/ 	.word	0x00000000
        /*0010*/ 	.short	0x000a
        /*0012*/ 	.short	0x003c
        /*0014*/ 	.byte	0x00, 0xf0, 0x11, 0x00


	//----- nvinfo : EIATTR_KPARAM_INFO
	.align		4
.L_1615:
        /*0018*/ 	.byte	0x04, 0x17
        /*001a*/ 	.short	(.L_1617 - .L_1616)
.L_1616:
        /*001c*/ 	.word	0x00000000
        /*0020*/ 	.short	0x0009
        /*0022*/ 	.short	0x0038
        /*0024*/ 	.byte	0x00, 0xf0, 0x11, 0x00


	//----- nvinfo : EIATTR_KPARAM_INFO
	.align		4
.L_1617:
        /*0028*/ 	.byte	0x04, 0x17
        /*002a*/ 	.short	(.L_1619 - .L_1618)
.L_1618:
        /*002c*/ 	.word	0x00000000
        /*0030*/ 	.short	0x0008
        /*0032*/ 	.short	0x0030
        /*0034*/ 	.byte	0x00, 0xf5, 0x21, 0x00


	//----- nvinfo : EIATTR_KPARAM_INFO
	.align		4
.L_1619:
        /*0038*/ 	.byte	0x04, 0x17
        /*003a*/ 	.short	(.L_1621 - .L_1620)
.L_1620:
        /*003c*/ 	.word	0x00000000
        /*0040*/ 	.short	0x0007
        /*0042*/ 	.short	0x0028
        /*0044*/ 	.byte	0x00, 0xf5, 0x21, 0x00


	//----- nvinfo : EIATTR_KPARAM_INFO
	.align		4
.L_1621:
        /*0048*/ 	.byte	0x04, 0x17
        /*004a*/ 	.short	(.L_1623 - .L_1622)
.L_1622:
        /*004c*/ 	.word	0x00000000
        /*0050*/ 	.short	0x0006
        /*0052*/ 	.short	0x0020
        /*0054*/ 	.byte	0x00, 0xf5, 0x21, 0x00


	//----- nvinfo : EIATTR_KPARAM_INFO
	.align		4
.L_1623:
        /*0058*/ 	.byte	0x04, 0x17
        /*005a*/ 	.short	(.L_1625 - .L_1624)
.L_1624:
        /*005c*/ 	.word	0x00000000
        /*0060*/ 	.short	0x0005
        /*0062*/ 	.short	0x0018
        /*0064*/ 	.byte	0x00, 0xf5, 0x21, 0x00


	//----- nvinfo : EIATTR_KPARAM_INFO
	.align		4
.L_1625:
        /*0068*/ 	.byte	0x04, 0x17
        /*006a*/ 	.short	(.L_1627 - .L_1626)
.L_1626:
        /*006c*/ 	.word	0x00000000
        /*0070*/ 	.short	0x0004
        /*0072*/ 	.short	0x0014
        /*0074*/ 	.byte	0x00, 0xf0, 0x11, 0x00


	//----- nvinfo : EIATTR_KPARAM_INFO
	.align		4
.L_1627:
        /*0078*/ 	.byte	0x04, 0x17
        /*007a*/ 	.short	(.L_1629 - .L_1628)
.L_1628:
        /*007c*/ 	.word	0x00000000
        /*0080*/ 	.short	0x0003
        /*0082*/ 	.short	0x0010
        /*0084*/ 	.byte	0x00, 0xf0, 0x11, 0x00


	//----- nvinfo : EIATTR_KPARAM_INFO
	.align		4
.L_1629:
        /*0088*/ 	.byte	0x04, 0x17
        /*008a*/ 	.short	(.L_1631 - .L_1630)
.L_1630:
        /*008c*/ 	.word	0x00000000
        /*0090*/ 	.short	0x0002
        /*0092*/ 	.short	0x000c
        /*0094*/ 	.byte	0x00, 0xf0, 0x11, 0x00


	//----- nvinfo : EIATTR_KPARAM_INFO
	.align		4
.L_1631:
        /*0098*/ 	.byte	0x04, 0x17
        /*009a*/ 	.short	(.L_1633 - .L_1632)
.L_1632:
        /*009c*/ 	.word	0x00000000
        /*00a0*/ 	.short	0x0001
        /*00a2*/ 	.short	0x0008
        /*00a4*/ 	.byte	0x00, 0xf0, 0x11, 0x00


	//----- nvinfo : EIATTR_KPARAM_INFO
	.align		4
.L_1633:
        /*00a8*/ 	.byte	0x04, 0x17
        /*00aa*/ 	.short	(.L_1635 - .L_1634)
.L_1634:
        /*00ac*/ 	.word	0x00000000
        /*00b0*/ 	.short	0x0000
        /*00b2*/ 	.short	0x0000
        /*00b4*/ 	.byte	0x00, 0xf5, 0x21, 0x00


	//----- nvinfo : EIATTR_SPARSE_MMA_MASK
	.align		4
.L_1635:
        /*00b8*/ 	.byte	0x03, 0x50
        /*00ba*/ 	.short	0x0000


	//----- nvinfo : EIATTR_MAXREG_COUNT
	.align		4
        /*00bc*/ 	.byte	0x03, 0x1b
        /*00be*/ 	.short	0x00ff


	//----- nvinfo : EIATTR_MERCURY_ISA_VERSION
	.align		4
        /*00c0*/ 	.byte	0x03, 0x5f
        /*00c2*/ 	.short	0x0101


	//----- nvinfo : EIATTR_COOP_GROUP_MASK_REGIDS
	.align		4
        /*00c4*/ 	.byte	0x04, 0x29
        /*00c6*/ 	.short	(.L_1637 - .L_1636)


	//   ....[0]....
.L_1636:
        /*00c8*/ 	.word	0xffffffff


	//   ....[1]....
        /*00cc*/ 	.word	0xffffffff


	//   ....[2]....
        /*00d0*/ 	.word	0xffffffff


	//   ....[3]....
        /*00d4*/ 	.word	0xffffffff


	//   ....[4]....
        /*00d8*/ 	.word	0xffffffff


	//   ....[5]....
        /*00dc*/ 	.word	0xffffffff


	//   ....[6]....
        /*00e0*/ 	.word	0xffffffff


	//   ....[7]....
        /*00e4*/ 	.word	0xffffffff


	//   ....[8]....
        /*00e8*/ 	.word	0xffffffff


	//   ....[9]....
        /*00ec*/ 	.word	0xffffffff


	//   ....[10]....
        /*00f0*/ 	.word	0xffffffff


	//   ....[11]....
        /*00f4*/ 	.word	0x05000011


	//   ....[12]....
        /*00f8*/ 	.word	0x05000011


	//   ....[13]....
        /*00fc*/ 	.word	0x05000011


	//   ....[14]....
        /*0100*/ 	.word	0x05000011


	//   ....[15]....
        /*0104*/ 	.word	0x05000011


	//   ....[16]....
        /*0108*/ 	.word	0x05000011


	//----- nvinfo : EIATTR_COOP_GROUP_INSTR_OFFSETS
	.align		4
.L_1637:
        /*010c*/ 	.byte	0x04, 0x28
        /*010e*/ 	.short	(.L_1639 - .L_1638)


	//   ....[0]....
.L_1638:
        /*0110*/ 	.word	0x00000550


	//   ....[1]....
        /*0114*/ 	.word	0x00000570


	//   ....[2]....
        /*0118*/ 	.word	0x00000590


	//   ....[3]....
        /*011c*/ 	.word	0x000005b0


	//   ....[4]....
        /*0120*/ 	.word	0x000005d0


	//   ....[5]....
        /*0124*/ 	.word	0x00000810


	//   ....[6]....
        /*0128*/ 	.word	0x00000c80


	//   ....[7]....
        /*012c*/ 	.word	0x00000c90


	//   ....[8]....
        /*0130*/ 	.word	0x00000ca0


	//   ....[9]....
        /*0134*/ 	.word	0x00000cc0


	//   ....[10]....
        /*0138*/ 	.word	0x00000f50


	//   ....[11]....
        /*013c*/ 	.word	0x00001260


	//   ....[12]....
        /*0140*/ 	.word	0x000012b0


	//   ....[13]....
        /*0144*/ 	.word	0x00001490


	//   ....[14]....
        /*0148*/ 	.word	0x000015a0


	//   ....[15]....
        /*014c*/ 	.word	0x000015f0


	//   ....[16]....
        /*0150*/ 	.word	0x000016d0


	//----- nvinfo : EIATTR_VRC_CTA_INIT_COUNT
	.align		4
.L_1639:
        /*0154*/ 	.byte	0x02, 0x4a
	.zero		1
	.zero		1


	//----- nvinfo : EIATTR_EXIT_INSTR_OFFSETS
	.align		4
        /*0158*/ 	.byte	0x04, 0x1c
        /*015a*/ 	.short	(.L_1641 - .L_1640)


	//   ....[0]....
.L_1640:
        /*015c*/ 	.word	0x00000250


	//   ....[1]....
        /*0160*/ 	.word	0x00000fa0


	//----- nvinfo : EIATTR_CRS_STACK_SIZE
	.align		4
.L_1641:
        /*0164*/ 	.byte	0x04, 0x1e
        /*0166*/ 	.short	(.L_1643 - .L_1642)
.L_1642:
        /*0168*/ 	.word	0x00000000


	//----- nvinfo : EIATTR_CBANK_PARAM_SIZE
	.align		4
.L_1643:
        /*016c*/ 	.byte	0x03, 0x19
        /*016e*/ 	.short	0x0040


	//----- nvinfo : EIATTR_PARAM_CBANK
	.align		4
        /*0170*/ 	.byte	0x04, 0x0a
        /*0172*/ 	.short	(.L_1645 - .L_1644)
	.align		4
.L_1644:
        /*0174*/ 	.word	index@(.nv.constant0._ZN12tensorrt_llm7kernels21fusedQKNormRopeKernelIN3c108BFloat16ES3_Li128ELb0EEEvPviiifPKvS6_S6_PKlii)
        /*0178*/ 	.short	0x0380
        /*017a*/ 	.short	0x0040


	//----- nvinfo : EIATTR_SW_WAR
	.align		4
.L_1645:
        /*017c*/ 	.byte	0x04, 0x36
        /*017e*/ 	.short	(.L_1647 - .L_1646)
.L_1646:
        /*0180*/ 	.word	0x00000008
.L_1647:


//--------------------- .nv.info._ZN12tensorrt_llm7kernels21fusedQKNormRopeKernelIN3c108BFloat16ES3_Li128ELb1EEEvPviiifPKvS6_S6_PKlii --------------------------
	.section	.nv.info._ZN12tensorrt_llm7kernels21fusedQKNormRopeKernelIN3c108BFloat16ES3_Li128ELb1EEEvPviiifPKvS6_S6_PKlii,"",@"SHT_CUDA_INFO"
	.sectionflags	@""
	.align	4


	//----- nvinfo : EIATTR_CUDA_API_VERSION
	.align		4
        /*0000*/ 	.byte	0x04, 0x37
        /*0002*/ 	.short	(.L_1649 - .L_1648)
.L_1648:
        /*0004*/ 	.word	0x00000082


	//----- nvinfo : EIATTR_KPARAM_INFO
	.align		4
.L_1649:
        /*0008*/ 	.byte	0x04, 0x17
        /*000a*/ 	.short	(.L_1651 - .L_1650)
.L_1650:
        /*000c*/ 	.word	0x00000000
        /*0010*/ 	.short	0x000a
        /*0012*/ 	.short	0x003c
        /*0014*/ 	.byte	0x00, 0xf0, 0x11, 0x00


	//----- nvinfo : EIATTR_KPARAM_INFO
	.align		4
.L_1651:
        /*0018*/ 	.byte	0x04, 0x17
        /*001a*/ 	.short	(.L_1653 - .L_1652)
.L_1652:
        /*001c*/ 	.word	0x00000000
        /*0020*/ 	.short	0x0009
        /*0022*/ 	.short	0x0038
        /*0024*/ 	.byte	0x00, 0xf0, 0x11, 0x00


	//----- nvinfo : EIATTR_KPARAM_INFO
	.align		4
.L_1653:
        /*0028*/ 	.byte	0x04, 0x17
        /*002a*/ 	.short	(.L_1655 - .L_1654)
.L_1654:
        /*002c*/ 	.word	0x00000000
        /*0030*/ 	.short	0x0008
        /*0032*/ 	.short	0x0030
        /*0034*/ 	.byte	0x00, 0xf5, 0x21, 0x00


	//----- nvinfo : EIATTR_KPARAM_INFO
	.align		4
.L_1655:
        /*0038*/ 	.byte	0x04, 0x17
        /*003a*/ 	.short	(.L_1657 - .L_1656)
.L_1656:
        /*003c*/ 	.word	0x00000000
        /*0040*/ 	.short	0x0007
        /*0042*/ 	.short	0x0028
        /*0044*/ 	.byte	0x00, 0xf5, 0x21, 0x00


	//----- nvinfo : EIATTR_KPARAM_INFO
	.align		4
.L_1657:
        /*0048*/ 	.byte	0x04, 0x17
        /*004a*/ 	.short	(.L_1659 - .L_1658)
.L_1658:
        /*004c*/ 	.word	0x00000000
        /*0050*/ 	.short	0x0006
        /*0052*/ 	.short	0x0020
        /*0054*/ 	.byte	0x00, 0xf5, 0x21, 0x00


	//----- nvinfo : EIATTR_KPARAM_INFO
	.align		4
.L_1659:
        /*0058*/ 	.byte	0x04, 0x17
        /*005a*/ 	.short	(.L_1661 - .L_1660)
.L_1660:
        /*005c*/ 	.word	0x00000000
        /*0060*/ 	.short	0x0005
        /*0062*/ 	.short	0x0018
        /*0064*/ 	.byte	0x00, 0xf5, 0x21, 0x00


	//----- nvinfo : EIATTR_KPARAM_INFO
	.align		4
.L_1661:
        /*0068*/ 	.byte	0x04, 0x17
        /*006a*/ 	.short	(.L_1663 - .L_1662)
.L_1662:
        /*006c*/ 	.word	0x00000000
        /*0070*/ 	.short	0x0004
        /*0072*/ 	.short	0x0014
        /*0074*/ 	.byte	0x00, 0xf0, 0x11, 0x00


	//----- nvinfo : EIATTR_KPARAM_INFO
	.align		4
.L_1663:
        /*0078*/ 	.byte	0x04, 0x17
        /*007a*/ 	.short	(.L_1665 - .L_1664)
.L_1664:
        /*007c*/ 	.word	0x00000000
        /*0080*/ 	.short	0x0003
        /*0082*/ 	.short	0x0010
        /*0084*/ 	.byte	0x00, 0xf0, 0x11, 0x00


	//----- nvinfo : EIATTR_KPARAM_INFO
	.align		4
.L_1665:
        /*0088*/ 	.byte	0x04, 0x17
        /*008a*/ 	.short	(.L_1667 - .L_1666)
.L_1666:
        /*008c*/ 	.word	0x00000000
        /*0090*/ 	.short	0x0002
        /*0092*/ 	.short	0x000c
        /*0094*/ 	.byte	0x00, 0xf0, 0x11, 0x00


	//----- nvinfo : EIATTR_KPARAM_INFO
	.align		4
.L_1667:
        /*0098*/ 	.byte	0x04, 0x17
        /*009a*/ 	.short	(.L_1669 - .L_1668)
.L_1668:
        /*009c*/ 	.word	0x00000000
        /*00a0*/ 	.short	0x0001
        /*00a2*/ 	.short	0x0008
        /*00a4*/ 	.byte	0x00, 0xf0, 0x11, 0x00


	//----- nvinfo : EIATTR_KPARAM_INFO
	.align		4
.L_1669:
        /*00a8*/ 	.byte	0x04, 0x17
        /*00aa*/ 	.short	(.L_1671 - .L_1670)
.L_1670:
        /*00ac*/ 	.word	0x00000000
        /*00b0*/ 	.short	0x0000
        /*00b2*/ 	.short	0x0000
        /*00b4*/ 	.byte	0x00, 0xf5, 0x21, 0x00


	//----- nvinfo : EIATTR_SPARSE_MMA_MASK
	.align		4
.L_1671:
        /*00b8*/ 	.byte	0x03, 0x50
        /*00ba*/ 	.short	0x0000


	//----- nvinfo : EIATTR_MAXREG_COUNT
	.align		4
        /*00bc*/ 	.byte	0x03, 0x1b
        /*00be*/ 	.short	0x00ff


	//----- nvinfo : EIATTR_MERCURY_ISA_VERSION
	.align		4
        /*00c0*/ 	.byte	0x03, 0x5f
        /*00c2*/ 	.short	0x0101


	//----- nvinfo : EIATTR_COOP_GROUP_MASK_REGIDS
	.align		4
        /*00c4*/ 	.byte	0x04, 0x29
        /*00c6*/ 	.short	(.L_1673 - .L_1672)


	//   ....[0]....
.L_1672:
        /*00c8*/ 	.word	0xffffffff


	//   ....[1]....
        /*00cc*/ 	.word	0xffffffff


	//   ....[2]....
        /*00d0*/ 	.word	0xffffffff


	//   ....[3]....
        /*00d4*/ 	.word	0xffffffff


	//   ....[4]....
        /*00d8*/ 	.word	0xffffffff


	//----- nvinfo : EIATTR_COOP_GROUP_INSTR_OFFSETS
	.align		4
.L_1673:
        /*00dc*/ 	.byte	0x04, 0x28
        /*00de*/ 	.short	(.L_1675 - .L_1674)


	//   ....[0]....
.L_1674:
        /*00e0*/ 	.word	0x000004f0


	//   ....[1]....
        /*00e4*/ 	.word	0x00000510


	//   ....[2]....
        /*00e8*/ 	.word	0x00000530


	//   ....[3]....
        /*00ec*/ 	.word	0x00000550


	//   ....[4]....
        /*00f0*/ 	.word	0x00000580


	//----- nvinfo : EIATTR_VRC_CTA_INIT_COUNT
	.align		4
.L_1675:
        /*00f4*/ 	.byte	0x02, 0x4a
	.zero		1
	.zero		1


	//----- nvinfo : EIATTR_EXIT_INSTR_OFFSETS
	.align		4
        /*00f8*/ 	.byte	0x04, 0x1c
        /*00fa*/ 	.short	(.L_1677 - .L_1676)


	//   ....[0]....
.L_1676:
        /*00fc*/ 	.word	0x00000250


	//   ....[1]....
        /*0100*/ 	.word	0x00000950


	//----- nvinfo : EIATTR_CRS_STACK_SIZE
	.align		4
.L_1677:
        /*0104*/ 	.byte	0x04, 0x1e
        /*0106*/ 	.short	(.L_1679 - .L_1678)
.L_1678:
        /*0108*/ 	.word	0x00000000


	//----- nvinfo : EIATTR_CBANK_PARAM_SIZE
	.align		4
.L_1679:
        /*010c*/ 	.byte	0x03, 0x19
        /*010e*/ 	.short	0x0040


	//----- nvinfo : EIATTR_PARAM_CBANK
	.align		4
        /*0110*/ 	.byte	0x04, 0x0a
        /*0112*/ 	.short	(.L_1681 - .L_1680)
	.align		4
.L_1680:
        /*0114*/ 	.word	index@(.nv.constant0._ZN12tensorrt_llm7kernels21fusedQKNormRopeKernelIN3c108BFloat16ES3_Li128ELb1EEEvPviiifPKvS6_S6_PKlii)
        /*0118*/ 	.short	0x0380
        /*011a*/ 	.short	0x0040


	//----- nvinfo : EIATTR_SW_WAR
	.align		4
.L_1681:
        /*011c*/ 	.byte	0x04, 0x36
        /*011e*/ 	.short	(.L_1683 - .L_1682)
.L_1682:
        /*0120*/ 	.word	0x00000008
.L_1683:


//--------------------- .nv.info._ZN12tensorrt_llm7kernels21fusedQKNormRopeKernelIN3c108BFloat16ES3_Li64ELb0EEEvPviiifPKvS6_S6_PKlii --------------------------
	.section	.nv.info._ZN12tensorrt_llm7kernels21fusedQKNormRopeKernelIN3c108BFloat16ES3_Li64ELb0EEEvPviiifPKvS6_S6_PKlii,"",@"SHT_CUDA_INFO"
	.sectionflags	@""
	.align	4


	//----- nvinfo : EIATTR_CUDA_API_VERSION
	.align		4
        /*0000*/ 	.byte	0x04, 0x37
        /*0002*/ 	.short	(.L_1685 - .L_1684)
.L_1684:
        /*0004*/ 	.word	0x00000082


	//----- nvinfo : EIATTR_KPARAM_INFO
	.align		4
.L_1685:
        /*0008*/ 	.byte	0x04, 0x17
        /*000a*/ 	.short	(.L_1687 - .L_1686)
.L_1686:
        /*000c*/ 	.word	0x00000000
        /*0010*/ 	.short	0x000a
        /*0012*/ 	.short	0x003c
        /*0014*/ 	.byte	0x00, 0xf0, 0x11, 0x00


	//----- nvinfo : EIATTR_KPARAM_INFO
	.align		4
.L_1687:
        /*0018*/ 	.byte	0x04, 0x17
        /*001a*/ 	.short	(.L_1689 - .L_1688)
.L_1688:
        /*001c*/ 	.word	0x00000000
        /*0020*/ 	.short	0x0009
        /*0022*/ 	.short	0x0038
        /*0024*/ 	.byte	0x00, 0xf0, 0x11, 0x00


	//----- nvinfo : EIATTR_KPARAM_INFO
	.align		4
.L_1689:
        /*0028*/ 	.byte	0x04, 0x17
        /*002a*/ 	.short	(.L_1691 - .L_1690)
.L_1690:
        /*002c*/ 	.word	0x00000000
        /*0030*/ 	.short	0x0008
        /*0032*/ 	.short	0x0030
        /*0034*/ 	.byte	0x00, 0xf5, 0x21, 0x00


	//----- nvinfo : EIATTR_KPARAM_INFO
	.align		4
.L_1691:
        /*0038*/ 	.byte	0x04, 0x17
        /*003a*/ 	.short	(.L_1693 - .L_1692)
.L_1692:
        /*003c*/ 	.word	0x00000000
        /*0040*/ 	.short	0x0007
        /*0042*/ 	.short	0x0028
        /*0044*/ 	.byte	0x00, 0xf5, 0x21, 0x00


	//----- nvinfo : EIATTR_KPARAM_INFO
	.align		4
.L_1693:
        /*0048*/ 	.byte	0x04, 0x17
        /*004a*/ 	.short	(.L_1695 - .L_1694)
.L_1694:
        /*004c*/ 	.word	0x00000000
        /*0050*/ 	.short	0x0006
        /*0052*/ 	.short	0x0020
        /*0054*/ 	.byte	0x00, 0xf5, 0x21, 0x00


	//----- nvinfo : EIATTR_KPARAM_INFO
	.align		4
.L_1695:
        /*0058*/ 	.byte	0x04, 0x17
        /*005a*/ 	.short	(.L_1697 - .L_1696)
.L_1696:
        /*005c*/ 	.word	0x00000000
        /*0060*/ 	.short	0x0005
        /*0062*/ 	.short	0x0018
        /*0064*/ 	.byte	0x00, 0xf5, 0x21, 0x00


	//----- nvinfo : EIATTR_KPARAM_INFO
	.align		4
.L_1697:
        /*0068*/ 	.byte	0x04, 0x17
        /*006a*/ 	.short	(.L_1699 - .L_1698)
.L_1698:
        /*006c*/ 	.word	0x00000000
        /*0070*/ 	.short	0x0004
        /*0072*/ 	.short	0x0014
        /*0074*/ 	.byte	0x00, 0xf0, 0x11, 0x00


	//----- nvinfo : EIATTR_KPARAM_INFO
	.align		4
.L_1699:
        /*0078*/ 	.byte	0x04, 0x17
        /*007a*/ 	.short	(.L_1701 - .L_1700)
.L_1700:
        /*007c*/ 	.word	0x00000000
        /*0080*/ 	.short	0x0003
        /*0082*/ 	.short	0x0010
        /*0084*/ 	.byte	0x00, 0xf0, 0x11, 0x00


	//----- nvinfo : EIATTR_KPARAM_INFO
	.align		4
.L_1701:
        /*0088*/ 	.byte	0x04, 0x17
        /*008a*/ 	.short	(.L_1703 - .L_1702)
.L_1702:
        /*008c*/ 	.word	0x00000000
        /*0090*/ 	.short	0x0002
        /*0092*/ 	.short	0x000c
        /*0094*/ 	.byte	0x00, 0xf0, 0x11, 0x00


	//----- nvinfo : EIATTR_KPARAM_INFO
	.align		4
.L_1703:
        /*0098*/ 	.byte	0x04, 0x17
        /*009a*/ 	.short	(.L_1705 - .L_1704)
.L_1704:
        /*009c*/ 	.word	0x00000000
        /*00a0*/ 	.short	0x0001
        /*00a2*/ 	.short	0x0008
        /*00a4*/ 	.byte	0x00, 0xf0, 0x11, 0x00


	//----- nvinfo : EIATTR_KPARAM_INFO
	.align		4
.L_1705:
        /*00a8*/ 	.byte	0x04, 0x17
        /*00aa*/ 	.short	(.L_1707 - .L_1706)
.L_1706:
        /*00ac*/ 	.word	0x00000000
        /*00b0*/ 	.short	0x0000
        /*00b2*/ 	.short	0x0000
        /*00b4*/ 	.byte	0x00, 0xf5, 0x21, 0x00


	//----- nvinfo : EIATTR_SPARSE_MMA_MASK
	.align		4
.L_1707:
        /*00b8*/ 	.byte	0x03, 0x50
        /*00ba*/ 	.short	0x0000


	//----- nvinfo : EIATTR_MAXREG_COUNT
	.align		4
        /*00bc*/ 	.byte	0x03, 0x1b
        /*00be*/ 	.short	0x00ff


	//----- nvinfo : EIATTR_MERCURY_ISA_VERSION
	.align		4
        /*00c0*/ 	.byte	0x03, 0x5f
        /*00c2*/ 	.short	0x0101


	//----- nvinfo : EIATTR_COOP_GROUP_MASK_REGIDS
	.align		4
        /*00c4*/ 	.byte	0x04, 0x29
        /*00c6*/ 	.short	(.L_1709 - .L_1708)


	//   ....[0]....
.L_1708:
        /*00c8*/ 	.word	0xffffffff


	//   ....[1]....
        /*00cc*/ 	.word	0xffffffff


	//   ....[2]....
        /*00d0*/ 	.word	0xffffffff


	//   ....[3]....
        /*00d4*/ 	.word	0xffffffff


	//   ....[4]....
        /*00d8*/ 	.word	0xffffffff


	//   ....[5]....
        /*00dc*/ 	.word	0xffffffff


	//   ....[6]....
        /*00e0*/ 	.word	0xffffffff


	//   ....[7]....
        /*00e4*/ 	.word	0xffffffff


	//   ....[8]....
        /*00e8*/ 	.word	0xffffffff


	//   ....[9]....
        /*00ec*/ 	.word	0x05000012


	//   ....[10]....
        /*00f0*/ 	.word	0x05000012


	//   ....[11]....
        /*00f4*/ 	.word	0x05000012


	//   ....[12]....
        /*00f8*/ 	.word	0x05000012


	//----- nvinfo : EIATTR_COOP_GROUP_INSTR_OFFSETS
	.align		4
.L_1709:
        /*00fc*/ 	.byte	0x04, 0x28
        /*00fe*/ 	.short	(.L_1711 - .L_1710)


	//   ....[0]....
.L_1710:
        /*0100*/ 	.word	0x000004b0


	//   ....[1]....
        /*0104*/ 	.word	0x000004d0


	//   ....[2]....
        /*0108*/ 	.word	0x000004f0


	//   ....[3]....
        /*010c*/ 	.word	0x00000510


	//   ....[4]....
        /*0110*/ 	.word	0x00000530


	//   ....[5]....
        /*0114*/ 	.word	0x000006e0


	//   ....[6]....
        /*0118*/ 	.word	0x000008e0


	//   ....[7]....
        /*011c*/ 	.word	0x00000900


	//   ....[8]....
        /*0120*/ 	.word	0x00000b00


	//   ....[9]....
        /*0124*/ 	.word	0x00000db0


	//   ....[10]....
        /*0128*/ 	.word	0x00000de0


	//   ....[11]....
        /*012c*/ 	.word	0x00000e40


	//   ....[12]....
        /*0130*/ 	.word	0x00000f00


	//----- nvinfo : EIATTR_VRC_CTA_INIT_COUNT
	.align		4
.L_1711:
        /*0134*/ 	.byte	0x02, 0x4a
	.zero		1
	.zero		1


	//----- nvinfo : EIATTR_EXIT_INSTR_OFFSETS
	.align		4
        /*0138*/ 	.byte	0x04, 0x1c
        /*013a*/ 	.short	(.L_1713 - .L_1712)


	//   ....[0]....
.L_1712:
        /*013c*/ 	.word	0x00000240


	//   ....[1]....
        /*0140*/ 	.word	0x00000b40


	//----- nvinfo : EIATTR_CRS_STACK_SIZE
	.align		4
.L_1713:
        /*0144*/ 	.byte	0x04, 0x1e
        /*0146*/ 	.short	(.L_1715 - .L_1714)
.L_1714:
        /*0148*/ 	.word	0x00000000


	//----- nvinfo : EIATTR_CBANK_PARAM_SIZE
	.align		4
.L_1715:
        /*014c*/ 	.byte	0x03, 0x19
        /*014e*/ 	.short	0x0040


	//----- nvinfo : EIATTR_PARAM_CBANK
	.align		4
        /*0150*/ 	.byte	0x04, 0x0a
        /*0152*/ 	.short	(.L_1717 - .L_1716)
	.align		4
.L_1716:
        /*0154*/ 	.word	index@(.nv.constant0._ZN12tensorrt_llm7kernels21fusedQKNormRopeKernelIN3c108BFloat16ES3_Li64ELb0EEEvPviiifPKvS6_S6_PKlii)
        /*0158*/ 	.short	0x0380
        /*015a*/ 	.short	0x0040


	//----- nvinfo : EIATTR_SW_WAR
	.align		4
.L_1717:
        /*015c*/ 	.byte	0x04, 0x36
        /*015e*/ 	.short	(.L_1719 - .L_1718)
.L_1718:
        /*0160*/ 	.word	0x00000008
.L_1719:


//--------------------- .nv.info._ZN12tensorrt_llm7kernels21fusedQKNormRopeKernelIN3c108BFloat16ES3_Li64ELb1EEEvPviiifPKvS6_S6_PKlii --------------------------
	.section	.nv.info._ZN12tensorrt_llm7kernels21fusedQKNormRopeKernelIN3c108BFloat16ES3_Li64ELb1EEEvPviiifPKvS6_S6_PKlii,"",@"SHT_CUDA_INFO"
	.sectionflags	@""
	.align	4


	//----- nvinfo : EIATTR_CUDA_API_VERSION
	.align		4
        /*0000*/ 	.byte	0x04, 0x37
        /*0002*/ 	.short	(.L_1721 - .L_1720)
.L_1720:
        /*0004*/ 	.word	0x00000082


	//----- nvinfo : EIATTR_KPARAM_INFO
	.align		4
.L_1721:
        /*0008*/ 	.byte	0x04, 0x17
        /*000a*/ 	.short	(.L_1723 - .L_1722)
.L_1722:
        /*000c*/ 	.word	0x00000000
        /*0010*/ 	.short	0x000a
        /*0012*/ 	.short	0x003c
        /*0014*/ 	.byte	0x00, 0xf0, 0x11, 0x00


	//----- nvinfo : EIATTR_KPARAM_INFO
	.align		4
.L_1723:
        /*0018*/ 	.byte	0x04, 0x17
        /*001a*/ 	.short	(.L_1725 - .L_1724)
.L_1724:
        /*001c*/ 	.word	0x00000000
        /*0020*/ 	.short	0x0009
        /*0022*/ 	.short	0x0038
        /*0024*/ 	.byte	0x00, 0xf0, 0x11, 0x00


	//----- nvinfo : EIATTR_KPARAM_INFO
	.align		4
.L_1725:
        /*0028*/ 	.byte	0x04, 0x17
        /*002a*/ 	.short	(.L_1727 - .L_1726)
.L_1726:
        /*002c*/ 	.word	0x00000000
        /*0030*/ 	.short	0x0008
        /*0032*/ 	.short	0x0030
        /*0034*/ 	.byte	0x00, 0xf5, 0x21, 0x00


	//----- nvinfo : EIATTR_KPARAM_INFO
	.align		4
.L_1727:
        /*0038*/ 	.byte	0x04, 0x17
        /*003a*/ 	.short	(.L_1729 - .L_1728)
.L_1728:
        /*003c*/ 	.word	0x00000000
        /*0040*/ 	.short	0x0007
        /*0042*/ 	.short	0x0028
        /*0044*/ 	.byte	0x00, 0xf5, 0x21, 0x00


	//----- nvinfo : EIATTR_KPARAM_INFO
	.align		4
.L_1729:
        /*0048*/ 	.byte	0x04, 0x17
        /*004a*/ 	.short	(.L_1731 - .L_1730)
.L_1730:
        /*004c*/ 	.word	0x00000000
        /*0050*/ 	.short	0x0006
        /*0052*/ 	.short	0x0020
        /*0054*/ 	.byte	0x00, 0xf5, 0x21, 0x00


	//----- nvinfo : EIATTR_KPARAM_INFO
	.align		4
.L_1731:
        /*0058*/ 	.byte	0x04, 0x17
        /*005a*/ 	.short	(.L_1733 - .L_1732)
.L_1732:
        /*005c*/ 	.word	0x00000000
        /*0060*/ 	.short	0x0005
        /*0062*/ 	.short	0x0018
        /*0064*/ 	.byte	0x00, 0xf5, 0x21, 0x00


	//----- nvinfo : EIATTR_KPARAM_INFO
	.align		4
.L_1733:
        /*0068*/ 	.byte	0x04, 0x17
        /*006a*/ 	.short	(.L_1735 - .L_1734)
.L_1734:
        /*006c*/ 	.word	0x00000000
        /*0070*/ 	.short	0x0004
        /*0072*/ 	.short	0x0014
        /*0074*/ 	.byte	0x00, 0xf0, 0x11, 0x00


	//----- nvinfo : EIATTR_KPARAM_INFO
	.align		4
.L_1735:
        /*0078*/ 	.byte	0x04, 0x17
        /*007a*/ 	.short	(.L_1737 - .L_1736)
.L_1736:
        /*007c*/ 	.word	0x00000000
        /*0080*/ 	.short	0x0003
        /*0082*/ 	.short	0x0010
        /*0084*/ 	.byte	0x00, 0xf0, 0x11, 0x00


	//----- nvinfo : EIATTR_KPARAM_INFO
	.align		4
.L_1737:
        /*0088*/ 	.byte	0x04, 0x17
        /*008a*/ 	.short	(.L_1739 - .L_1738)
.L_1738:
        /*008c*/ 	.word	0x00000000
        /*0090*/ 	.short	0x0002
        /*0092*/ 	.short	0x000c
        /*0094*/ 	.byte	0x00, 0xf0, 0x11, 0x00


	//----- nvinfo : EIATTR_KPARAM_INFO
	.align		4
.L_1739:
        /*0098*/ 	.byte	0x04, 0x17
        /*009a*/ 	.short	(.L_1741 - .L_1740)
.L_1740:
        /*009c*/ 	.word	0x00000000
        /*00a0*/ 	.short	0x0001
        /*00a2*/ 	.short	0x0008
        /*00a4*/ 	.byte	0x00, 0xf0, 0x11, 0x00


	//----- nvinfo : EIATTR_KPARAM_INFO
	.align		4
.L_1741:
        /*00a8*/ 	.byte	0x04, 0x17
        /*00aa*/ 	.short	(.L_1743 - .L_1742)
.L_1742:
        /*00ac*/ 	.word	0x00000000
        /*00b0*/ 	.short	0x0000
        /*00b2*/ 	.short	0x0000
        /*00b4*/ 	.byte	0x00, 0xf5, 0x21, 0x00


	//----- nvinfo : EIATTR_SPARSE_MMA_MASK
	.align		4
.L_1743:
        /*00b8*/ 	.byte	0x03, 0x50
        /*00ba*/ 	.short	0x0000


	//----- nvinfo : EIATTR_MAXREG_COUNT
	.align		4
        /*00bc*/ 	.byte	0x03, 0x1b
        /*00be*/ 	.short	0x00ff


	//----- nvinfo : EIATTR_MERCURY_ISA_VERSION
	.align		4
        /*00c0*/ 	.byte	0x03, 0x5f
        /*00c2*/ 	.short	0x0101


	//----- nvinfo : EIATTR_COOP_GROUP_MASK_REGIDS
	.align		4
        /*00c4*/ 	.byte	0x04, 0x29
        /*00c6*/ 	.short	(.L_1745 - .L_1744)


	//   ....[0]....
.L_1744:
        /*00c8*/ 	.word	0xffffffff


	//   ....[1]....
        /*00cc*/ 	.word	0xffffffff


	//   ....[2]....
        /*00d0*/ 	.word	0xffffffff


	//   ....[3]....
        /*00d4*/ 	.word	0xffffffff


	//   ....[4]....
        /*00d8*/ 	.word	0xffffffff


	//----- nvinfo : EIATTR_COOP_GROUP_INSTR_OFFSETS
	.align		4
.L_1745:
        /*00dc*/ 	.byte	0x04, 0x28
        /*00de*/ 	.short	(.L_1747 - .L_1746)


	//   ....[0]....
.L_1746:
        /*00e0*/ 	.word	0x000005a0


	//   ....[1]....
        /*00e4*/ 	.word	0x000005c0


	//   ....[2]....
        /*00e8*/ 	.word	0x000005e0


	//   ....[3]....
        /*00ec*/ 	.word	0x00000600


	//   ....[4]....
        /*00f0*/ 	.word	0x00000620


	//----- nvinfo : EIATTR_VRC_CTA_INIT_COUNT
	.align		4
.L_1747:
        /*00f4*/ 	.byte	0x02, 0x4a
	.zero		1
	.zero		1


	//----- nvinfo : EIATTR_EXIT_INSTR_OFFSETS
	.align		4
        /*00f8*/ 	.byte	0x04, 0x1c
        /*00fa*/ 	.short	(.L_1749 - .L_1748)


	//   ....[0]....
.L_1748:
        /*00fc*/ 	.word	0x00000260


	//   ....[1]....
        /*0100*/ 	.word	0x00000770


	//----- nvinfo : EIATTR_CBANK_PARAM_SIZE
	.align		4
.L_1749:
        /*0104*/ 	.byte	0x03, 0x19
        /*0106*/ 	.short	0x0040


	//----- nvinfo : EIATTR_PARAM_CBANK
	.align		4
        /*0108*/ 	.byte	0x04, 0x0a
        /*010a*/ 	.short	(.L_1751 - .L_1750)
	.align		4
.L_1750:
        /*010c*/ 	.word	index@(.nv.constant0._ZN12tensorrt_llm7kernels21fusedQKNormRopeKernelIN3c108BFloat16ES3_Li64ELb1EEEvPviiifPKvS6_S6_PKlii)
        /*0110*/ 	.short	0x0380
        /*0112*/ 	.short	0x0040


	//----- nvinfo : EIATTR_SW_WAR
	.align		4
.L_1751:
        /*0114*/ 	.byte	0x04, 0x36
        /*0116*/ 	.short	(.L_1753 - .L_1752)
.L_1752:
        /*0118*/ 	.word	0x00000008
.L_1753:


//--------------------- .nv.info._ZN12tensorrt_llm7kernels32fusedQKNormRopeKernelNTokenHeadsIN3c108BFloat16ENS2_4HalfELi256ELb0ELi8EEEvPviiifPKvS7_S7_PKlii --------------------------
	.section	.nv.info._ZN12tensorrt_llm7kernels32fusedQKNormRopeKernelNTokenHeadsIN3c108BFloat16ENS2_4HalfELi256ELb0ELi8EEEvPviiifPKvS7_S7_PKlii,"",@"SHT_CUDA_INFO"
	.sectionflags	@""
	.align	4


	//----- nvinfo : EIATTR_CUDA_API_VERSION
	.align		4
        /*0000*/ 	.byte	0x04, 0x37
        /*0002*/ 	.short	(.L_1755 - .L_1754)
.L_1754:
        /*0004*/ 	.word	0x00000082


	//----- nvinfo : EIATTR_KPARAM_INFO
	.align		4
.L_1755:
        /*0008*/ 	.byte	0x04, 0x17
        /*000a*/ 	.short	(.L_1757 - .L_1756)
.L_1756:
        /*000c*/ 	.word	0x00000000
        /*0010*/ 	.short	0x000a
        /*0012*/ 	.short	0x003c
        /*0014*/ 	.byte	0x00, 0xf0, 0x11, 0x00


	//----- nvinfo : EIATTR_KPARAM_INFO
	.align		4
.L_1757:
        /*0018*/ 	.byte	0x04, 0x17
        /*001a*/ 	.short	(.L_1759 - .L_1758)
.L_1758:
        /*001c*/ 	.word	0x00000000
        /*0020*/ 	.short	0x0009
        /*0022*/ 	.short	0x0038
        /*0024*/ 	.byte	0x00, 0xf0, 0x11, 0x00


	//----- nvinfo : EIATTR_KPARAM_INFO
	.align		4
.L_1759:
        /*0028*/ 	.byte	0x04, 0x17
        /*002a*/ 	.short	(.L_1761 - .L_1760)
.L_1760:
        /*002c*/ 	.word	0x00000000
        /*0030*/ 	.short	0x0008
        /*0032*/ 	.short	0x0030
        /*0034*/ 	.byte	0x00, 0xf5, 0x21, 0x00


	//----- nvinfo : EIATTR_KPARAM_INFO
	.align		4
.L_1761:
        /*0038*/ 	.byte	0x04, 0x17
        /*003a*/ 	.short	(.L_1763 - .L_1762)
.L_1762:
        /*003c*/ 	.word	0x00000000
        /*0040*/ 	.short	0x0007
        /*0042*/ 	.short	0x0028
        /*0044*/ 	.byte	0x00, 0xf5, 0x21, 0x00


	//----- nvinfo : EIATTR_KPARAM_INFO
	.align		4
.L_1763:
        /*0048*/ 	.byte	0x04, 0x17
        /*004a*/ 	.short	(.L_1765 - .L_1764)
.L_1764:
        /*004c*/ 	.word	0x00000000
        /*0050*/ 	.short	0x0006
        /*0052*/ 	.short	0x0020
        /*0054*/ 	.byte	0x00, 0xf5, 0x21, 0x00


	//----- nvinfo : EIATTR_KPARAM_INFO
	.align		4
.L_1765:
        /*0058*/ 	.byte	0x04, 0x17
        /*005a*/ 	.short	(.L_1767 - .L_1766)
.L_1766:
        /*005c*/ 	.word	0x00000000
        /*0060*/ 	.short	0x0005
        /*0062*/ 	.short	0x0018
        /*0064*/ 	.byte	0x00, 0xf5, 0x21, 0x00


	//----- nvinfo : EIATTR_KPARAM_INFO
	.align		4
.L_1767:
        /*0068*/ 	.byte	0x04, 0x17
        /*006a*/ 	.short	(.L_1769 - .L_1768)
.L_1768:
        /*006c*/ 	.word	0x00000000
        /*0070*/ 	.short	0x0004
        /*0072*/ 	.short	0x0014
        /*0074*/ 	.byte	0x00, 0xf0, 0x11, 0x00


	//----- nvinfo : EIATTR_KPARAM_INFO
	.align		4
.L_1769:
        /*0078*/ 	.byte	0x04, 0x17
        /*007a*/ 	.short	(.L_1771 - .L_1770)
.L_1770:
        /*007c*/ 	.word	0x00000000
        /*0080*/ 	.short	0x0003
        /*0082*/ 	.short	0x0010
        /*0084*/ 	.byte	0x00, 0xf0, 0x11, 0x00


	//----- nvinfo : EIATTR_KPARAM_INFO
	.align		4
.L_1771:
        /*0088*/ 	.byte	0x04, 0x17
        /*008a*/ 	.short	(.L_1773 - .L_1772)
.L_1772:
        /*008c*/ 	.word	0x00000000
        /*0090*/ 	.short	0x0002
        /*0092*/ 	.short	0x000c
        /*0094*/ 	.byte	0x00, 0xf0, 0x11, 0x00


	//----- nvinfo : EIATTR_KPARAM_INFO
	.align		4
.L_1773:
        /*0098*/ 	.byte	0x04, 0x17
        /*009a*/ 	.short	(.L_1775 - .L_1774)
.L_1774:
        /*009c*/ 	.word	0x00000000
        /*00a0*/ 	.short	0x0001
        /*00a2*/ 	.short	0x0008
        /*00a4*/ 	.byte	0x00, 0xf0, 0x11, 0x00


	//----- nvinfo : EIATTR_KPARAM_INFO
	.align		4
.L_1775:
        /*00a8*/ 	.byte	0x04, 0x17
        /*00aa*/ 	.short	(.L_1777 - .L_1776)
.L_1776:
        /*00ac*/ 	.word	0x00000000
        /*00b0*/ 	.short	0x0000
        /*00b2*/ 	.short	0x0000
        /*00b4*/ 	.byte	0x00, 0xf5, 0x21, 0x00


	//----- nvinfo : EIATTR_SPARSE_MMA_MASK
	.align		4
.L_1777:
        /*00b8*/ 	.byte	0x03, 0x50
        /*00ba*/ 	.short	0x0000


	//----- nvinfo : EIATTR_MAXREG_COUNT
	.align		4
        /*00bc*/ 	.byte	0x03, 0x1b
        /*00be*/ 	.short	0x00ff


	//----- nvinfo : EIATTR_MERCURY_ISA_VERSION
	.align		4
        /*00c0*/ 	.byte	0x03, 0x5f
        /*00c2*/ 	.short	0x0101


	//----- nvinfo : EIATTR_COOP_GROUP_MASK_REGIDS
	.align		4
        /*00c4*/ 	.byte	0x04, 0x29
        /*00c6*/ 	.short	(.L_1779 - .L_1778)


	//   ....[0]....
.L_1778:
        /*00c8*/ 	.word	0xffffffff


	//   ....[1]....
        /*00cc*/ 	.word	0xffffffff


	//   ....[2]....
        /*00d0*/ 	.word	0xffffffff


	//   ....[3]....
        /*00d4*/ 	.word	0xffffffff


	//   ....[4]....
        /*00d8*/ 	.word	0xffffffff


	//   ....[5]....
        /*00dc*/ 	.word	0xffffffff


	//   ....[6]....
        /*00e0*/ 	.word	0xffffffff


	//   ....[7]....
        /*00e4*/ 	.word	0xffffffff


	//   ....[8]....
        /*00e8*/ 	.word	0xffffffff


	//   ....[9]....
        /*00ec*/ 	.word	0xffffffff


	//   ....[10]....
        /*00f0*/ 	.word	0xffffffff


	//   ....[11]....
        /*00f4*/ 	.word	0xffffffff


	//   ....[12]....
        /*00f8*/ 	.word	0xffffffff


	//   ....[13]....
        /*00fc*/ 	.word	0xffffffff


	//   ....[14]....
        /*0100*/ 	.word	0xffffffff


	//   ....[15]....
        /*0104*/ 	.word	0x0500002b


	//   ....[16]....
        /*0108*/ 	.word	0x0500002b


	//   ....[17]....
        /*010c*/ 	.word	0x0500002b


	//   ....[18]....
        /*0110*/ 	.word	0x0500002b


	//   ....[19]....
        /*0114*/ 	.word	0x0500002b


	//   ....[20]....
        /*0118*/ 	.word	0x0500002b


	//   ....[21]....
        /*011c*/ 	.word	0x0500002b


	//   ....[22]....
        /*0120*/ 	.word	0x0500002b


	//   ....[23]....
        /*0124*/ 	.word	0x0500002b


	//   ....[24]....
        /*0128*/ 	.word	0x0500002b


	//   ....[25]....
        /*012c*/ 	.word	0x0500002b


	//   ....[26]....
        /*0130*/ 	.word	0x0500002b


	//   ....[27]....
        /*0134*/ 	.word	0x0500002b


	//   ....[28]....
        /*0138*/ 	.word	0x0500002b


	//   ....[29]....
        /*013c*/ 	.word	0x0500002b


	//----- nvinfo : EIATTR_COOP_GROUP_INSTR_OFFSETS
	.align		4
.L_1779:
        /*0140*/ 	.byte	0x04, 0x28
        /*0142*/ 	.short	(.L_1781 - .L_1780)


	//   ....[0]....
.L_1780:
        /*0144*/ 	.word	0x00001430


	//   ....[1]....
        /*0148*/ 	.word	0x00001450


	//   ....[2]....
        /*014c*/ 	.word	0x00001470


	//   ....[3]....
        /*0150*/ 	.word	0x00001490


	//   ....[4]....
        /*0154*/ 	.word	0x000014b0


	//   ....[5]....
        /*0158*/ 	.word	0x00001a70


	//   ....[6]....
        /*015c*/ 	.word	0x00001ac0


	//   ....[7]....
        /*0160*/ 	.word	0x00001cd0


	//   ....[8]....
        /*0164*/ 	.word	0x00001d00


	//   ....[9]....
        /*0168*/ 	.word	0x00001d30


	//   ....[10]....
        /*016c*/ 	.word	0x000020c0


	//   ....[11]....
        /*0170*/ 	.word	0x00002270


	//   ....[12]....
        /*0174*/ 	.word	0x00002300


	//   ....[13]....
        /*0178*/ 	.word	0x00002390


	//   ....[14]....
        /*017c*/ 	.word	0x000025a0


	//   ....[15]....
        /*0180*/ 	.word	0x00002700


	//   ....[16]....
        /*0184*/ 	.word	0x00002780


	//   ....[17]....
        /*0188*/ 	.word	0x000027e0


	//   ....[18]....
        /*018c*/ 	.word	0x00002840


	//   ....[19]....
        /*0190*/ 	.word	0x000028a0


	//   ....[20]....
        /*0194*/ 	.word	0x00002b00


	//   ....[21]....
        /*0198*/ 	.word	0x00002ba0


	//   ....[22]....
        /*019c*/ 	.word	0x00002da0


	//   ....[23]....
        /*01a0*/ 	.word	0x00002fb0


	//   ....[24]....
        /*01a4*/ 	.word	0x00003140


	//   ....[25]....
        /*01a8*/ 	.word	0x00003390


	//   ....[26]....
        /*01ac*/ 	.word	0x00003580


	//   ....[27]....
        /*01b0*/ 	.word	0x00003760


	//   ....[28]....
        /*01b4*/ 	.word	0x00003820


	//   ....[29]....
        /*01b8*/ 	.word	0x00003880


	//----- nvinfo : EIATTR_VRC_CTA_INIT_COUNT
	.align		4
.L_1781:
        /*01bc*/ 	.byte	0x02, 0x4a
	.zero		1
	.zero		1


	//----- nvinfo : EIATTR_EXIT_INSTR_OFFSETS
	.align		4
        /*01c0*/ 	.byte	0x04, 0x1c
        /*01c2*/ 	.short	(.L_1783 - .L_1782)


	//   ....[0]....
.L_1782:
        /*01c4*/ 	.word	0x000002b0


	//   ....[1]....
        /*01c8*/ 	.word	0x00000ef0


	//   ....[2]....
        /*01cc*/ 	.word	0x000026a0


	//----- nvinfo : EIATTR_CRS_STACK_SIZE
	.align		4
.L_1783:
        /*01d0*/ 	.byte	0x04, 0x1e
        /*01d2*/ 	.short	(.L_1785 - .L_1784)
.L_1784:
        /*01d4*/ 	.word	0x00000000


	//----- nvinfo : EIATTR_CBANK_PARAM_SIZE
	.align		4
.L_1785:
        /*01d8*/ 	.byte	0x03, 0x19
        /*01da*/ 	.short	0x0040


	//----- nvinfo : EIATTR_PARAM_CBANK
	.align		4
        /*01dc*/ 	.byte	0x04, 0x0a
        /*01de*/ 	.short	(.L_1787 - .L_1786)
	.align		4
.L_1786:
        /*01e0*/ 	.word	index@(.nv.constant0._ZN12tensorrt_llm7kernels32fusedQKNormRopeKernelNTokenHeadsIN3c108BFloat16ENS2_4HalfELi256ELb0ELi8EEEvPviiifPKvS7_S7_PKlii)
        /*01e4*/ 	.short	0x0380
        /*01e6*/ 	.short	0x0040


	//----- nvinfo : EIATTR_SW_WAR
	.align		4
.L_1787:
        /*01e8*/ 	.byte	0x04, 0x36
        /*01ea*/ 	.short	(.L_1789 - .L_1788)
.L_1788:
        /*01ec*/ 	.word	0x00000008
.L_1789:


//--------------------- .nv.info._ZN12tensorrt_llm7kernels32fusedQKNormRopeKernelNTokenHeadsIN3c108BFloat16ENS2_4HalfELi256ELb1ELi8EEEvPviiifPKvS7_S7_PKlii --------------------------
	.section	.nv.info._ZN12tensorrt_llm7kernels32fusedQKNormRopeKernelNTokenHeadsIN3c108BFloat16ENS2_4HalfELi256ELb1ELi8EEEvPviiifPKvS7_S7_PKlii,"",@"SHT_CUDA_INFO"
	.sectionflags	@""
	.align	4


	//----- nvinfo : EIATTR_CUDA_API_VERSION
	.align		4
        /*0000*/ 	.byte	0x04, 0x37
        /*0002*/ 	.short	(.L_1791 - .L_1790)
.L_1790:
        /*0004*/ 	.word	0x00000082


	//----- nvinfo : EIATTR_KPARAM_INFO
	.align		4
.L_1791:
        /*0008*/ 	.byte	0x04, 0x17
        /*000a*/ 	.short	(.L_1793 - .L_1792)
.L_1792:
        /*000c*/ 	.word	0x00000000
        /*0010*/ 	.short	0x000a
        /*0012*/ 	.short	0x003c
        /*0014*/ 	.byte	0x00, 0xf0, 0x11, 0x00


	//----- nvinfo : EIATTR_KPARAM_INFO
	.align		4
.L_1793:
        /*0018*/ 	.byte	0x04, 0x17
        /*001a*/ 	.short	(.L_1795 - .L_1794)
.L_1794:
        /*001c*/ 	.word	0x00000000
        /*0020*/ 	.short	0x0009
        /*0022*/ 	.short	0x0038
        /*0024*/ 	.byte	0x00, 0xf0, 0x11, 0x00


	//----- nvinfo : EIATTR_KPARAM_INFO
	.align		4
.L_1795:
        /*0028*/ 	.byte	0x04, 0x17
        /*002a*/ 	.short	(.L_1797 - .L_1796)
.L_1796:
        /*002c*/ 	.word	0x00000000
        /*0030*/ 	.short	0x0008
        /*0032*/ 	.short	0x0030
        /*0034*/ 	.byte	0x00, 0xf5, 0x21, 0x00


	//----- nvinfo : EIATTR_KPARAM_INFO
	.align		4
.L_1797:
        /*0038*/ 	.byte	0x04, 0x17
        /*003a*/ 	.short	(.L_1799 - .L_1798)
.L_1798:
        /*003c*/ 	.word	0x00000000
        /*0040*/ 	.short	0x0007
        /*0042*/ 	.short	0x0028
        /*0044*/ 	.byte	0x00, 0xf5, 0x21, 0x00


	//----- nvinfo : EIATTR_KPARAM_INFO
	.align		4
.L_1799:
        /*0048*/ 	.byte	0x04, 0x17
        /*004a*/ 	.short	(.L_1801 - .L_1800)
.L_1800:
        /*004c*/ 	.word	0x00000000
        /*0050*/ 	.short	0x0006
        /*0052*/ 	.short	0x0020
        /*0054*/ 	.byte	0x00, 0xf5, 0x21, 0x00


	//----- nvinfo : EIATTR_KPARAM_INFO
	.align		4
.L_1801:
        /*0058*/ 	.byte	0x04, 0x17
        /*005a*/ 	.short	(.L_1803 - .L_1802)
.L_1802:
        /*005c*/ 	.word	0x00000000
        /*0060*/ 	.short	0x0005
        /*0062*/ 	.short	0x0018
        /*0064*/ 	.byte	0x00, 0xf5, 0x21, 0x00


	//----- nvinfo : EIATTR_KPARAM_INFO
	.align		4
.L_1803:
        /*0068*/ 	.byte	0x04, 0x17
        /*006a*/ 	.short	(.L_1805 - .L_1804)
.L_1804:
        /*006c*/ 	.word	0x00000000
        /*0070*/ 	.short	0x0004
        /*0072*/ 	.short	0x0014
        /*0074*/ 	.byte	0x00, 0xf0, 0x11, 0x00


	//----- nvinfo : EIATTR_KPARAM_INFO
	.align		4
.L_1805:
        /*0078*/ 	.byte	0x04, 0x17
        /*007a*/ 	.short	(.L_1807 - .L_1806)
.L_1806:
        /*007c*/ 	.word	0x00000000
        /*0080*/ 	.short	0x0003
        /*0082*/ 	.short	0x0010
        /*0084*/ 	.byte	0x00, 0xf0, 0x11, 0x00


	//----- nvinfo : EIATTR_KPARAM_INFO
	.align		4
.L_1807:
        /*0088*/ 	.byte	0x04, 0x17
        /*008a*/ 	.short	(.L_1809 - .L_1808)
.L_1808:
        /*008c*/ 	.word	0x00000000
        /*0090*/ 	.short	0x0002
        /*0092*/ 	.short	0x000c
        /*0094*/ 	.byte	0x00, 0xf0, 0x11, 0x00


	//----- nvinfo : EIATTR_KPARAM_INFO
	.align		4
.L_1809:
        /*0098*/ 	.byte	0x04, 0x17
        /*009a*/ 	.short	(.L_1811 - .L_1810)
.L_1810:
        /*009c*/ 	.word	0x00000000
        /*00a0*/ 	.short	0x0001
        /*00a2*/ 	.short	0x0008
        /*00a4*/ 	.byte	0x00, 0xf0, 0x11, 0x00


	//----- nvinfo : EIATTR_KPARAM_INFO
	.align		4
.L_1811:
        /*00a8*/ 	.byte	0x04, 0x17
        /*00aa*/ 	.short	(.L_1813 - .L_1812)
.L_1812:
        /*00ac*/ 	.word	0x00000000
        /*00b0*/ 	.short	0x0000
        /*00b2*/ 	.short	0x0000
        /*00b4*/ 	.byte	0x00, 0xf5, 0x21, 0x00


	//----- nvinfo : EIATTR_SPARSE_MMA_MASK
	.align		4
.L_1813:
        /*00b8*/ 	.byte	0x03, 0x50
        /*00ba*/ 	.short	0x0000


	//----- nvinfo : EIATTR_MAXREG_COUNT
	.align		4
        /*00bc*/ 	.byte	0x03, 0x1b
        /*00be*/ 	.short	0x00ff


	//----- nvinfo : EIATTR_MERCURY_ISA_VERSION
	.align		4
        /*00c0*/ 	.byte	0x03, 0x5f
        /*00c2*/ 	.short	0x0101


	//----- nvinfo : EIATTR_COOP_GROUP_MASK_REGIDS
	.align		4
        /*00c4*/ 	.byte	0x04, 0x29
        /*00c6*/ 	.short	(.L_1815 - .L_1814)


	//   ....[0]....
.L_1814:
        /*00c8*/ 	.word	0xffffffff


	//   ....[1]....
        /*00cc*/ 	.word	0xffffffff


	//   ....[2]....
        /*00d0*/ 	.word	0xffffffff


	//   ....[3]....
        /*00d4*/ 	.word	0xffffffff


	//   ....[4]....
        /*00d8*/ 	.word	0xffffffff


	//   ....[5]....
        /*00dc*/ 	.word	0x05000027


	//   ....[6]....
        /*00e0*/ 	.word	0x05000027


	//   ....[7]....
        /*00e4*/ 	.word	0x05000027


	//   ....[8]....
        /*00e8*/ 	.word	0x05000027


	//   ....[9]....
        /*00ec*/ 	.word	0x05000027


	//----- nvinfo : EIATTR_COOP_GROUP_INSTR_OFFSETS
	.align		4
.L_1815:
        /*00f0*/ 	.byte	0x04, 0x28
        /*00f2*/ 	.short	(.L_1817 - .L_1816)


	//   ....[0]....
.L_1816:
        /*00f4*/ 	.word	0x00001440


	//   ....[1]....
        /*00f8*/ 	.word	0x00001460


	//   ....[2]....
        /*00fc*/ 	.word	0x00001480


	//   ....[3]....
        /*0100*/ 	.word	0x000014a0


	//   ....[4]....
        /*0104*/ 	.word	0x000014c0


	//   ....[5]....
        /*0108*/ 	.word	0x00001a50


	//   ....[6]....
        /*010c*/ 	.word	0x00001af0


	//   ....[7]....
        /*0110*/ 	.word	0x00001b60


	//   ....[8]....
        /*0114*/ 	.word	0x00001bd0


	//   ....[9]....
        /*0118*/ 	.word	0x00001c40


	//----- nvinfo : EIATTR_VRC_CTA_INIT_COUNT
	.align		4
.L_1817:
        /*011c*/ 	.byte	0x02, 0x4a
	.zero		1
	.zero		1


	//----- nvinfo : EIATTR_EXIT_INSTR_OFFSETS
	.align		4
        /*0120*/ 	.byte	0x04, 0x1c
        /*0122*/ 	.short	(.L_1819 - .L_1818)


	//   ....[0]....
.L_1818:
        /*0124*/ 	.word	0x000002a0


	//   ....[1]....
        /*0128*/ 	.word	0x00000f30


	//   ....[2]....
        /*012c*/ 	.word	0x000019f0


	//----- nvinfo : EIATTR_CRS_STACK_SIZE
	.align		4
.L_1819:
        /*0130*/ 	.byte	0x04, 0x1e
        /*0132*/ 	.short	(.L_1821 - .L_1820)
.L_1820:
        /*0134*/ 	.word	0x00000000


	//----- nvinfo : EIATTR_CBANK_PARAM_SIZE
	.align		4
.L_1821:
        /*0138*/ 	.byte	0x03, 0x19
        /*013a*/ 	.short	0x0040


	//----- nvinfo : EIATTR_PARAM_CBANK
	.align		4
        /*013c*/ 	.byte	0x04, 0x0a
        /*013e*/ 	.short	(.L_1823 - .L_1822)
	.align		4
.L_1822:
        /*0140*/ 	.word	index@(.nv.constant0._ZN12tensorrt_llm7kernels32fusedQKNormRopeKernelNTokenHeadsIN3c108BFloat16ENS2_4HalfELi256ELb1ELi8EEEvPviiifPKvS7_S7_PKlii)
        /*0144*/ 	.short	0x0380
        /*0146*/ 	.short	0x0040


	//----- nvinfo : EIATTR_SW_WAR
	.align		4
.L_1823:
        /*0148*/ 	.byte	0x04, 0x36
        /*014a*/ 	.short	(.L_1825 - .L_1824)
.L_1824:
        /*014c*/ 	.word	0x00000008
.L_1825:


//--------------------- .nv.info._ZN12tensorrt_llm7kernels32fusedQKNormRopeKernelNTokenHeadsIN3c108BFloat16ENS2_4HalfELi128ELb0ELi8EEEvPviiifPKvS7_S7_PKlii --------------------------
	.section	.nv.info._ZN12tensorrt_llm7kernels32fusedQKNormRopeKernelNTokenHeadsIN3c108BFloat16ENS2_4HalfELi128ELb0ELi8EEEvPviiifPKvS7_S7_PKlii,"",@"SHT_CUDA_INFO"
	.sectionflags	@""
	.align	4


	//----- nvinfo : EIATTR_CUDA_API_VERSION
	.align		4
        /*0000*/ 	.byte	0x04, 0x37
        /*0002*/ 	.short	(.L_1827 - .L_1826)
.L_1826:
        /*0004*/ 	.word	0x00000082


	//----- nvinfo : EIATTR_KPARAM_INFO
	.align		4
.L_1827:
        /*0008*/ 	.byte	0x04, 0x17
        /*000a*/ 	.short	(.L_1829 - .L_1828)
.L_1828:
        /*000c*/ 	.word	0x00000000
        /*0010*/ 	.short	0x000a
        /*0012*/ 	.short	0x003c
        /*0014*/ 	.byte	0x00, 0xf0, 0x11, 0x00


	//----- nvinfo : EIATTR_KPARAM_INFO
	.align		4
.L_1829:
        /*0018*/ 	.byte	0x04, 0x17
        /*001a*/ 	.short	(.L_1831 - .L_1830)
.L_1830:
        /*001c*/ 	.word	0x00000000
        /*0020*/ 	.short	0x0009
        /*0022*/ 	.short	0x0038
        /*0024*/ 	.byte	0x00, 0xf0, 0x11, 0x00


	//----- nvinfo : EIATTR_KPARAM_INFO
	.align		4
.L_1831:
        /*0028*/ 	.byte	0x04, 0x17
        /*002a*/ 	.short	(.L_1833 - .L_1832)
.L_1832:
        /*002c*/ 	.word	0x00000000
        /*0030*/ 	.short	0x0008
        /*0032*/ 	.short	0x0030
        /*0034*/ 	.byte	0x00, 0xf5, 0x21, 0x00


	//----- nvinfo : EIATTR_KPARAM_INFO
	.align		4
.L_1833:
        /*0038*/ 	.byte	0x04, 0x17
        /*003a*/ 	.short	(.L_1835 - .L_1834)
.L_1834:
        /*003c*/ 	.word	0x00000000
        /*0040*/ 	.short	0x0007
        /*0042*/ 	.short	0x0028
        /*0044*/ 	.byte	0x00, 0xf5, 0x21, 0x00


	//----- nvinfo : EIATTR_KPARAM_INFO
	.align		4
.L_1835:
        /*0048*/ 	.byte	0x04, 0x17
        /*004a*/ 	.short	(.L_1837 - .L_1836)
.L_1836:
        /*004c*/ 	.word	0x00000000
        /*0050*/ 	.short	0x0006
        /*0052*/ 	.short	0x0020
        /*0054*/ 	.byte	0x00, 0xf5, 0x21, 0x00


	//----- nvinfo : EIATTR_KPARAM_INFO
	.align		4
.L_1837:
        /*0058*/ 	.byte	0x04, 0x17
        /*005a*/ 	.short	(.L_1839 - .L_1838)
.L_1838:
        /*005c*/ 	.word	0x00000000
        /*0060*/ 	.short	0x0005
        /*0062*/ 	.short	0x0018
        /*0064*/ 	.byte	0x00, 0xf5, 0x21, 0x00


	//----- nvinfo : EIATTR_KPARAM_INFO
	.align		4
.L_1839:
        /*0068*/ 	.byte	0x04, 0x17
        /*006a*/ 	.short	(.L_1841 - .L_1840)
.L_1840:
        /*006c*/ 	.word	0x00000000
        /*0070*/ 	.short	0x0004
        /*0072*/ 	.short	0x0014
        /*0074*/ 	.byte	0x00, 0xf0, 0x11, 0x00


	//----- nvinfo : EIATTR_KPARAM_INFO
	.align		4
.L_1841:
        /*0078*/ 	.byte	0x04, 0x17
        /*007a*/ 	.short	(.L_1843 - .L_1842)
.L_1842:
        /*007c*/ 	.word	0x00000000
        /*0080*/ 	.short	0x0003
        /*0082*/ 	.short	0x0010
        /*0084*/ 	.byte	0x00, 0xf0, 0x11, 0x00


	//----- nvinfo : EIATTR_KPARAM_INFO
	.align		4
.L_1843:
        /*0088*/ 	.byte	0x04, 0x17
        /*008a*/ 	.short	(.L_1845 - .L_1844)
.L_1844:
        /*008c*/ 	.word	0x00000000
        /*0090*/ 	.short	0x0002
        /*0092*/ 	.short	0x000c
        /*0094*/ 	.byte	0x00, 0xf0, 0x11, 0x00


	//----- nvinfo : EIATTR_KPARAM_INFO
	.align		4
.L_1845:
        /*0098*/ 	.byte	0x04, 0x17
        /*009a*/ 	.short	(.L_1847 - .L_1846)
.L_1846:
        /*009c*/ 	.word	0x00000000
        /*00a0*/ 	.short	0x0001
        /*00a2*/ 	.short	0x0008
        /*00a4*/ 	.byte	0x00, 0xf0, 0x11, 0x00


	//----- nvinfo : EIATTR_KPARAM_INFO
	.align		4
.L_1847:
        /*00a8*/ 	.byte	0x04, 0x17
        /*00aa*/ 	.short	(.L_1849 - .L_1848)
.L_1848:
        /*00ac*/ 	.word	0x00000000
        /*00b0*/ 	.short	0x0000
        /*00b2*/ 	.short	0x0000
        /*00b4*/ 	.byte	0x00, 0xf5, 0x21, 0x00


	//----- nvinfo : EIATTR_SPARSE_MMA_MASK
	.align		4
.L_1849:
        /*00b8*/ 	.byte	0x03, 0x50
        /*00ba*/ 	.short	0x0000


	//----- nvinfo : EIATTR_MAXREG_COUNT
	.align		4
        /*00bc*/ 	.byte	0x03, 0x1b
        /*00be*/ 	.short	0x00ff


	//----- nvinfo : EIATTR_MERCURY_ISA_VERSION
	.align		4
        /*00c0*/ 	.byte	0x03, 0x5f
        /*00c2*/ 	.short	0x0101


	//----- nvinfo : EIATTR_COOP_GROUP_MASK_REGIDS
	.align		4
        /*00c4*/ 	.byte	0x04, 0x29
        /*00c6*/ 	.short	(.L_1851 - .L_1850)


	//   ....[0]....
.L_1850:
        /*00c8*/ 	.word	0xffffffff


	//   ....[1]....
        /*00cc*/ 	.word	0xffffffff


	//   ....[2]....
        /*00d0*/ 	.word	0xffffffff


	//   ....[3]....
        /*00d4*/ 	.word	0xffffffff


	//   ....[4]....
        /*00d8*/ 	.word	0xffffffff


	//   ....[5]....
        /*00dc*/ 	.word	0xffffffff


	//   ....[6]....
        /*00e0*/ 	.word	0xffffffff


	//   ....[7]....
        /*00e4*/ 	.word	0xffffffff


	//   ....[8]....
        /*00e8*/ 	.word	0xffffffff


	//   ....[9]....
        /*00ec*/ 	.word	0xffffffff


	//   ....[10]....
        /*00f0*/ 	.word	0xffffffff


	//   ....[11]....
        /*00f4*/ 	.word	0x05000004


	//   ....[12]....
        /*00f8*/ 	.word	0x05000004


	//   ....[13]....
        /*00fc*/ 	.word	0x05000004


	//   ....[14]....
        /*0100*/ 	.word	0x05000004


	//   ....[15]....
        /*0104*/ 	.word	0x05000004


	//   ....[16]....
        /*0108*/ 	.word	0x05000004


	//   ....[17]....
        /*010c*/ 	.word	0x05000004


	//   ....[18]....
        /*0110*/ 	.word	0x05000004


	//   ....[19]....
        /*0114*/ 	.word	0x05000004


	//   ....[20]....
        /*0118*/ 	.word	0x05000004


	//   ....[21]....
        /*011c*/ 	.word	0x05000004


	//----- nvinfo : EIATTR_COOP_GROUP_INSTR_OFFSETS
	.align		4
.L_1851:
        /*0120*/ 	.byte	0x04, 0x28
        /*0122*/ 	.short	(.L_1853 - .L_1852)


	//   ....[0]....
.L_1852:
        /*0124*/ 	.word	0x000015e0


	//   ....[1]....
        /*0128*/ 	.word	0x00001600


	//   ....[2]....
        /*012c*/ 	.word	0x00001620


	//   ....[3]....
        /*0130*/ 	.word	0x00001640


	//   ....[4]....
        /*0134*/ 	.word	0x00001660


	//   ....[5]....
        /*0138*/ 	.word	0x00001890


	//   ....[6]....
        /*013c*/ 	.word	0x000019c0


	//   ....[7]....
        /*0140*/ 	.word	0x00001aa0


	//   ....[8]....
        /*0144*/ 	.word	0x00001ad0


	//   ....[9]....
        /*0148*/ 	.word	0x00001b60


	//   ....[10]....
        /*014c*/ 	.word	0x00001c50


	//   ....[11]....
        /*0150*/ 	.word	0x00001d90


	//   ....[12]....
        /*0154*/ 	.word	0x00001e10


	//   ....[13]....
        /*0158*/ 	.word	0x00001e70


	//   ....[14]....
        /*015c*/ 	.word	0x00001ed0


	//   ....[15]....
        /*0160*/ 	.word	0x00001f30


	//   ....[16]....
        /*0164*/ 	.word	0x00002140


	//   ....[17]....
        /*0168*/ 	.word	0x000021f0


	//   ....[18]....
        /*016c*/ 	.word	0x00002270


	//   ....[19]....
        /*0170*/ 	.word	0x00002360


	//   ....[20]....
        /*0174*/ 	.word	0x00002420


	//   ....[21]....
        /*0178*/ 	.word	0x00002490


	//----- nvinfo : EIATTR_VRC_CTA_INIT_COUNT
	.align		4
.L_1853:
        /*017c*/ 	.byte	0x02, 0x4a
	.zero		1
	.zero		1


	//----- nvinfo : EIATTR_EXIT_INSTR_OFFSETS
	.align		4
        /*0180*/ 	.byte	0x04, 0x1c
        /*0182*/ 	.short	(.L_1855 - .L_1854)


	//   ....[0]....
.L_1854:
        /*0184*/ 	.word	0x00000290


	//   ....[1]....
        /*0188*/ 	.word	0x00000ee0


	//   ....[2]....
        /*018c*/ 	.word	0x00001d30


	//----- nvinfo : EIATTR_CRS_STACK_SIZE
	.align		4
.L_1855:
        /*0190*/ 	.byte	0x04, 0x1e
        /*0192*/ 	.short	(.L_1857 - .L_1856)
.L_1856:
        /*0194*/ 	.word	0x00000000


	//----- nvinfo : EIATTR_CBANK_PARAM_SIZE
	.align		4
.L_1857:
        /*0198*/ 	.byte	0x03, 0x19
        /*019a*/ 	.short	0x0040


	//----- nvinfo : EIATTR_PARAM_CBANK
	.align		4
        /*019c*/ 	.byte	0x04, 0x0a
        /*019e*/ 	.short	(.L_1859 - .L_1858)
	.align		4
.L_1858:
        /*01a0*/ 	.word	index@(.nv.constant0._ZN12tensorrt_llm7kernels32fusedQKNormRopeKernelNTokenHeadsIN3c108BFloat16ENS2_4HalfELi128ELb0ELi8EEEvPviiifPKvS7_S7_PKlii)
        /*01a4*/ 	.short	0x0380
        /*01a6*/ 	.short	0x0040


	//----- nvinfo : EIATTR_SW_WAR
	.align		4
.L_1859:
        /*01a8*/ 	.byte	0x04, 0x36
        /*01aa*/ 	.short	(.L_1861 - .L_1860)
.L_1860:
        /*01ac*/ 	.word	0x00000008
.L_1861:


//--------------------- .nv.info._ZN12tensorrt_llm7kernels32fusedQKNormRopeKernelNTokenHeadsIN3c108BFloat16ENS2_4HalfELi128ELb1ELi8EEEvPviiifPKvS7_S7_PKlii --------------------------
	.section	.nv.info._ZN12tensorrt_llm7kernels32fusedQKNormRopeKernelNTokenHeadsIN3c108BFloat16ENS2_4HalfELi128ELb1ELi8EEEvPviiifPKvS7_S7_PKlii,"",@"SHT_CUDA_INFO"
	.sectionflags	@""
	.align	4


	//----- nvinfo : EIATTR_CUDA_API_VERSION
	.align		4
        /*0000*/ 	.byte	0x04, 0x37
        /*0002*/ 	.short	(.L_1863 - .L_1862)
.L_1862:
        /*0004*/ 	.word	0x00000082


	//----- nvinfo : EIATTR_KPARAM_INFO
	.align		4
.L_1863:
        /*0008*/ 	.byte	0x04, 0x17
        /*000a*/ 	.short	(.L_1865 - .L_1864)
.L_1864:
        /*000c*/ 	.word	0x00000000
        /*0010*/ 	.short	0x000a
        /*0012*/ 	.short	0x003c
        /*0014*/ 	.byte	0x00, 0xf0, 0x11, 0x00


	//----- nvinfo : EIATTR_KPARAM_INFO
	.align		4
.L_1865:
        /*0018*/ 	.byte	0x04, 0x17
        /*001a*/ 	.short	(.L_1867 - .L_1866)
.L_1866:
        /*001c*/ 	.word	0x00000000
        /*0020*/ 	.short	0x0009
        /*0022*/ 	.short	0x0038
        /*0024*/ 	.byte	0x00, 0xf0, 0x11, 0x00


	//----- nvinfo : EIATTR_KPARAM_INFO
	.align		4
.L_1867:
        /*0028*/ 	.byte	0x04, 0x17
        /*002a*/ 	.short	(.L_1869 - .L_1868)
.L_1868:
        /*002c*/ 	.word	0x00000000
        /*0030*/ 	.short	0x0008
        /*0032*/ 	.short	0x0030
        /*0034*/ 	.byte	0x00, 0xf5, 0x21, 0x00


	//----- nvinfo : EIATTR_KPARAM_INFO
	.align		4
.L_1869:
        /*0038*/ 	.byte	0x04, 0x17
        /*003a*/ 	.short	(.L_1871 - .L_1870)
.L_1870:
        /*003c*/ 	.word	0x00000000
        /*0040*/ 	.short	0x0007
        /*0042*/ 	.short	0x0028
        /*0044*/ 	.byte	0x00, 0xf5, 0x21, 0x00


	//----- nvinfo : EIATTR_KPARAM_INFO
	.align		4
.L_1871:
        /*0048*/ 	.byte	0x04, 0x17
        /*004a*/ 	.short	(.L_1873 - .L_1872)
.L_1872:
        /*004c*/ 	.word	0x00000000
        /*0050*/ 	.short	0x0006
        /*0052*/ 	.short	0x0020
        /*0054*/ 	.byte	0x00, 0xf5, 0x21, 0x00


	//----- nvinfo : EIATTR_KPARAM_INFO
	.align		4
.L_1873:
        /*0058*/ 	.byte	0x04, 0x17
        /*005a*/ 	.short	(.L_1875 - .L_1874)
.L_1874:
        /*005c*/ 	.word	0x00000000
        /*0060*/ 	.short	0x0005
        /*0062*/ 	.short	0x0018
        /*0064*/ 	.byte	0x00, 0xf5, 0x21, 0x00


	//----- nvinfo : EIATTR_KPARAM_INFO
	.align		4
.L_1875:
        /*0068*/ 	.byte	0x04, 0x17
        /*006a*/ 	.short	(.L_1877 - .L_1876)
.L_1876:
        /*006c*/ 	.word	0x00000000
        /*0070*/ 	.short	0x0004
        /*0072*/ 	.short	0x0014
        /*0074*/ 	.byte	0x00, 0xf0, 0x11, 0x00


	//----- nvinfo : EIATTR_KPARAM_INFO
	.align		4
.L_1877:
        /*0078*/ 	.byte	0x04, 0x17
        /*007a*/ 	.short	(.L_1879 - .L_1878)
.L_1878:
        /*007c*/ 	.word	0x00000000
        /*0080*/ 	.short	0x0003
        /*0082*/ 	.short	0x0010
        /*0084*/ 	.byte	0x00, 0xf0, 0x11, 0x00


	//----- nvinfo : EIATTR_KPARAM_INFO
	.align		4
.L_1879:
        /*0088*/ 	.byte	0x04, 0x17
        /*008a*/ 	.short	(.L_1881 - .L_1880)
.L_1880:
        /*008c*/ 	.word	0x00000000
        /*0090*/ 	.short	0x0002
        /*0092*/ 	.short	0x000c
        /*0094*/ 	.byte	0x00, 0xf0, 0x11, 0x00


	//----- nvinfo : EIATTR_KPARAM_INFO
	.align		4
.L_1881:
        /*0098*/ 	.byte	0x04, 0x17
        /*009a*/ 	.short	(.L_1883 - .L_1882)
.L_1882:
        /*009c*/ 	.word	0x00000000
        /*00a0*/ 	.short	0x0001
        /*00a2*/ 	.short	0x0008
        /*00a4*/ 	.byte	0x00, 0xf0, 0x11, 0x00


	//----- nvinfo : EIATTR_KPARAM_INFO
	.align		4
.L_1883:
        /*00a8*/ 	.byte	0x04, 0x17
        /*00aa*/ 	.short	(.L_1885 - .L_1884)
.L_1884:
        /*00ac*/ 	.word	0x00000000
        /*00b0*/ 	.short	0x0000
        /*00b2*/ 	.short	0x0000
        /*00b4*/ 	.byte	0x00, 0xf5, 0x21, 0x00


	//----- nvinfo : EIATTR_SPARSE_MMA_MASK
	.align		4
.L_1885:
        /*00b8*/ 	.byte	0x03, 0x50
        /*00ba*/ 	.short	0x0000


	//----- nvinfo : EIATTR_MAXREG_COUNT
	.align		4
        /*00bc*/ 	.byte	0x03, 0x1b
        /*00be*/ 	.short	0x00ff


	//----- nvinfo : EIATTR_MERCURY_ISA_VERSION
	.align		4
        /*00c0*/ 	.byte	0x03, 0x5f
        /*00c2*/ 	.short	0x0101


	//----- nvinfo : EIATTR_COOP_GROUP_MASK_REGIDS
	.align		4
        /*00c4*/ 	.byte	0x04, 0x29
        /*00c6*/ 	.short	(.L_1887 - .L_1886)


	//   ....[0]....
.L_1886:
        /*00c8*/ 	.word	0xffffffff


	//   ....[1]....
        /*00cc*/ 	.word	0xffffffff


	//   ....[2]....
        /*00d0*/ 	.word	0xffffffff


	//   ....[3]....
        /*00d4*/ 	.word	0xffffffff


	//   ....[4]....
        /*00d8*/ 	.word	0xffffffff


	//   ....[5]....
        /*00dc*/ 	.word	0x05000017


	//   ....[6]....
        /*00e0*/ 	.word	0x05000017


	//   ....[7]....
        /*00e4*/ 	.word	0x05000017


	//   ....[8]....
        /*00e8*/ 	.word	0x05000017


	//   ....[9]....
        /*00ec*/ 	.word	0x05000017


	//----- nvinfo : EIATTR_COOP_GROUP_INSTR_OFFSETS
	.align		4
.L_1887:
        /*00f0*/ 	.byte	0x04, 0x28
        /*00f2*/ 	.short	(.L_1889 - .L_1888)


	//   ....[0]....
.L_1888:
        /*00f4*/ 	.word	0x00001280


	//   ....[1]....
        /*00f8*/ 	.word	0x000012a0


	//   ....[2]....
        /*00fc*/ 	.word	0x000012c0


	//   ....[3]....
        /*0100*/ 	.word	0x000012e0


	//   ....[4]....
        /*0104*/ 	.word	0x00001300


	//   ....[5]....
        /*0108*/ 	.word	0x000016b0


	//   ....[6]....
        /*010c*/ 	.word	0x00001740


	//   ....[7]....
        /*0110*/ 	.word	0x000017c0


	//   ....[8]....
        /*0114*/ 	.word	0x00001840


	//   ....[9]....
        /*0118*/ 	.word	0x000018c0


	//----- nvinfo : EIATTR_VRC_CTA_INIT_COUNT
	.align		4
.L_1889:
        /*011c*/ 	.byte	0x02, 0x4a
	.zero		1
	.zero		1


	//----- nvinfo : EIATTR_EXIT_INSTR_OFFSETS
	.align		4
        /*0120*/ 	.byte	0x04, 0x1c
        /*0122*/ 	.short	(.L_1891 - .L_1890)


	//   ....[0]....
.L_1890:
        /*0124*/ 	.word	0x000002a0


	//   ....[1]....
        /*0128*/ 	.word	0x00000ee0


	//   ....[2]....
        /*012c*/ 	.word	0x00001650


	//----- nvinfo : EIATTR_CRS_STACK_SIZE
	.align		4
.L_1891:
        /*0130*/ 	.byte	0x04, 0x1e
        /*0132*/ 	.short	(.L_1893 - .L_1892)
.L_1892:
        /*0134*/ 	.word	0x00000000


	//----- nvinfo : EIATTR_CBANK_PARAM_SIZE
	.align		4
.L_1893:
        /*0138*/ 	.byte	0x03, 0x19
        /*013a*/ 	.short	0x0040


	//----- nvinfo : EIATTR_PARAM_CBANK
	.align		4
        /*013c*/ 	.byte	0x04, 0x0a
        /*013e*/ 	.short	(.L_1895 - .L_1894)
	.align		4
.L_1894:
        /*0140*/ 	.word	index@(.nv.constant0._ZN12tensorrt_llm7kernels32fusedQKNormRopeKernelNTokenHeadsIN3c108BFloat16ENS2_4HalfELi128ELb1ELi8EEEvPviiifPKvS7_S7_PKlii)
        /*0144*/ 	.short	0x0380
        /*0146*/ 	.short	0x0040


	//----- nvinfo : EIATTR_SW_WAR
	.align		4
.L_1895:
        /*0148*/ 	.byte	0x04, 0x36
        /*014a*/ 	.short	(.L_1897 - .L_1896)
.L_1896:
        /*014c*/ 	.word	0x00000008
.L_1897:


//--------------------- .nv.info._ZN12tensorrt_llm7kernels32fusedQKNormRopeKernelNTokenHeadsIN3c108BFloat16ENS2_4HalfELi64ELb0ELi8EEEvPviiifPKvS7_S7_PKlii --------------------------
	.section	.nv.info._ZN12tensorrt_llm7kernels32fusedQKNormRopeKernelNTokenHeadsIN3c108BFloat16ENS2_4HalfELi64ELb0ELi8EEEvPviiifPKvS7_S7_PKlii,"",@"SHT_CUDA_INFO"
	.sectionflags	@""
	.align	4


	//----- nvinfo : EIATTR_CUDA_API_VERSION
	.align		4
        /*0000*/ 	.byte	0x04, 0x37
        /*0002*/ 	.short	(.L_1899 - .L_1898)
.L_1898:
        /*0004*/ 	.word	0x00000082


	//----- nvinfo : EIATTR_KPARAM_INFO
	.align		4
.L_1899:
        /*0008*/ 	.byte	0x04, 0x17
        /*000a*/ 	.short	(.L_1901 - .L_1900)
.L_1900:
        /*000c*/ 	.word	0x00000000
        /*0010*/ 	.short	0x000a
        /*0012*/ 	.short	0x003c
        /*0014*/ 	.byte	0x00, 0xf0, 0x11, 0x00


	//----- nvinfo : EIATTR_KPARAM_INFO
	.align		4
.L_1901:
        /*0018*/ 	.byte	0x04, 0x17
        /*001a*/ 	.short	(.L_1903 - .L_1902)
.L_1902:
        /*001c*/ 	.word	0x00000000
        /*0020*/ 	.short	0x0009
        /*0022*/ 	.short	0x0038
        /*0024*/ 	.byte	0x00, 0xf0, 0x11, 0x00


	//----- nvinfo : EIATTR_KPARAM_INFO
	.align		4
.L_1903:
        /*0028*/ 	.byte	0x04, 0x17
        /*002a*/ 	.short	(.L_1905 - .L_1904)
.L_1904:
        /*002c*/ 	.word	0x00000000
        /*0030*/ 	.short	0x0008
        /*0032*/ 	.short	0x0030
        /*0034*/ 	.byte	0x00, 0xf5, 0x21, 0x00


	//----- nvinfo : EIATTR_KPARAM_INFO
	.align		4
.L_1905:
        /*0038*/ 	.byte	0x04, 0x17
        /*003a*/ 	.short	(.L_1907 - .L_1906)
.L_1906:
        /*003c*/ 	.word	0x00000000
        /*0040*/ 	.short	0x0007
        /*0042*/ 	.short	0x0028
        /*0044*/ 	.byte	0x00, 0xf5, 0x21, 0x00


	//----- nvinfo : EIATTR_KPARAM_INFO
	.align		4
.L_1907:
        /*0048*/ 	.byte	0x04, 0x17
        /*004a*/ 	.short	(.L_1909 - .L_1908)
.L_1908:
        /*004c*/ 	.word	0x00000000
        /*0050*/ 	.short	0x0006
        /*0052*/ 	.short	0x0020
        /*0054*/ 	.byte	0x00, 0xf5, 0x21, 0x00


	//----- nvinfo : EIATTR_KPARAM_INFO
	.align		4
.L_1909:
        /*0058*/ 	.byte	0x04, 0x17
        /*005a*/ 	.short	(.L_1911 - .L_1910)
.L_1910:
        /*005c*/ 	.word	0x00000000
        /*0060*/ 	.short	0x0005
        /*0062*/ 	.short	0x0018
        /*0064*/ 	.byte	0x00, 0xf5, 0x21, 0x00


	//----- nvinfo : EIATTR_KPARAM_INFO
	.align		4
.L_1911:
        /*0068*/ 	.byte	0x04, 0x17
        /*006a*/ 	.short	(.L_1913 - .L_1912)
.L_1912:
        /*006c*/ 	.word	0x00000000
        /*0070*/ 	.short	0x0004
        /*0072*/ 	.short	0x0014
        /*0074*/ 	.byte	0x00, 0xf0, 0x11, 0x00


	//----- nvinfo : EIATTR_KPARAM_INFO
	.align		4
.L_1913:
        /*0078*/ 	.byte	0x04, 0x17
        /*007a*/ 	.short	(.L_1915 - .L_1914)
.L_1914:
        /*007c*/ 	.word	0x00000000
        /*0080*/ 	.short	0x0003
        /*0082*/ 	.short	0x0010
        /*0084*/ 	.byte	0x00, 0xf0, 0x11, 0x00


	//----- nvinfo : EIATTR_KPARAM_INFO
	.align		4
.L_1915:
        /*0088*/ 	.byte	0x04, 0x17
        /*008a*/ 	.short	(.L_1917 - .L_1916)
.L_1916:
        /*008c*/ 	.word	0x00000000
        /*0090*/ 	.short	0x0002
        /*0092*/ 	.short	0x000c
        /*0094*/ 	.byte	0x00, 0xf0, 0x11, 0x00


	//----- nvinfo : EIATTR_KPARAM_INFO
	.align		4
.L_1917:
        /*0098*/ 	.byte	0x04, 0x17
        /*009a*/ 	.short	(.L_1919 - .L_1918)
.L_1918:
        /*009c*/ 	.word	0x00000000
        /*00a0*/ 	.short	0x0001
        /*00a2*/ 	.short	0x0008
        /*00a4*/ 	.byte	0x00, 0xf0, 0x11, 0x00


	//----- nvinfo : EIATTR_KPARAM_INFO
	.align		4
.L_1919:
        /*00a8*/ 	.byte	0x04, 0x17
        /*00aa*/ 	.short	(.L_1921 - .L_1920)
.L_1920:
        /*00ac*/ 	.word	0x00000000
        /*00b0*/ 	.short	0x0000
        /*00b2*/ 	.short	0x0000
        /*00b4*/ 	.byte	0x00, 0xf5, 0x21, 0x00


	//----- nvinfo : EIATTR_SPARSE_MMA_MASK
	.align		4
.L_1921:
        /*00b8*/ 	.byte	0x03, 0x50
        /*00ba*/ 	.short	0x0000


	//----- nvinfo : EIATTR_MAXREG_COUNT
	.align		4
        /*00bc*/ 	.byte	0x03, 0x1b
        /*00be*/ 	.short	0x00ff


	//----- nvinfo : EIATTR_MERCURY_ISA_VERSION
	.align		4
        /*00c0*/ 	.byte	0x03, 0x5f
        /*00c2*/ 	.short	0x0101


	//----- nvinfo : EIATTR_COOP_GROUP_MASK_REGIDS
	.align		4
        /*00c4*/ 	.byte	0x04, 0x29
        /*00c6*/ 	.short	(.L_1923 - .L_1922)


	//   ....[0]....
.L_1922:
        /*00c8*/ 	.word	0xffffffff


	//   ....[1]....
        /*00cc*/ 	.word	0xffffffff


	//   ....[2]....
        /*00d0*/ 	.word	0xffffffff


	//   ....[3]....
        /*00d4*/ 	.word	0xffffffff


	//   ....[4]....
        /*00d8*/ 	.word	0xffffffff


	//   ....[5]....
        /*00dc*/ 	.word	0xffffffff


	//   ....[6]....
        /*00e0*/ 	.word	0xffffffff


	//   ....[7]....
        /*00e4*/ 	.word	0xffffffff


	//   ....[8]....
        /*00e8*/ 	.word	0xffffffff


	//   ....[9]....
        /*00ec*/ 	.word	0x05000009


	//   ....[10]....
        /*00f0*/ 	.word	0x05000009


	//   ....[11]....
        /*00f4*/ 	.word	0x05000009


	//   ....[12]....
        /*00f8*/ 	.word	0x05000009


	//   ....[13]....
        /*00fc*/ 	.word	0x05000009


	//   ....[14]....
        /*0100*/ 	.word	0x05000009


	//   ....[15]....
        /*0104*/ 	.word	0x05000009


	//   ....[16]....
        /*0108*/ 	.word	0x05000009


	//   ....[17]....
        /*010c*/ 	.word	0x05000009


	//----- nvinfo : EIATTR_COOP_GROUP_INSTR_OFFSETS
	.align		4
.L_1923:
        /*0110*/ 	.byte	0x04, 0x28
        /*0112*/ 	.short	(.L_1925 - .L_1924)


	//   ....[0]....
.L_1924:
        /*0114*/ 	.word	0x00001310


	//   ....[1]....
        /*0118*/ 	.word	0x00001330


	//   ....[2]....
        /*011c*/ 	.word	0x00001350


	//   ....[3]....
        /*0120*/ 	.word	0x00001370


	//   ....[4]....
        /*0124*/ 	.word	0x00001390


	//   ....[5]....
        /*0128*/ 	.word	0x00001560


	//   ....[6]....
        /*012c*/ 	.word	0x000015f0


	//   ....[7]....
        /*0130*/ 	.word	0x000016d0


	//   ....[8]....
        /*0134*/ 	.word	0x00001800


	//   ....[9]....
        /*0138*/ 	.word	0x00001930


	//   ....[10]....
        /*013c*/ 	.word	0x000019c0


	//   ....[11]....
        /*0140*/ 	.word	0x00001a20


	//   ....[12]....
        /*0144*/ 	.word	0x00001a80


	//   ....[13]....
        /*0148*/ 	.word	0x00001ae0


	//   ....[14]....
        /*014c*/ 	.word	0x00001cf0


	//   ....[15]....
        /*0150*/ 	.word	0x00001d80


	//   ....[16]....
        /*0154*/ 	.word	0x00001e20


	//   ....[17]....
        /*0158*/ 	.word	0x00001e80


	//----- nvinfo : EIATTR_VRC_CTA_INIT_COUNT
	.align		4
.L_1925:
        /*015c*/ 	.byte	0x02, 0x4a
	.zero		1
	.zero		1


	//----- nvinfo : EIATTR_EXIT_INSTR_OFFSETS
	.align		4
        /*0160*/ 	.byte	0x04, 0x1c
        /*0162*/ 	.short	(.L_1927 - .L_1926)


	//   ....[0]....
.L_1926:
        /*0164*/ 	.word	0x000002a0


	//   ....[1]....
        /*0168*/ 	.word	0x00000ef0


	//   ....[2]....
        /*016c*/ 	.word	0x000018d0


	//----- nvinfo : EIATTR_CRS_STACK_SIZE
	.align		4
.L_1927:
        /*0170*/ 	.byte	0x04, 0x1e
        /*0172*/ 	.short	(.L_1929 - .L_1928)
.L_1928:
        /*0174*/ 	.word	0x00000000


	//----- nvinfo : EIATTR_CBANK_PARAM_SIZE
	.align		4
.L_1929:
        /*0178*/ 	.byte	0x03, 0x19
        /*017a*/ 	.short	0x0040


	//----- nvinfo : EIATTR_PARAM_CBANK
	.align		4
        /*017c*/ 	.byte	0x04, 0x0a
        /*017e*/ 	.short	(.L_1931 - .L_1930)
	.align		4
.L_1930:
        /*0180*/ 	.word	index@(.nv.constant0._ZN12tensorrt_llm7kernels32fusedQKNormRopeKernelNTokenHeadsIN3c108BFloat16ENS2_4HalfELi64ELb0ELi8EEEvPviiifPKvS7_S7_PKlii)
        /*0184*/ 	.short	0x0380
        /*0186*/ 	.short	0x0040


	//----- nvinfo : EIATTR_SW_WAR
	.align		4
.L_1931:
        /*0188*/ 	.byte	0x04, 0x36
        /*018a*/ 	.short	(.L_1933 - .L_1932)
.L_1932:
        /*018c*/ 	.word	0x00000008
.L_1933:


//--------------------- .nv.info._ZN12tensorrt_llm7kernels32fusedQKNormRopeKernelNTokenHeadsIN3c108BFloat16ENS2_4HalfELi64ELb1ELi8EEEvPviiifPKvS7_S7_PKlii --------------------------
	.section	.nv.info._ZN12tensorrt_llm7kernels32fusedQKNormRopeKernelNTokenHeadsIN3c108BFloat16ENS2_4HalfELi64ELb1ELi8EEEvPviiifPKvS7_S7_PKlii,"",@"SHT_CUDA_INFO"
	.sectionflags	@""
	.align	4


	//----- nvinfo : EIATTR_CUDA_API_VERSION
	.align		4
        /*0000*/ 	.byte	0x04, 0x37
        /*0002*/ 	.short	(.L_1935 - .L_1934)
.L_1934:
        /*0004*/ 	.word	0x00000082


	//----- nvinfo : EIATTR_KPARAM_INFO
	.align		4
.L_1935:
        /*0008*/ 	.byte	0x04, 0x17
        /*000a*/ 	.short	(.L_1937 - .L_1936)
.L_1936:
        /*000c*/ 	.word	0x00000000
        /*0010*/ 	.short	0x000a
        /*0012*/ 	.short	0x003c
        /*0014*/ 	.byte	0x00, 0xf0, 0x11, 0x00


	//----- nvinfo : EIATTR_KPARAM_INFO
	.align		4
.L_1937:
        /*0018*/ 	.byte	0x04, 0x17
        /*001a*/ 	.short	(.L_1939 - .L_1938)
.L_1938:
        /*001c*/ 	.word	0x00000000
        /*0020*/ 	.short	0x0009
        /*0022*/ 	.short	0x0038
        /*0024*/ 	.byte	0x00, 0xf0, 0x11, 0x00


	//----- nvinfo : EIATTR_KPARAM_INFO
	.align		4
.L_1939:
        /*0028*/ 	.byte	0x04, 0x17
        /*002a*/ 	.short	(.L_1941 - .L_1940)
.L_1940:
        /*002c*/ 	.word	0x00000000
        /*0030*/ 	.short	0x0008
        /*0032*/ 	.short	0x0030
        /*0034*/ 	.byte	0x00, 0xf5, 0x21, 0x00


	//----- nvinfo : EIATTR_KPARAM_INFO
	.align		4
.L_1941:
        /*0038*/ 	.byte	0x04, 0x17
        /*003a*/ 	.short	(.L_1943 - .L_1942)
.L_1942:
        /*003c*/ 	.word	0x00000000
        /*0040*/ 	.short	0x0007
        /*0042*/ 	.short	0x0028
        /*0044*/ 	.byte	0x00, 0xf5, 0x21, 0x00


	//----- nvinfo : EIATTR_KPARAM_INFO
	.align		4
.L_1943:
        /*0048*/ 	.byte	0x04, 0x17
        /*004a*/ 	.short	(.L_1945 - .L_1944)
.L_1944:
        /*004c*/ 	.word	0x00000000
        /*0050*/ 	.short	0x0006
        /*0052*/ 	.short	0x0020
        /*0054*/ 	.byte	0x00, 0xf5, 0x21, 0x00


	//----- nvinfo : EIATTR_KPARAM_INFO
	.align		4
.L_1945:
        /*0058*/ 	.byte	0x04, 0x17
        /*005a*/ 	.short	(.L_1947 - .L_1946)
.L_1946:
        /*005c*/ 	.word	0x00000000
        /*0060*/ 	.short	0x0005
        /*0062*/ 	.short	0x0018
        /*0064*/ 	.byte	0x00, 0xf5, 0x21, 0x00


	//----- nvinfo : EIATTR_KPARAM_INFO
	.align		4
.L_1947:
        /*0068*/ 	.byte	0x04, 0x17
        /*006a*/ 	.short	(.L_1949 - .L_1948)
.L_1948:
        /*006c*/ 	.word	0x00000000
        /*0070*/ 	.short	0x0004
        /*0072*/ 	.short	0x0014
        /*0074*/ 	.byte	0x00, 0xf0, 0x11, 0x00


	//----- nvinfo : EIATTR_KPARAM_INFO
	.align		4
.L_1949:
        /*0078*/ 	.byte	0x04, 0x17
        /*007a*/ 	.short	(.L_1951 - .L_1950)
.L_1950:
        /*007c*/ 	.word	0x00000000
        /*0080*/ 	.short	0x0003
        /*0082*/ 	.short	0x0010
        /*0084*/ 	.byte	0x00, 0xf0, 0x11, 0x00


	//----- nvinfo : EIATTR_KPARAM_INFO
	.align		4
.L_1951:
        /*0088*/ 	.byte	0x04, 0x17
        /*008a*/ 	.short	(.L_1953 - .L_1952)
.L_1952:
        /*008c*/ 	.word	0x00000000
        /*0090*/ 	.short	0x0002
        /*0092*/ 	.short	0x000c
        /*0094*/ 	.byte	0x00, 0xf0, 0x11, 0x00


	//----- nvinfo : EIATTR_KPARAM_INFO
	.align		4
.L_1953:
        /*0098*/ 	.byte	0x04, 0x17
        /*009a*/ 	.short	(.L_1955 - .L_1954)
.L_1954:
        /*009c*/ 	.word	0x00000000
        /*00a0*/ 	.short	0x0001
        /*00a2*/ 	.short	0x0008
        /*00a4*/ 	.byte	0x00, 0xf0, 0x11, 0x00


	//----- nvinfo : EIATTR_KPARAM_INFO
	.align		4
.L_1955:
        /*00a8*/ 	.byte	0x04, 0x17
        /*00aa*/ 	.short	(.L_1957 - .L_1956)
.L_1956:
        /*00ac*/ 	.word	0x00000000
        /*00b0*/ 	.short	0x0000
        /*00b2*/ 	.short	0x0000
        /*00b4*/ 	.byte	0x00, 0xf5, 0x21, 0x00


	//----- nvinfo : EIATTR_SPARSE_MMA_MASK
	.align		4
.L_1957:
        /*00b8*/ 	.byte	0x03, 0x50
        /*00ba*/ 	.short	0x0000


	//----- nvinfo : EIATTR_MAXREG_COUNT
	.align		4
        /*00bc*/ 	.byte	0x03, 0x1b
        /*00be*/ 	.short	0x00ff


	//----- nvinfo : EIATTR_MERCURY_ISA_VERSION
	.align		4
        /*00c0*/ 	.byte	0x03, 0x5f
        /*00c2*/ 	.short	0x0101


	//----- nvinfo : EIATTR_COOP_GROUP_MASK_REGIDS
	.align		4
        /*00c4*/ 	.byte	0x04, 0x29
        /*00c6*/ 	.short	(.L_1959 - .L_1958)


	//   ....[0]....
.L_1958:
        /*00c8*/ 	.word	0xffffffff


	//   ....[1]....
        /*00cc*/ 	.word	0xffffffff


	//   ....[2]....
        /*00d0*/ 	.word	0xffffffff


	//   ....[3]....
        /*00d4*/ 	.word	0xffffffff


	//   ....[4]....
        /*00d8*/ 	.word	0xffffffff


	//   ....[5]....
        /*00dc*/ 	.word	0xffffffff


	//   ....[6]....
        /*00e0*/ 	.word	0xffffffff


	//   ....[7]....
        /*00e4*/ 	.word	0xffffffff


	//   ....[8]....
        /*00e8*/ 	.word	0xffffffff


	//   ....[9]....
        /*00ec*/ 	.word	0xffffffff


	//   ....[10]....
        /*00f0*/ 	.word	0xffffffff


	//   ....[11]....
        /*00f4*/ 	.word	0xffffffff


	//   ....[12]....
        /*00f8*/ 	.word	0xffffffff


	//   ....[13]....
        /*00fc*/ 	.word	0xffffffff


	//   ....[14]....
        /*0100*/ 	.word	0xffffffff


	//   ....[15]....
        /*0104*/ 	.word	0x0500001c


	//   ....[16]....
        /*0108*/ 	.word	0x0500001c


	//   ....[17]....
        /*010c*/ 	.word	0x0500001c


	//   ....[18]....
        /*0110*/ 	.word	0x0500001c


	//   ....[19]....
        /*0114*/ 	.word	0x0500001c


	//   ....[20]....
        /*0118*/ 	.word	0x0500001c


	//   ....[21]....
        /*011c*/ 	.word	0x0500001c


	//   ....[22]....
        /*0120*/ 	.word	0x0500001c


	//   ....[23]....
        /*0124*/ 	.word	0x0500001c


	//   ....[24]....
        /*0128*/ 	.word	0x0500001c


	//   ....[25]....
        /*012c*/ 	.word	0x0500001c


	//   ....[26]....
        /*0130*/ 	.word	0x0500001c


	//   ....[27]....
        /*0134*/ 	.word	0x0500001c


	//   ....[28]....
        /*0138*/ 	.word	0x0500001c


	//   ....[29]....
        /*013c*/ 	.word	0x0500001c


	//----- nvinfo : EIATTR_COOP_GROUP_INSTR_OFFSETS
	.align		4
.L_1959:
        /*0140*/ 	.byte	0x04, 0x28
        /*0142*/ 	.short	(.L_1961 - .L_1960)


	//   ....[0]....
.L_1960:
        /*0144*/ 	.word	0x00001240


	//   ....[1]....
        /*0148*/ 	.word	0x00001260


	//   ....[2]....
        /*014c*/ 	.word	0x00001280


	//   ....[3]....
        /*0150*/ 	.word	0x000012a0


	//   ....[4]....
        /*0154*/ 	.word	0x000012c0


	//   ....[5]....
        /*0158*/ 	.word	0x00001580


	//   ....[6]....
        /*015c*/ 	.word	0x000015a0


	//   ....[7]....
        /*0160*/ 	.word	0x000015c0


	//   ....[8]....
        /*0164*/ 	.word	0x000015e0


	//   ....[9]....
        /*0168*/ 	.word	0x00001600


	//   ....[10]....
        /*016c*/ 	.word	0x00001950


	//   ....[11]....
        /*0170*/ 	.word	0x00001970


	//   ....[12]....
        /*0174*/ 	.word	0x00001990


	//   ....[13]....
        /*0178*/ 	.word	0x000019b0


	//   ....[14]....
        /*017c*/ 	.word	0x000019d0


	//   ....[15]....
        /*0180*/ 	.word	0x00001c10


	//   ....[16]....
        /*0184*/ 	.word	0x00001c90


	//   ....[17]....
        /*0188*/ 	.word	0x00001cf0


	//   ....[18]....
        /*018c*/ 	.word	0x00001d50


	//   ....[19]....
        /*0190*/ 	.word	0x00001db0


	//   ....[20]....
        /*0194*/ 	.word	0x00001e30


	//   ....[21]....
        /*0198*/ 	.word	0x00001eb0


	//   ....[22]....
        /*019c*/ 	.word	0x00001f00


	//   ....[23]....
        /*01a0*/ 	.word	0x00001f50


	//   ....[24]....
        /*01a4*/ 	.word	0x00001fa0


	//   ....[25]....
        /*01a8*/ 	.word	0x00002020


	//   ....[26]....
        /*01ac*/ 	.word	0x000020a0


	//   ....[27]....
        /*01b0*/ 	.word	0x00002100


	//   ....[28]....
        /*01b4*/ 	.word	0x00002160


	//   ....[29]....
        /*01b8*/ 	.word	0x000021c0


	//----- nvinfo : EIATTR_VRC_CTA_INIT_COUNT
	.align		4
.L_1961:
        /*01bc*/ 	.byte	0x02, 0x4a
	.zero		1
	.zero		1


	//----- nvinfo : EIATTR_EXIT_INSTR_OFFSETS
	.align		4
        /*01c0*/ 	.byte	0x04, 0x1c
        /*01c2*/ 	.short	(.L_1963 - .L_1962)


	//   ....[0]....
.L_1962:
        /*01c4*/ 	.word	0x000002c0


	//   ....[1]....
        /*01c8*/ 	.word	0x00000f00


	//   ....[2]....
        /*01cc*/ 	.word	0x00001810


	//   ....[3]....
        /*01d0*/ 	.word	0x00001bb0


	//----- nvinfo : EIATTR_CRS_STACK_SIZE
	.align		4
.L_1963:
        /*01d4*/ 	.byte	0x04, 0x1e
        /*01d6*/ 	.short	(.L_1965 - .L_1964)
.L_1964:
        /*01d8*/ 	.word	0x00000000


	//----- nvinfo : EIATTR_CBANK_PARAM_SIZE
	.align		4
.L_1965:
        /*01dc*/ 	.byte	0x03, 0x19
        /*01de*/ 	.short	0x0040


	//----- nvinfo : EIATTR_PARAM_CBANK
	.align		4
        /*01e0*/ 	.byte	0x04, 0x0a
        /*01e2*/ 	.short	(.L_1967 - .L_1966)
	.align		4
.L_1966:
        /*01e4*/ 	.word	index@(.nv.constant0._ZN12tensorrt_llm7kernels32fusedQKNormRopeKernelNTokenHeadsIN3c108BFloat16ENS2_4HalfELi64ELb1ELi8EEEvPviiifPKvS7_S7_PKlii)
        /*01e8*/ 	.short	0x0380
        /*01ea*/ 	.short	0x0040


	//----- nvinfo : EIATTR_SW_WAR
	.align		4
.L_1967:
        /*01ec*/ 	.byte	0x04, 0x36
        /*01ee*/ 	.short	(.L_1969 - .L_1968)
.L_1968:
        /*01f0*/ 	.word	0x00000008
.L_1969:


//--------------------- .nv.info._ZN12tensorrt_llm7kernels32fusedQKNormRopeKernelNTokenHeadsIN3c108BFloat16ENS2_4HalfELi256ELb0ELi4EEEvPviiifPKvS7_S7_PKlii --------------------------
	.section	.nv.info._ZN12tensorrt_llm7kernels32fusedQKNormRopeKernelNTokenHeadsIN3c108BFloat16ENS2_4HalfELi256ELb0ELi4EEEvPviiifPKvS7_S7_PKlii,"",@"SHT_CUDA_INFO"
	.sectionflags	@""
	.align	4


	//----- nvinfo : EIATTR_CUDA_API_VERSION
	.align		4
        /*0000*/ 	.byte	0x04, 0x37
        /*0002*/ 	.short	(.L_1971 - .L_1970)
.L_1970:
        /*0004*/ 	.word	0x00000082


	//----- nvinfo : EIATTR_KPARAM_INFO
	.align		4
.L_1971:
        /*0008*/ 	.byte	0x04, 0x17
        /*000a*/ 	.short	(.L_1973 - .L_1972)
.L_1972:
        /*000c*/ 	.word	0x00000000
        /*0010*/ 	.short	0x000a
        /*0012*/ 	.short	0x003c
        /*0014*/ 	.byte	0x00, 0xf0, 0x11, 0x00


	//----- nvinfo : EIATTR_KPARAM_INFO
	.align		4
.L_1973:
        /*0018*/ 	.byte	0x04, 0x17
        /*001a*/ 	.short	(.L_1975 - .L_1974)
.L_1974:
        /*001c*/ 	.word	0x00000000
        /*0020*/ 	.short	0x0009
        /*0022*/ 	.short	0x0038
        /*0024*/ 	.byte	0x00, 0xf0, 0x11, 0x00


	//----- nvinfo : EIATTR_KPARAM_INFO
	.align		4
.L_1975:
        /*0028*/ 	.byte	0x04, 0x17
        /*002a*/ 	.short	(.L_1977 - .L_1976)
.L_1976:
        /*002c*/ 	.word	0x00000000
        /*0030*/ 	.short	0x0008
        /*0032*/ 	.short	0x0030
        /*0034*/ 	.byte	0x00, 0xf5, 0x21, 0x00


	//----- nvinfo : EIATTR_KPARAM_INFO
	.align		4
.L_1977:
        /*0038*/ 	.byte	0x04, 0x17
        /*003a*/ 	.short	(.L_1979 - .L_1978)
.L_1978:
        /*003c*/ 	.word	0x00000000
        /*0040*/ 	.short	0x0007
        /*0042*/ 	.short	0x0028
        /*0044*/ 	.byte	0x00, 0xf5, 0x21, 0x00


	//----- nvinfo : EIATTR_KPARAM_INFO
	.align		4
.L_1979:
        /*0048*/ 	.byte	0x04, 0x17
        /*004a*/ 	.short	(.L_1981 - .L_1980)
.L_1980:
        /*004c*/ 	.word	0x00000000
        /*0050*/ 	.short	0x0006
        /*0052*/ 	.short	0x0020
        /*0054*/ 	.byte	0x00, 0xf5, 0x21, 0x00


	//----- nvinfo : EIATTR_KPARAM_INFO
	.align		4
.L_1981:
        /*0058*/ 	.byte	0x04, 0x17
        /*005a*/ 	.short	(.L_1983 - .L_1982)
.L_1982:
        /*005c*/ 	.word	0x00000000
        /*0060*/ 	.short	0x0005
        /*0062*/ 	.short	0x0018
        /*0064*/ 	.byte	0x00, 0xf5, 0x21, 0x00


	//----- nvinfo : EIATTR_KPARAM_INFO
	.align		4
.L_1983:
        /*0068*/ 	.byte	0x04, 0x17
        /*006a*/ 	.short	(.L_1985 - .L_1984)
.L_1984:
        /*006c*/ 	.word	0x00000000
        /*0070*/ 	.short	0x0004
        /*0072*/ 	.short	0x0014
        /*0074*/ 	.byte	0x00, 0xf0, 0x11, 0x00


	//----- nvinfo : EIATTR_KPARAM_INFO
	.align		4
.L_1985:
        /*0078*/ 	.byte	0x04, 0x17
        /*007a*/ 	.short	(.L_1987 - .L_1986)
.L_1986:
        /*007c*/ 	.word	0x00000000
        /*0080*/ 	.short	0x0003
        /*0082*/ 	.short	0x0010
        /*0084*/ 	.byte	0x00, 0xf0, 0x11, 0x00


	//----- nvinfo : EIATTR_KPARAM_INFO
	.align		4
.L_1987:
        /*0088*/ 	.byte	0x04, 0x17
        /*008a*/ 	.short	(.L_1989 - .L_1988)
.L_1988:
        /*008c*/ 	.word	0x00000000
        /*0090*/ 	.short	0x0002
        /*0092*/ 	.short	0x000c
        /*0094*/ 	.byte	0x00, 0xf0, 0x11, 0x00


	//----- nvinfo : EIATTR_KPARAM_INFO
	.align		4
.L_1989:
        /*0098*/ 	.byte	0x04, 0x17
        /*009a*/ 	.short	(.L_1991 - .L_1990)
.L_1990:
        /*009c*/ 	.word	0x00000000
        /*00a0*/ 	.short	0x0001
        /*00a2*/ 	.short	0x0008
        /*00a4*/ 	.byte	0x00, 0xf0, 0x11, 0x00


	//----- nvinfo : EIATTR_KPARAM_INFO
	.align		4
.L_1991:
        /*00a8*/ 	.byte	0x04, 0x17
        /*00aa*/ 	.short	(.L_1993 - .L_1992)
.L_1992:
        /*00ac*/ 	.word	0x00000000
        /*00b0*/ 	.short	0x0000
        /*00b2*/ 	.short	0x0000
        /*00b4*/ 	.byte	0x00, 0xf5, 0x21, 0x00


	//----- nvinfo : EIATTR_SPARSE_MMA_MASK
	.align		4
.L_1993:
        /*00b8*/ 	.byte	0x03, 0x50
        /*00ba*/ 	.short	0x0000


	//----- nvinfo : EIATTR_MAXREG_COUNT
	.align		4
        /*00bc*/ 	.byte	0x03, 0x1b
        /*00be*/ 	.short	0x00ff


	//----- nvinfo : EIATTR_MERCURY_ISA_VERSION
	.align		4
        /*00c0*/ 	.byte	0x03, 0x5f
        /*00c2*/ 	.short	0x0101


	//----- nvinfo : EIATTR_COOP_GROUP_MASK_REGIDS
	.align		4
        /*00c4*/ 	.byte	0x04, 0x29
        /*00c6*/ 	.short	(.L_1995 - .L_1994)


	//   ....[0]....
.L_1994:
        /*00c8*/ 	.word	0xffffffff


	//   ....[1]....
        /*00cc*/ 	.word	0xffffffff


	//   ....[2]....
        /*00d0*/ 	.word	0xffffffff


	//   ....[3]....
        /*00d4*/ 	.word	0xffffffff


	//   ....[4]....
        /*00d8*/ 	.word	0xffffffff


	//   ....[5]....
        /*00dc*/ 	.word	0xffffffff


	//   ....[6]....
        /*00e0*/ 	.word	0xffffffff


	//   ....[7]....
        /*00e4*/ 	.word	0xffffffff


	//   ....[8]....
        /*00e8*/ 	.word	0xffffffff


	//   ....[9]....
        /*00ec*/ 	.word	0xffffffff


	//   ....[10]....
        /*00f0*/ 	.word	0xffffffff


	//   ....[11]....
        /*00f4*/ 	.word	0xffffffff


	//   ....[12]....
        /*00f8*/ 	.word	0xffffffff


	//   ....[13]....
        /*00fc*/ 	.word	0xffffffff


	//   ....[14]....
        /*0100*/ 	.word	0xffffffff


	//   ....[15]....
        /*0104*/ 	.word	0x0500002b


	//   ....[16]....
        /*0108*/ 	.word	0x0500002b


	//   ....[17]....
        /*010c*/ 	.word	0x0500002b


	//   ....[18]....
        /*0110*/ 	.word	0x0500002b


	//   ....[19]....
        /*0114*/ 	.word	0x0500002b


	//   ....[20]....
        /*0118*/ 	.word	0x0500002b


	//   ....[21]....
        /*011c*/ 	.word	0x0500002b


	//   ....[22]....
        /*0120*/ 	.word	0x0500002b


	//   ....[23]....
        /*0124*/ 	.word	0x0500002b


	//   ....[24]....
        /*0128*/ 	.word	0x0500002b


	//   ....[25]....
        /*012c*/ 	.word	0x0500002b


	//   ....[26]....
        /*0130*/ 	.word	0x0500002b


	//   ....[27]....
        /*0134*/ 	.word	0x0500002b


	//   ....[28]....
        /*0138*/ 	.word	0x0500002b


	//   ....[29]....
        /*013c*/ 	.word	0x0500002b


	//----- nvinfo : EIATTR_COOP_GROUP_INSTR_OFFSETS
	.align		4
.L_1995:
        /*0140*/ 	.byte	0x04, 0x28
        /*0142*/ 	.short	(.L_1997 - .L_1996)


	//   ....[0]....
.L_1996:
        /*0144*/ 	.word	0x00001430


	//   ....[1]....
        /*0148*/ 	.word	0x00001450


	//   ....[2]....
        /*014c*/ 	.word	0x00001470


	//   ....[3]....
        /*0150*/ 	.word	0x00001490


	//   ....[4]....
        /*0154*/ 	.word	0x000014b0


	//   ....[5]....
        /*0158*/ 	.word	0x00001a70


	//   ....[6]....
        /*015c*/ 	.word	0x00001ac0


	//   ....[7]....
        /*0160*/ 	.word	0x00001cd0


	//   ....[8]....
        /*0164*/ 	.word	0x00001d00


	//   ....[9]....
        /*0168*/ 	.word	0x00001d30


	//   ....[10]....
        /*016c*/ 	.word	0x000020c0


	//   ....[11]....
        /*0170*/ 	.word	0x00002270


	//   ....[12]....
        /*0174*/ 	.word	0x00002300


	//   ....[13]....
        /*0178*/ 	.word	0x00002390


	//   ....[14]....
        /*017c*/ 	.word	0x000025a0


	//   ....[15]....
        /*0180*/ 	.word	0x00002700


	//   ....[16]....
        /*0184*/ 	.word	0x00002780


	//   ....[17]....
        /*0188*/ 	.word	0x000027e0


	//   ....[18]....
        /*018c*/ 	.word	0x00002840


	//   ....[19]....
        /*0190*/ 	.word	0x000028a0


	//   ....[20]....
        /*0194*/ 	.word	0x00002b00


	//   ....[21]....
        /*0198*/ 	.word	0x00002ba0


	//   ....[22]....
        /*019c*/ 	.word	0x00002da0


	//   ....[23]....
        /*01a0*/ 	.word	0x00002fb0


	//   ....[24]....
        /*01a4*/ 	.word	0x00003140


	//   ....[25]....
        /*01a8*/ 	.word	0x00003390


	//   ....[26]....
        /*01ac*/ 	.word	0x00003580


	//   ....[27]....
        /*01b0*/ 	.word	0x00003760


	//   ....[28]....
        /*01b4*/ 	.word	0x00003820


	//   ....[29]....
        /*01b8*/ 	.word	0x00003880


	//----- nvinfo : EIATTR_VRC_CTA_INIT_COUNT
	.align		4
.L_1997:
        /*01bc*/ 	.byte	0x02, 0x4a
	.zero		1
	.zero		1


	//----- nvinfo : EIATTR_EXIT_INSTR_OFFSETS
	.align		4
        /*01c0*/ 	.byte	0x04, 0x1c
        /*01c2*/ 	.short	(.L_1999 - .L_1998)


	//   ....[0]....
.L_1998:
        /*01c4*/ 	.word	0x000002b0


	//   ....[1]....
        /*01c8*/ 	.word	0x00000ef0


	//   ....[2]....
        /*01cc*/ 	.word	0x000026a0


	//----- nvinfo : EIATTR_CRS_STACK_SIZE
	.align		4
.L_1999:
        /*01d0*/ 	.byte	0x04, 0x1e
        /*01d2*/ 	.short	(.L_2001 - .L_2000)
.L_2000:
        /*01d4*/ 	.word	0x00000000


	//----- nvinfo : EIATTR_CBANK_PARAM_SIZE
	.align		4
.L_2001:
        /*01d8*/ 	.byte	0x03, 0x19
        /*01da*/ 	.short	0x0040


	//----- nvinfo : EIATTR_PARAM_CBANK
	.align		4
        /*01dc*/ 	.byte	0x04, 0x0a
        /*01de*/ 	.short	(.L_2003 - .L_2002)
	.align		4
.L_2002:
        /*01e0*/ 	.word	index@(.nv.constant0._ZN12tensorrt_llm7kernels32fusedQKNormRopeKernelNTokenHeadsIN3c108BFloat16ENS2_4HalfELi256ELb0ELi4EEEvPviiifPKvS7_S7_PKlii)
        /*01e4*/ 	.short	0x0380
        /*01e6*/ 	.short	0x0040


	//----- nvinfo : EIATTR_SW_WAR
	.align		4
.L_2003:
        /*01e8*/ 	.byte	0x04, 0x36
        /*01ea*/ 	.short	(.L_2005 - .L_2004)
.L_2004:
        /*01ec*/ 	.word	0x00000008
.L_2005:


//--------------------- .nv.info._ZN12tensorrt_llm7kernels32fusedQKNormRopeKernelNTokenHeadsIN3c108BFloat16ENS2_4HalfELi256ELb1ELi4EEEvPviiifPKvS7_S7_PKlii --------------------------
	.section	.nv.info._ZN12tensorrt_llm7kernels32fusedQKNormRopeKernelNTokenHeadsIN3c108BFloat16ENS2_4HalfELi256ELb1ELi4EEEvPviiifPKvS7_S7_PKlii,"",@"SHT_CUDA_INFO"
	.sectionflags	@""
	.align	4


	//----- nvinfo : EIATTR_CUDA_API_VERSION
	.align		4
        /*0000*/ 	.byte	0x04, 0x37
        /*0002*/ 	.short	(.L_2007 - .L_2006)
.L_2006:
        /*0004*/ 	.word	0x00000082


	//----- nvinfo : EIATTR_KPARAM_INFO
	.align		4
.L_2007:
        /*0008*/ 	.byte	0x04, 0x17
        /*000a*/ 	.short	(.L_2009 - .L_2008)
.L_2008:
        /*000c*/ 	.word	0x00000000
        /*0010*/ 	.short	0x000a
        /*0012*/ 	.short	0x003c
        /*0014*/ 	.byte	0x00, 0xf0, 0x11, 0x00


	//----- nvinfo : EIATTR_KPARAM_INFO
	.align		4
.L_2009:
        /*0018*/ 	.byte	0x04, 0x17
        /*001a*/ 	.short	(.L_2011 - .L_2010)
.L_2010:
        /*001c*/ 	.word	0x00000000
        /*0020*/ 	.short	0x0009
        /*0022*/ 	.short	0x0038
        /*0024*/ 	.byte	0x00, 0xf0, 0x11, 0x00


	//----- nvinfo : EIATTR_KPARAM_INFO
	.align		4
.L_2011:
        /*0028*/ 	.byte	0x04, 0x17
        /*002a*/ 	.short	(.L_2013 - .L_2012)
.L_2012:
        /*002c*/ 	.word	0x00000000
        /*0030*/ 	.short	0x0008
        /*0032*/ 	.short	0x0030
        /*0034*/ 	.byte	0x00, 0xf5, 0x21, 0x00


	//----- nvinfo : EIATTR_KPARAM_INFO
	.align		4
.L_2013:
        /*0038*/ 	.byte	0x04, 0x17
        /*003a*/ 	.short	(.L_2015 - .L_2014)
.L_2014:
        /*003c*/ 	.word	0x00000000
        /*0040*/ 	.short	0x0007
        /*0042*/ 	.short	0x0028
        /*0044*/ 	.byte	0x00, 0xf5, 0x21, 0x00


	//----- nvinfo : EIATTR_KPARAM_INFO
	.align		4
.L_2015:
        /*0048*/ 	.byte	0x04, 0x17
        /*004a*/ 	.short	(.L_2017 - .L_2016)
.L_2016:
        /*004c*/ 	.word	0x00000000
        /*0050*/ 	.short	0x0006
        /*0052*/ 	.short	0x0020
        /*0054*/ 	.byte	0x00, 0xf5, 0x21, 0x00


	//----- nvinfo : EIATTR_KPARAM_INFO
	.align		4
.L_2017:
        /*0058*/ 	.byte	0x04, 0x17
        /*005a*/ 	.short	(.L_2019 - .L_2018)
.L_2018:
        /*005c*/ 	.word	0x00000000
        /*0060*/ 	.short	0x0005
        /*0062*/ 	.short	0x0018
        /*0064*/ 	.byte	0x00, 0xf5, 0x21, 0x00


	//----- nvinfo : EIATTR_KPARAM_INFO
	.align		4
.L_2019:
        /*0068*/ 	.byte	0x04, 0x17
        /*006a*/ 	.short	(.L_2021 - .L_2020)
.L_2020:
        /*006c*/ 	.word	0x00000000
        /*0070*/ 	.short	0x0004
        /*0072*/ 	.short	0x0014
        /*0074*/ 	.byte	0x00, 0xf0, 0x11, 0x00


	//----- nvinfo : EIATTR_KPARAM_INFO
	.align		4
.L_2021:
        /*0078*/ 	.byte	0x04, 0x17
        /*007a*/ 	.short	(.L_2023 - .L_2022)
.L_2022:
        /*007c*/ 	.word	0x00000000
        /*0080*/ 	.short	0x0003
        /*0082*/ 	.short	0x0010
        /*0084*/ 	.byte	0x00, 0xf0, 0x11, 0x00


	//----- nvinfo : EIATTR_KPARAM_INFO
	.align		4
.L_2023:
        /*0088*/ 	.byte	0x04, 0x17
        /*008a*/ 	.short	(.L_2025 - .L_2024)
.L_2024:
        /*008c*/ 	.word	0x00000000
        /*0090*/ 	.short	0x0002
        /*0092*/ 	.short	0x000c
        /*0094*/ 	.byte	0x00, 0xf0, 0x11, 0x00


	//----- nvinfo : EIATTR_KPARAM_INFO
	.align		4
.L_2025:
        /*0098*/ 	.byte	0x04, 0x17
        /*009a*/ 	.short	(.L_2027 - .L_2026)
.L_2026:
        /*009c*/ 	.word	0x00000000
        /*00a0*/ 	.short	0x0001
        /*00a2*/ 	.short	0x0008
        /*00a4*/ 	.byte	0x00, 0xf0, 0x11, 0x00


	//----- nvinfo : EIATTR_KPARAM_INFO
	.align		4
.L_2027:
        /*00a8*/ 	.byte	0x04, 0x17
        /*00aa*/ 	.short	(.L_2029 - .L_2028)
.L_2028:
        /*00ac*/ 	.word	0x00000000
        /*00b0*/ 	.short	0x0000
        /*00b2*/ 	.short	0x0000
        /*00b4*/ 	.byte	0x00, 0xf5, 0x21, 0x00


	//----- nvinfo : EIATTR_SPARSE_MMA_MASK
	.align		4
.L_2029:
        /*00b8*/ 	.byte	0x03, 0x50
        /*00ba*/ 	.short	0x0000


	//----- nvinfo : EIATTR_MAXREG_COUNT
	.align		4
        /*00bc*/ 	.byte	0x03, 0x1b
        /*00be*/ 	.short	0x00ff


	//----- nvinfo : EIATTR_MERCURY_ISA_VERSION
	.align		4
        /*00c0*/ 	.byte	0x03, 0x5f
        /*00c2*/ 	.short	0x0101


	//----- nvinfo : EIATTR_COOP_GROUP_MASK_REGIDS
	.align		4
        /*00c4*/ 	.byte	0x04, 0x29
        /*00c6*/ 	.short	(.L_2031 - .L_2030)


	//   ....[0]....
.L_2030:
        /*00c8*/ 	.word	0xffffffff


	//   ....[1]....
        /*00cc*/ 	.word	0xffffffff


	//   ....[2]....
        /*00d0*/ 	.word	0xffffffff


	//   ....[3]....
        /*00d4*/ 	.word	0xffffffff


	//   ....[4]....
        /*00d8*/ 	.word	0xffffffff


	//   ....[5]....
        /*00dc*/ 	.word	0x05000027


	//   ....[6]....
        /*00e0*/ 	.word	0x05000027


	//   ....[7]....
        /*00e4*/ 	.word	0x05000027


	//   ....[8]....
        /*00e8*/ 	.word	0x05000027


	//   ....[9]....
        /*00ec*/ 	.word	0x05000027


	//----- nvinfo : EIATTR_COOP_GROUP_INSTR_OFFSETS
	.align		4
.L_2031:
        /*00f0*/ 	.byte	0x04, 0x28
        /*00f2*/ 	.short	(.L_2033 - .L_2032)


	//   ....[0]....
.L_2032:
        /*00f4*/ 	.word	0x00001440


	//   ....[1]....
        /*00f8*/ 	.word	0x00001460


	//   ....[2]....
        /*00fc*/ 	.word	0x00001480


	//   ....[3]....
        /*0100*/ 	.word	0x000014a0


	//   ....[4]....
        /*0104*/ 	.word	0x000014c0


	//   ....[5]....
        /*0108*/ 	.word	0x00001a50


	//   ....[6]....
        /*010c*/ 	.word	0x00001af0


	//   ....[7]....
        /*0110*/ 	.word	0x00001b60


	//   ....[8]....
        /*0114*/ 	.word	0x00001bd0


	//   ....[9]....
        /*0118*/ 	.word	0x00001c40


	//----- nvinfo : EIATTR_VRC_CTA_INIT_COUNT
	.align		4
.L_2033:
        /*011c*/ 	.byte	0x02, 0x4a
	.zero		1
	.zero		1


	//----- nvinfo : EIATTR_EXIT_INSTR_OFFSETS
	.align		4
        /*0120*/ 	.byte	0x04, 0x1c
        /*0122*/ 	.short	(.L_2035 - .L_2034)


	//   ....[0]....
.L_2034:
        /*0124*/ 	.word	0x000002a0


	//   ....[1]....
        /*0128*/ 	.word	0x00000f30


	//   ....[2]....
        /*012c*/ 	.word	0x000019f0


	//----- nvinfo : EIATTR_CRS_STACK_SIZE
	.align		4
.L_2035:
        /*0130*/ 	.byte	0x04, 0x1e
        /*0132*/ 	.short	(.L_2037 - .L_2036)
.L_2036:
        /*0134*/ 	.word	0x00000000


	//----- nvinfo : EIATTR_CBANK_PARAM_SIZE
	.align		4
.L_2037:
        /*0138*/ 	.byte	0x03, 0x19
        /*013a*/ 	.short	0x0040


	//----- nvinfo : EIATTR_PARAM_CBANK
	.align		4
        /*013c*/ 	.byte	0x04, 0x0a
        /*013e*/ 	.short	(.L_2039 - .L_2038)
	.align		4
.L_2038:
        /*0140*/ 	.word	index@(.nv.constant0._ZN12tensorrt_llm7kernels32fusedQKNormRopeKernelNTokenHeadsIN3c108BFloat16ENS2_4HalfELi256ELb1ELi4EEEvPviiifPKvS7_S7_PKlii)
        /*0144*/ 	.short	0x0380
        /*0146*/ 	.short	0x0040


	//----- nvinfo : EIATTR_SW_WAR
	.align		4
.L_2039:
        /*0148*/ 	.byte	0x04, 0x36
        /*014a*/ 	.short	(.L_2041 - .L_2040)
.L_2040:
        /*014c*/ 	.word	0x00000008
.L_2041:


//--------------------- .nv.info._ZN12tensorrt_llm7kernels32fusedQKNormRopeKernelNTokenHeadsIN3c108BFloat16ENS2_4HalfELi128ELb0ELi4EEEvPviiifPKvS7_S7_PKlii --------------------------
	.section	.nv.info._ZN12tensorrt_llm7kernels32fusedQKNormRopeKernelNTokenHeadsIN3c108BFloat16ENS2_4HalfELi128ELb0ELi4EEEvPviiifPKvS7_S7_PKlii,"",@"SHT_CUDA_INFO"
	.sectionflags	@""
	.align	4


	//----- nvinfo : EIATTR_CUDA_API_VERSION
	.align		4
        /*0000*/ 	.byte	0x04, 0x37
        /*0002*/ 	.short	(.L_2043 - .L_2042)
.L_2042:
        /*0004*/ 	.word	0x00000082


	//----- nvinfo : EIATTR_KPARAM_INFO
	.align		4
.L_2043:
        /*0008*/ 	.byte	0x04, 0x17
        /*000a*/ 	.short	(.L_2045 - .L_2044)
.L_2044:
        /*000c*/ 	.word	0x00000000
        /*0010*/ 	.short	0x000a
        /*0012*/ 	.short	0x003c
        /*0014*/ 	.byte	0x00, 0xf0, 0x11, 0x00


	//----- nvinfo : EIATTR_KPARAM_INFO
	.align		4
.L_2045:
        /*0018*/ 	.byte	0x04, 0x17
        /*001a*/ 	.short	(.L_2047 - .L_2046)
.L_2046:
        /*001c*/ 	.word	0x00000000
        /*0020*/ 	.short	0x0009
        /*0022*/ 	.short	0x0038
        /*0024*/ 	.byte	0x00, 0xf0, 0x11, 0x00


	//----- nvinfo : EIATTR_KPARAM_INFO
	.align		4
.L_2047:
        /*0028*/ 	.byte	0x04, 0x17
        /*002a*/ 	.short	(.L_2049 - .L_2048)
.L_2048:
        /*002c*/ 	.word	0x00000000
        /*0030*/ 	.short	0x0008
        /*0032*/ 	.short	0x0030
        /*0034*/ 	.byte	0x00, 0xf5, 0x21, 0x00


	//----- nvinfo : EIATTR_KPARAM_INFO
	.align		4
.L_2049:
        /*0038*/ 	.byte	0x04, 0x17
        /*003a*/ 	.short	(.L_2051 - .L_2050)
.L_2050:
        /*003c*/ 	.word	0x00000000
        /*0040*/ 	.short	0x0007
        /*0042*/ 	.short	0x0028
        /*0044*/ 	.byte	0x00, 0xf5, 0x21, 0x00


	//----- nvinfo : EIATTR_KPARAM_INFO
	.align		4
.L_2051:
        /*0048*/ 	.byte	0x04, 0x17
        /*004a*/ 	.short	(.L_2053 - .L_2052)
.L_2052:
        /*004c*/ 	.word	0x00000000
        /*0050*/ 	.short	0x0006
        /*0052*/ 	.short	0x0020
        /*0054*/ 	.byte	0x00, 0xf5, 0x21, 0x00


	//----- nvinfo : EIATTR_KPARAM_INFO
	.align		4
.L_2053:
        /*0058*/ 	.byte	0x04, 0x17
        /*005a*/ 	.short	(.L_2055 - .L_2054)
.L_2054:
        /*005c*/ 	.word	0x00000000
        /*0060*/ 	.short	0x0005
        /*0062*/ 	.short	0x0018
        /*0064*/ 	.byte	0x00, 0xf5, 0x21, 0x00


	//----- nvinfo : EIATTR_KPARAM_INFO
	.align		4
.L_2055:
        /*0068*/ 	.byte	0x04, 0x17
        /*006a*/ 	.short	(.L_2057 - .L_2056)
.L_2056:
        /*006c*/ 	.word	0x00000000
        /*0070*/ 	.short	0x0004
        /*0072*/ 	.short	0x0014
        /*0074*/ 	.byte	0x00, 0xf0, 0x11, 0x00


	//----- nvinfo : EIATTR_KPARAM_INFO
	.align		4
.L_2057:
        /*0078*/ 	.byte	0x04, 0x17
        /*007a*/ 	.short	(.L_2059 - .L_2058)
.L_2058:
        /*007c*/ 	.word	0x00000000
        /*0080*/ 	.short	0x0003
        /*0082*/ 	.short	0x0010
        /*0084*/ 	.byte	0x00, 0xf0, 0x11, 0x00


	//----- nvinfo : EIATTR_KPARAM_INFO
	.align		4
.L_2059:
        /*0088*/ 	.byte	0x04, 0x17
        /*008a*/ 	.short	(.L_2061 - .L_2060)
.L_2060:
        /*008c*/ 	.word	0x00000000
        /*0090*/ 	.short	0x0002
        /*0092*/ 	.short	0x000c
        /*0094*/ 	.byte	0x00, 0xf0, 0x11, 0x00


	//----- nvinfo : EIATTR_KPARAM_INFO
	.align		4
.L_2061:
        /*0098*/ 	.byte	0x04, 0x17
        /*009a*/ 	.short	(.L_2063 - .L_2062)
.L_2062:
        /*009c*/ 	.word	0x00000000
        /*00a0*/ 	.short	0x0001
        /*00a2*/ 	.short	0x0008
        /*00a4*/ 	.byte	0x00, 0xf0, 0x11, 0x00


	//----- nvinfo : EIATTR_KPARAM_INFO
	.align		4
.L_2063:
        /*00a8*/ 	.byte	0x04, 0x17
        /*00aa*/ 	.short	(.L_2065 - .L_2064)
.L_2064:
        /*00ac*/ 	.word	0x00000000
        /*00b0*/ 	.short	0x0000
        /*00b2*/ 	.short	0x0000
        /*00b4*/ 	.byte	0x00, 0xf5, 0x21, 0x00


	//----- nvinfo : EIATTR_SPARSE_MMA_MASK
	.align		4
.L_2065:
        /*00b8*/ 	.byte	0x03, 0x50
        /*00ba*/ 	.short	0x0000


	//----- nvinfo : EIATTR_MAXREG_COUNT
	.align		4
        /*00bc*/ 	.byte	0x03, 0x1b
        /*00be*/ 	.short	0x00ff


	//----- nvinfo : EIATTR_MERCURY_ISA_VERSION
	.align		4
        /*00c0*/ 	.byte	0x03, 0x5f
        /*00c2*/ 	.short	0x0101


	//----- nvinfo : EIATTR_COOP_GROUP_MASK_REGIDS
	.align		4
        /*00c4*/ 	.byte	0x04, 0x29
        /*00c6*/ 	.short	(.L_2067 - .L_2066)


	//   ....[0]....
.L_2066:
        /*00c8*/ 	.word	0xffffffff


	//   ....[1]....
        /*00cc*/ 	.word	0xffffffff


	//   ....[2]....
        /*00d0*/ 	.word	0xffffffff


	//   ....[3]....
        /*00d4*/ 	.word	0xffffffff


	//   ....[4]....
        /*00d8*/ 	.word	0xffffffff


	//   ....[5]....
        /*00dc*/ 	.word	0xffffffff


	//   ....[6]....
        /*00e0*/ 	.word	0xffffffff


	//   ....[7]....
        /*00e4*/ 	.word	0xffffffff


	//   ....[8]....
        /*00e8*/ 	.word	0xffffffff


	//   ....[9]....
        /*00ec*/ 	.word	0xffffffff


	//   ....[10]....
        /*00f0*/ 	.word	0xffffffff


	//   ....[11]....
        /*00f4*/ 	.word	0x05000004


	//   ....[12]....
        /*00f8*/ 	.word	0x05000004


	//   ....[13]....
        /*00fc*/ 	.word	0x05000004


	//   ....[14]....
        /*0100*/ 	.word	0x05000004


	//   ....[15]....
        /*0104*/ 	.word	0x05000004


	//   ....[16]....
        /*0108*/ 	.word	0x05000004


	//   ....[17]....
        /*010c*/ 	.word	0x05000004


	//   ....[18]....
        /*0110*/ 	.word	0x05000004


	//   ....[19]....
        /*0114*/ 	.word	0x05000004


	//   ....[20]....
        /*0118*/ 	.word	0x05000004


	//   ....[21]....
        /*011c*/ 	.word	0x05000004


	//----- nvinfo : EIATTR_COOP_GROUP_INSTR_OFFSETS
	.align		4
.L_2067:
        /*0120*/ 	.byte	0x04, 0x28
        /*0122*/ 	.short	(.L_2069 - .L_2068)


	//   ....[0]....
.L_2068:
        /*0124*/ 	.word	0x000015e0


	//   ....[1]....
        /*0128*/ 	.word	0x00001600


	//   ....[2]....
        /*012c*/ 	.word	0x00001620


	//   ....[3]....
        /*0130*/ 	.word	0x00001640


	//   ....[4]....
        /*0134*/ 	.word	0x00001660


	//   ....[5]....
        /*0138*/ 	.word	0x00001890


	//   ....[6]....
        /*013c*/ 	.word	0x000019c0


	//   ....[7]....
        /*0140*/ 	.word	0x00001aa0


	//   ....[8]....
        /*0144*/ 	.word	0x00001ad0


	//   ....[9]....
        /*0148*/ 	.word	0x00001b60


	//   ....[10]....
        /*014c*/ 	.word	0x00001c50


	//   ....[11]....
        /*0150*/ 	.word	0x00001d90


	//   ....[12]....
        /*0154*/ 	.word	0x00001e10


	//   ....[13]....
        /*0158*/ 	.word	0x00001e70


	//   ....[14]....
        /*015c*/ 	.word	0x00001ed0


	//   ....[15]....
        /*0160*/ 	.word	0x00001f30


	//   ....[16]....
        /*0164*/ 	.word	0x00002140


	//   ....[17]....
        /*0168*/ 	.word	0x000021f0


	//   ....[18]....
        /*016c*/ 	.word	0x00002270


	//   ....[19]....
        /*0170*/ 	.word	0x00002360


	//   ....[20]....
        /*0174*/ 	.word	0x00002420


	//   ....[21]....
        /*0178*/ 	.word	0x00002490


	//----- nvinfo : EIATTR_VRC_CTA_INIT_COUNT
	.align		4
.L_2069:
        /*017c*/ 	.byte	0x02, 0x4a
	.zero		1
	.zero		1


	//----- nvinfo : EIATTR_EXIT_INSTR_OFFSETS
	.align		4
        /*0180*/ 	.byte	0x04, 0x1c
        /*0182*/ 	.short	(.L_2071 - .L_2070)


	//   ....[0]....
.L_2070:
        /*0184*/ 	.word	0x00000290


	//   ....[1]....
        /*0188*/ 	.word	0x00000ee0


	//   ....[2]....
        /*018c*/ 	.word	0x00001d30


	//----- nvinfo : EIATTR_CRS_STACK_SIZE
	.align		4
.L_2071:
        /*0190*/ 	.byte	0x04, 0x1e
        /*0192*/ 	.short	(.L_2073 - .L_2072)
.L_2072:
        /*0194*/ 	.word	0x00000000


	//----- nvinfo : EIATTR_CBANK_PARAM_SIZE
	.align		4
.L_2073:
        /*0198*/ 	.byte	0x03, 0x19
        /*019a*/ 	.short	0x0040


	//----- nvinfo : EIATTR_PARAM_CBANK
	.align		4
        /*019c*/ 	.byte	0x04, 0x0a
        /*019e*/ 	.short	(.L_2075 - .L_2074)
	.align		4
.L_2074:
        /*01a0*/ 	.word	index@(.nv.constant0._ZN12tensorrt_llm7kernels32fusedQKNormRopeKernelNTokenHeadsIN3c108BFloat16ENS2_4HalfELi128ELb0ELi4EEEvPviiifPKvS7_S7_PKlii)
        /*01a4*/ 	.short	0x0380
        /*01a6*/ 	.short	0x0040


	//----- nvinfo : EIATTR_SW_WAR
	.align		4
.L_2075:
        /*01a8*/ 	.byte	0x04, 0x36
        /*01aa*/ 	.short	(.L_2077 - .L_2076)
.L_2076:
        /*01ac*/ 	.word	0x00000008
.L_2077:


//--------------------- .nv.info._ZN12tensorrt_llm7kernels32fusedQKNormRopeKernelNTokenHeadsIN3c108BFloat16ENS2_4HalfELi128ELb1ELi4EEEvPviiifPKvS7_S7_PKlii --------------------------
	.section	.nv.info._ZN12tensorrt_llm7kernels32fusedQKNormRopeKernelNTokenHeadsIN3c108BFloat16ENS2_4HalfELi128ELb1ELi4EEEvPviiifPKvS7_S7_PKlii,"",@"SHT_CUDA_INFO"
	.sectionflags	@""
	.align	4


	//----- nvinfo : EIATTR_CUDA_API_VERSION
	.align		4
        /*0000*/ 	.byte	0x04, 0x37
        /*0002*/ 	.short	(.L_2079 - .L_2078)
.L_2078:
        /*0004*/ 	.word	0x00000082


	//----- nvinfo : EIATTR_KPARAM_INFO
	.align		4
.L_2079:
        /*0008*/ 	.byte	0x04, 0x17
        /*000a*/ 	.short	(.L_2081 - .L_2080)
.L_2080:
        /*000c*/ 	.word	0x00000000
        /*0010*/ 	.short	0x000a
        /*0012*/ 	.short	0x003c
        /*0014*/ 	.byte	0x00, 0xf0, 0x11, 0x00


	//----- nvinfo : EIATTR_KPARAM_INFO
	.align		4
.L_2081:
        /*0018*/ 	.byte	0x04, 0x17
        /*001a*/ 	.short	(.L_2083 - .L_2082)
.L_2082:
        /*001c*/ 	.word	0x00000000
        /*0020*/ 	.short	0x0009
        /*0022*/ 	.short	0x0038
        /*0024*/ 	.byte	0x00, 0xf0, 0x11, 0x00


	//----- nvinfo : EIATTR_KPARAM_INFO
	.align		4
.L_2083:
        /*0028*/ 	.byte	0x04, 0x17
        /*002a*/ 	.short	(.L_2085 - .L_2084)
.L_2084:
        /*002c*/ 	.word	0x00000000
        /*0030*/ 	.short	0x0008
        /*0032*/ 	.short	0x0030
        /*0034*/ 	.byte	0x00, 0xf5, 0x21, 0x00


	//----- nvinfo : EIATTR_KPARAM_INFO
	.align		4
.L_2085:
        /*0038*/ 	.byte	0x04, 0x17
        /*003a*/ 	.short	(.L_2087 - .L_2086)
.L_2086:
        /*003c*/ 	.word	0x00000000
        /*0040*/ 	.short	0x0007
        /*0042*/ 	.short	0x0028
        /*0044*/ 	.byte	0x00, 0xf5, 0x21, 0x00


	//----- nvinfo : EIATTR_KPARAM_INFO
	.align		4
.L_2087:
        /*0048*/ 	.byte	0x04, 0x17
        /*004a*/ 	.short	(.L_2089 - .L_2088)
.L_2088:
        /*004c*/ 	.word	0x00000000
        /*0050*/ 	.short	0x0006
        /*0052*/ 	.short	0x0020
        /*0054*/ 	.byte	0x00, 0xf5, 0x21, 0x00


	//----- nvinfo : EIATTR_KPARAM_INFO
	.align		4
.L_2089:
        /*0058*/ 	.byte	0x04, 0x17
        /*005a*/ 	.short	(.L_2091 - .L_2090)
.L_2090:
        /*005c*/ 	.word	0x00000000
        /*0060*/ 	.short	0x0005
        /*0062*/ 	.short	0x0018
        /*0064*/ 	.byte	0x00, 0xf5, 0x21, 0x00


	//----- nvinfo : EIATTR_KPARAM_INFO
	.align		4
.L_2091:
        /*0068*/ 	.byte	0x04, 0x17
        /*006a*/ 	.short	(.L_2093 - .L_2092)
.L_2092:
        /*006c*/ 	.word	0x00000000
        /*0070*/ 	.short	0x0004
        /*0072*/ 	.short	0x0014
        /*0074*/ 	.byte	0x00, 0xf0, 0x11, 0x00


	//----- nvinfo : EIATTR_KPARAM_INFO
	.align		4
.L_2093:
        /*0078*/ 	.byte	0x04, 0x17
        /*007a*/ 	.short	(.L_2095 - .L_2094)
.L_2094:
        /*007c*/ 	.word	0x00000000
        /*0080*/ 	.short	0x0003
        /*0082*/ 	.short	0x0010
        /*0084*/ 	.byte	0x00, 0xf0, 0x11, 0x00


	//----- nvinfo : EIATTR_KPARAM_INFO
	.align		4
.L_2095:
        /*0088*/ 	.byte	0x04, 0x17
        /*008a*/ 	.short	(.L_2097 - .L_2096)
.L_2096:
        /*008c*/ 	.word	0x00000000
        /*0090*/ 	.short	0x0002
        /*0092*/ 	.short	0x000c
        /*0094*/ 	.byte	0x00, 0xf0, 0x11, 0x00


	//----- nvinfo : EIATTR_KPARAM_INFO
	.align		4
.L_2097:
        /*0098*/ 	.byte	0x04, 0x17
        /*009a*/ 	.short	(.L_2099 - .L_2098)
.L_2098:
        /*009c*/ 	.word	0x00000000
        /*00a0*/ 	.short	0x0001
        /*00a2*/ 	.short	0x0008
        /*00a4*/ 	.byte	0x00, 0xf0, 0x11, 0x00


	//----- nvinfo : EIATTR_KPARAM_INFO
	.align		4
.L_2099:
        /*00a8*/ 	.byte	0x04, 0x17
        /*00aa*/ 	.short	(.L_2101 - .L_2100)
.L_2100:
        /*00ac*/ 	.word	0x00000000
        /*00b0*/ 	.short	0x0000
        /*00b2*/ 	.short	0x0000
        /*00b4*/ 	.byte	0x00, 0xf5, 0x21, 0x00


	//----- nvinfo : EIATTR_SPARSE_MMA_MASK
	.align		4
.L_2101:
        /*00b8*/ 	.byte	0x03, 0x50
        /*00ba*/ 	.short	0x0000


	//----- nvinfo : EIATTR_MAXREG_COUNT
	.align		4
        /*00bc*/ 	.byte	0x03, 0x1b
        /*00be*/ 	.short	0x00ff


	//----- nvinfo : EIATTR_MERCURY_ISA_VERSION
	.align		4
        /*00c0*/ 	.byte	0x03, 0x5f
        /*00c2*/ 	.short	0x0101


	//----- nvinfo : EIATTR_COOP_GROUP_MASK_REGIDS
	.align		4
        /*00c4*/ 	.byte	0x04, 0x29
        /*00c6*/ 	.short	(.L_2103 - .L_2102)


	//   ....[0]....
.L_2102:
        /*00c8*/ 	.word	0xffffffff


	//   ....[1]....
        /*00cc*/ 	.word	0xffffffff


	//   ....[2]....
        /*00d0*/ 	.word	0xffffffff


	//   ....[3]....
        /*00d4*/ 	.word	0xffffffff


	//   ....[4]....
        /*00d8*/ 	.word	0xffffffff


	//   ....[5]....
        /*00dc*/ 	.word	0x05000017


	//   ....[6]....
        /*00e0*/ 	.word	0x05000017


	//   ....[7]....
        /*00e4*/ 	.word	0x05000017


	//   ....[8]....
        /*00e8*/ 	.word	0x05000017


	//   ....[9]....
        /*00ec*/ 	.word	0x05000017


	//----- nvinfo : EIATTR_COOP_GROUP_INSTR_OFFSETS
	.align		4
.L_2103:
        /*00f0*/ 	.byte	0x04, 0x28
        /*00f2*/ 	.short	(.L_2105 - .L_2104)


	//   ....[0]....
.L_2104:
        /*00f4*/ 	.word	0x00001280


	//   ....[1]....
        /*00f8*/ 	.word	0x000012a0


	//   ....[2]....
        /*00fc*/ 	.word	0x000012c0


	//   ....[3]....
        /*0100*/ 	.word	0x000012e0


	//   ....[4]....
        /*0104*/ 	.word	0x00001300


	//   ....[5]....
        /*0108*/ 	.word	0x000016b0


	//   ....[6]....
        /*010c*/ 	.word	0x00001740


	//   ....[7]....
        /*0110*/ 	.word	0x000017c0


	//   ....[8]....
        /*0114*/ 	.word	0x00001840


	//   ....[9]....
        /*0118*/ 	.word	0x000018c0


	//----- nvinfo : EIATTR_VRC_CTA_INIT_COUNT
	.align		4
.L_2105:
        /*011c*/ 	.byte	0x02, 0x4a
	.zero		1
	.zero		1


	//----- nvinfo : EIATTR_EXIT_INSTR_OFFSETS
	.align		4
        /*0120*/ 	.byte	0x04, 0x1c
        /*0122*/ 	.short	(.L_2107 - .L_2106)


	//   ....[0]....
.L_2106:
        /*0124*/ 	.word	0x000002a0


	//   ....[1]....
        /*0128*/ 	.word	0x00000ee0


	//   ....[2]....
        /*012c*/ 	.word	0x00001650


	//----- nvinfo : EIATTR_CRS_STACK_SIZE
	.align		4
.L_2107:
        /*0130*/ 	.byte	0x04, 0x1e
        /*0132*/ 	.short	(.L_2109 - .L_2108)
.L_2108:
        /*0134*/ 	.word	0x00000000


	//----- nvinfo : EIATTR_CBANK_PARAM_SIZE
	.align		4
.L_2109:
        /*0138*/ 	.byte	0x03, 0x19
        /*013a*/ 	.short	0x0040


	//----- nvinfo : EIATTR_PARAM_CBANK
	.align		4
        /*013c*/ 	.byte	0x04, 0x0a
        /*013e*/ 	.short	(.L_2111 - .L_2110)
	.align		4
.L_2110:
        /*0140*/ 	.word	index@(.nv.constant0._ZN12tensorrt_llm7kernels32fusedQKNormRopeKernelNTokenHeadsIN3c108BFloat16ENS2_4HalfELi128ELb1ELi4EEEvPviiifPKvS7_S7_PKlii)
        /*0144*/ 	.short	0x0380
        /*0146*/ 	.short	0x0040


	//----- nvinfo : EIATTR_SW_WAR
	.align		4
.L_2111:
        /*0148*/ 	.byte	0x04, 0x36
        /*014a*/ 	.short	(.L_2113 - .L_2112)
.L_2112:
        /*014c*/ 	.word	0x00000008
.L_2113:


//--------------------- .nv.info._ZN12tensorrt_llm7kernels32fusedQKNormRopeKernelNTokenHeadsIN3c108BFloat16ENS2_4HalfELi64ELb0ELi4EEEvPviiifPKvS7_S7_PKlii --------------------------
	.section	.nv.info._ZN12tensorrt_llm7kernels32fusedQKNormRopeKernelNTokenHeadsIN3c108BFloat16ENS2_4HalfELi64ELb0ELi4EEEvPviiifPKvS7_S7_PKlii,"",@"SHT_CUDA_INFO"
	.sectionflags	@""
	.align	4


	//----- nvinfo : EIATTR_CUDA_API_VERSION
	.align		4
        /*0000*/ 	.byte	0x04, 0x37
        /*0002*/ 	.short	(.L_2115 - .L_2114)
.L_2114:
        /*0004*/ 	.word	0x00000082


	//----- nvinfo : EIATTR_KPARAM_INFO
	.align		4
.L_2115:
        /*0008*/ 	.byte	0x04, 0x17
        /*000a*/ 	.short	(.L_2117 - .L_2116)
.L_2116:
        /*000c*/ 	.word	0x00000000
        /*0010*/ 	.short	0x000a
        /*0012*/ 	.short	0x003c
        /*0014*/ 	.byte	0x00, 0xf0, 0x11, 0x00


	//----- nvinfo : EIATTR_KPARAM_INFO
	.align		4
.L_2117:
        /*0018*/ 	.byte	0x04, 0x17
        /*001a*/ 	.short	(.L_2119 - .L_2118)
.L_2118:
        /*001c*/ 	.word	0x00000000
        /*0020*/ 	.short	0x0009
        /*0022*/ 	.short	0x0038
        /*0024*/ 	.byte	0x00, 0xf0, 0x11, 0x00


	//----- nvinfo : EIATTR_KPARAM_INFO
	.align		4
.L_2119:
        /*0028*/ 	.byte	0x04, 0x17
        /*002a*/ 	.short	(.L_2121 - .L_2120)
.L_2120:
        /*002c*/ 	.word	0x00000000
        /*0030*/ 	.short	0x0008
        /*0032*/ 	.short	0x0030
        /*0034*/ 	.byte	0x00, 0xf5, 0x21, 0x00


	//----- nvinfo : EIATTR_KPARAM_INFO
	.align		4
.L_2121:
        /*0038*/ 	.byte	0x04, 0x17
        /*003a*/ 	.short	(.L_2123 - .L_2122)
.L_2122:
        /*003c*/ 	.word	0x00000000
        /*0040*/ 	.short	0x0007
        /*0042*/ 	.short	0x0028
        /*0044*/ 	.byte	0x00, 0xf5, 0x21, 0x00


	//----- nvinfo : EIATTR_KPARAM_INFO
	.align		4
.L_2123:
        /*0048*/ 	.byte	0x04, 0x17
        /*004a*/ 	.short	(.L_2125 - .L_2124)
.L_2124:
        /*004c*/ 	.word	0x00000000
        /*0050*/ 	.short	0x0006
        /*0052*/ 	.short	0x0020
        /*0054*/ 	.byte	0x00, 0xf5, 0x21, 0x00


	//----- nvinfo : EIATTR_KPARAM_INFO
	.align		4
.L_2125:
        /*0058*/ 	.byte	0x04, 0x17
        /*005a*/ 	.short	(.L_2127 - .L_2126)
.L_2126:
        /*005c*/ 	.word	0x00000000
        /*0060*/ 	.short	0x0005
        /*0062*/ 	.short	0x0018
        /*0064*/ 	.byte	0x00, 0xf5, 0x21, 0x00


	//----- nvinfo : EIATTR_KPARAM_INFO
	.align		4
.L_2127:
        /*0068*/ 	.byte	0x04, 0x17
        /*006a*/ 	.short	(.L_2129 - .L_2128)
.L_2128:
        /*006c*/ 	.word	0x00000000
        /*0070*/ 	.short	0x0004
        /*0072*/ 	.short	0x0014
        /*0074*/ 	.byte	0x00, 0xf0, 0x11, 0x00


	//----- nvinfo : EIATTR_KPARAM_INFO
	.align		4
.L_2129:
        /*0078*/ 	.byte	0x04, 0x17
        /*007a*/ 	.short	(.L_2131 - .L_2130)
.L_2130:
        /*007c*/ 	.word	0x00000000
        /*0080*/ 	.short	0x0003
        /*0082*/ 	.short	0x0010
        /*0084*/ 	.byte	0x00, 0xf0, 0x11, 0x00


	//----- nvinfo : EIATTR_KPARAM_INFO
	.align		4
.L_2131:
        /*0088*/ 	.byte	0x04, 0x17
        /*008a*/ 	.short	(.L_2133 - .L_2132)
.L_2132:
        /*008c*/ 	.word	0x00000000
        /*0090*/ 	.short	0x0002
        /*0092*/ 	.short	0x000c
        /*0094*/ 	.byte	0x00, 0xf0, 0x11, 0x00


	//----- nvinfo : EIATTR_KPARAM_INFO
	.align		4
.L_2133:
        /*0098*/ 	.byte	0x04, 0x17
        /*009a*/ 	.short	(.L_2135 - .L_2134)
.L_2134:
        /*009c*/ 	.word	0x00000000
        /*00a0*/ 	.short	0x0001
        /*00a2*/ 	.short	0x0008
        /*00a4*/ 	.byte	0x00, 0xf0, 0x11, 0x00


	//----- nvinfo : EIATTR_KPARAM_INFO
	.align		4
.L_2135:
        /*00a8*/ 	.byte	0x04, 0x17
        /*00aa*/ 	.short	(.L_2137 - .L_2136)
.L_2136:
        /*00ac*/ 	.word	0x00000000
        /*00b0*/ 	.short	0x0000
        /*00b2*/ 	.short	0x0000
        /*00b4*/ 	.byte	0x00, 0xf5, 0x21, 0x00


	//----- nvinfo : EIATTR_SPARSE_MMA_MASK
	.align		4
.L_2137:
        /*00b8*/ 	.byte	0x03, 0x50
        /*00ba*/ 	.short	0x0000


	//----- nvinfo : EIATTR_MAXREG_COUNT
	.align		4
        /*00bc*/ 	.byte	0x03, 0x1b
        /*00be*/ 	.short	0x00ff


	//----- nvinfo : EIATTR_MERCURY_ISA_VERSION
	.align		4
        /*00c0*/ 	.byte	0x03, 0x5f
        /*00c2*/ 	.short	0x0101


	//----- nvinfo : EIATTR_COOP_GROUP_MASK_REGIDS
	.align		4
        /*00c4*/ 	.byte	0x04, 0x29
        /*00c6*/ 	.short	(.L_2139 - .L_2138)


	//   ....[0]....
.L_2138:
        /*00c8*/ 	.word	0xffffffff


	//   ....[1]....
        /*00cc*/ 	.word	0xffffffff


	//   ....[2]....
        /*00d0*/ 	.word	0xffffffff


	//   ....[3]....
        /*00d4*/ 	.word	0xffffffff


	//   ....[4]....
        /*00d8*/ 	.word	0xffffffff


	//   ....[5]....
        /*00dc*/ 	.word	0xffffffff


	//   ....[6]....
        /*00e0*/ 	.word	0xffffffff


	//   ....[7]....
        /*00e4*/ 	.word	0xffffffff


	//   ....[8]....
        /*00e8*/ 	.word	0xffffffff


	//   ....[9]....
        /*00ec*/ 	.word	0x05000009


	//   ....[10]....
        /*00f0*/ 	.word	0x05000009


	//   ....[11]....
        /*00f4*/ 	.word	0x05000009


	//   ....[12]....
        /*00f8*/ 	.word	0x05000009


	//   ....[13]....
        /*00fc*/ 	.word	0x05000009


	//   ....[14]....
        /*0100*/ 	.word	0x05000009


	//   ....[15]....
        /*0104*/ 	.word	0x05000009


	//   ....[16]....
        /*0108*/ 	.word	0x05000009


	//   ....[17]....
        /*010c*/ 	.word	0x05000009


	//----- nvinfo : EIATTR_COOP_GROUP_INSTR_OFFSETS
	.align		4
.L_2139:
        /*0110*/ 	.byte	0x04, 0x28
        /*0112*/ 	.short	(.L_2141 - .L_2140)


	//   ....[0]....
.L_2140:
        /*0114*/ 	.word	0x00001310


	//   ....[1]....
        /*0118*/ 	.word	0x00001330


	//   ....[2]....
        /*011c*/ 	.word	0x00001350


	//   ....[3]....
        /*0120*/ 	.word	0x00001370


	//   ....[4]....
        /*0124*/ 	.word	0x00001390


	//   ....[5]....
        /*0128*/ 	.word	0x00001560


	//   ....[6]....
        /*012c*/ 	.word	0x000015f0


	//   ....[7]....
        /*0130*/ 	.word	0x000016d0


	//   ....[8]....
        /*0134*/ 	.word	0x00001800


	//   ....[9]....
        /*0138*/ 	.word	0x00001930


	//   ....[10]....
        /*013c*/ 	.word	0x000019c0


	//   ....[11]....
        /*0140*/ 	.word	0x00001a20


	//   ....[12]....
        /*0144*/ 	.word	0x00001a80


	//   ....[13]....
        /*0148*/ 	.word	0x00001ae0


	//   ....[14]....
        /*014c*/ 	.word	0x00001cf0


	//   ....[15]....
        /*0150*/ 	.word	0x00001d80


	//   ....[16]....
        /*0154*/ 	.word	0x00001e20


	//   ....[17]....
        /*0158*/ 	.word	0x00001e80


	//----- nvinfo : EIATTR_VRC_CTA_INIT_COUNT
	.align		4
.L_2141:
        /*015c*/ 	.byte	0x02, 0x4a
	.zero		1
	.zero		1


	//----- nvinfo : EIATTR_EXIT_INSTR_OFFSETS
	.align		4
        /*0160*/ 	.byte	0x04, 0x1c
        /*0162*/ 	.short	(.L_2143 - .L_2142)


	//   ....[0]....
.L_2142:
        /*0164*/ 	.word	0x000002a0


	//   ....[1]....
        /*0168*/ 	.word	0x00000ef0


	//   ....[2]....
        /*016c*/ 	.word	0x000018d0


	//----- nvinfo : EIATTR_CRS_STACK_SIZE
	.align		4
.L_2143:
        /*0170*/ 	.byte	0x04, 0x1e
        /*0172*/ 	.short	(.L_2145 - .L_2144)
.L_2144:
        /*0174*/ 	.word	0x00000000


	//----- nvinfo : EIATTR_CBANK_PARAM_SIZE
	.align		4
.L_2145:
        /*0178*/ 	.byte	0x03, 0x19
        /*017a*/ 	.short	0x0040


	//----- nvinfo : EIATTR_PARAM_CBANK
	.align		4
        /*017c*/ 	.byte	0x04, 0x0a
        /*017e*/ 	.short	(.L_2147 - .L_2146)
	.align		4
.L_2146:
        /*0180*/ 	.word	index@(.nv.constant0._ZN12tensorrt_llm7kernels32fusedQKNormRopeKernelNTokenHeadsIN3c108BFloat16ENS2_4HalfELi64ELb0ELi4EEEvPviiifPKvS7_S7_PKlii)
        /*0184*/ 	.short	0x0380
        /*0186*/ 	.short	0x0040


	//----- nvinfo : EIATTR_SW_WAR
	.align		4
.L_2147:
        /*0188*/ 	.byte	0x04, 0x36
        /*018a*/ 	.short	(.L_2149 - .L_2148)
.L_2148:
        /*018c*/ 	.word	0x00000008
.L_2149:


//--------------------- .nv.info._ZN12tensorrt_llm7kernels32fusedQKNormRopeKernelNTokenHeadsIN3c108BFloat16ENS2_4HalfELi64ELb1ELi4EEEvPviiifPKvS7_S7_PKlii --------------------------
	.section	.nv.info._ZN12tensorrt_llm7kernels32fusedQKNormRopeKernelNTokenHeadsIN3c108BFloat16ENS2_4HalfELi64ELb1ELi4EEEvPviiifPKvS7_S7_PKlii,"",@"SHT_CUDA_INFO"
	.sectionflags	@""
	.align	4


	//----- nvinfo : EIATTR_CUDA_API_VERSION
	.align		4
        /*0000*/ 	.byte	0x04, 0x37
        /*0002*/ 	.short	(.L_2151 - .L_2150)
.L_2150:
        /*0004*/ 	.word	0x00000082


	//----- nvinfo : EIATTR_KPARAM_INFO
	.align		4
.L_2151:
        /*0008*/ 	.byte	0x04, 0x17
        /*000a*/ 	.short	(.L_2153 - .L_2152)
.L_2152:
        /*000c*/ 	.word	0x00000000
        /*0010*/ 	.short	0x000a
        /*0012*/ 	.short	0x003c
        /*0014*/ 	.byte	0x00, 0xf0, 0x11, 0x00


	//----- nvinfo : EIATTR_KPARAM_INFO
	.align		4
.L_2153:
        /*0018*/ 	.byte	0x04, 0x17
        /*001a*/ 	.short	(.L_2155 - .L_2154)
.L_2154:
        /*001c*/ 	.word	0x00000000
        /*0020*/ 	.short	0x0009
        /*0022*/ 	.short	0x0038
        /*0024*/ 	.byte	0x00, 0xf0, 0x11, 0x00


	//----- nvinfo : EIATTR_KPARAM_INFO
	.align		4
.L_2155:
        /*0028*/ 	.byte	0x04, 0x17
        /*002a*/ 	.short	(.L_2157 - .L_2156)
.L_2156:
        /*002c*/ 	.word	0x00000000
        /*0030*/ 	.short	0x0008
        /*0032*/ 	.short	0x0030
        /*0034*/ 	.byte	0x00, 0xf5, 0x21, 0x00


	//----- nvinfo : EIATTR_KPARAM_INFO
	.align		4
.L_2157:
        /*0038*/ 	.byte	0x04, 0x17
        /*003a*/ 	.short	(.L_2159 - .L_2158)
.L_2158:
        /*003c*/ 	.word	0x00000000
        /*0040*/ 	.short	0x0007
        /*0042*/ 	.short	0x0028
        /*0044*/ 	.byte	0x00, 0xf5, 0x21, 0x00


	//----- nvinfo : EIATTR_KPARAM_INFO
	.align		4
.L_2159:
        /*0048*/ 	.byte	0x04, 0x17
        /*004a*/ 	.short	(.L_2161 - .L_2160)
.L_2160:
        /*004c*/ 	.word	0x00000000
        /*0050*/ 	.short	0x0006
        /*0052*/ 	.short	0x0020
        /*0054*/ 	.byte	0x00, 0xf5, 0x21, 0x00


	//----- nvinfo : EIATTR_KPARAM_INFO
	.align		4
.L_2161:
        /*0058*/ 	.byte	0x04, 0x17
        /*005a*/ 	.short	(.L_2163 - .L_2162)
.L_2162:
        /*005c*/ 	.word	0x00000000
        /*0060*/ 	.short	0x0005
        /*0062*/ 	.short	0x0018
        /*0064*/ 	.byte	0x00, 0xf5, 0x21, 0x00


	//----- nvinfo : EIATTR_KPARAM_INFO
	.align		4
.L_2163:
        /*0068*/ 	.byte	0x04, 0x17
        /*006a*/ 	.short	(.L_2165 - .L_2164)
.L_2164:
        /*006c*/ 	.word	0x00000000
        /*0070*/ 	.short	0x0004
        /*0072*/ 	.short	0x0014
        /*0074*/ 	.byte	0x00, 0xf0, 0x11, 0x00


	//----- nvinfo : EIATTR_KPARAM_INFO
	.align		4
.L_2165:
        /*0078*/ 	.byte	0x04, 0x17
        /*007a*/ 	.short	(.L_2167 - .L_2166)
.L_2166:
        /*007c*/ 	.word	0x00000000
        /*0080*/ 	.short	0x0003
        /*0082*/ 	.short	0x0010
        /*0084*/ 	.byte	0x00, 0xf0, 0x11, 0x00


	//----- nvinfo : EIATTR_KPARAM_INFO
	.align		4
.L_2167:
        /*0088*/ 	.byte	0x04, 0x17
        /*008a*/ 	.short	(.L_2169 - .L_2168)
.L_2168:
        /*008c*/ 	.word	0x00000000
        /*0090*/ 	.short	0x0002
        /*0092*/ 	.short	0x000c
        /*0094*/ 	.byte	0x00, 0xf0, 0x11, 0x00


	//----- nvinfo : EIATTR_KPARAM_INFO
	.align		4
.L_2169:
        /*0098*/ 	.byte	0x04, 0x17
        /*009a*/ 	.short	(.L_2171 - .L_2170)
.L_2170:
        /*009c*/ 	.word	0x00000000
        /*00a0*/ 	.short	0x0001
        /*00a2*/ 	.short	0x0008
        /*00a4*/ 	.byte	0x00, 0xf0, 0x11, 0x00


	//----- nvinfo : EIATTR_KPARAM_INFO
	.align		4
.L_2171:
        /*00a8*/ 	.byte	0x04, 0x17
        /*00aa*/ 	.short	(.L_2173 - .L_2172)
.L_2172:
        /*00ac*/ 	.word	0x00000000
        /*00b0*/ 	.short	0x0000
        /*00b2*/ 	.short	0x0000
        /*00b4*/ 	.byte	0x00, 0xf5, 0x21, 0x00


	//----- nvinfo : EIATTR_SPARSE_MMA_MASK
	.align		4
.L_2173:
        /*00b8*/ 	.byte	0x03, 0x50
        /*00ba*/ 	.short	0x0000


	//----- nvinfo : EIATTR_MAXREG_COUNT
	.align		4
        /*00bc*/ 	.byte	0x03, 0x1b
        /*00be*/ 	.short	0x00ff


	//----- nvinfo : EIATTR_MERCURY_ISA_VERSION
	.align		4
        /*00c0*/ 	.byte	0x03, 0x5f
        /*00c2*/ 	.short	0x0101


	//----- nvinfo : EIATTR_COOP_GROUP_MASK_REGIDS
	.align		4
        /*00c4*/ 	.byte	0x04, 0x29
        /*00c6*/ 	.short	(.L_2175 - .L_2174)


	//   ....[0]....
.L_2174:
        /*00c8*/ 	.word	0xffffffff


	//   ....[1]....
        /*00cc*/ 	.word	0xffffffff


	//   ....[2]....
        /*00d0*/ 	.word	0xffffffff


	//   ....[3]....
        /*00d4*/ 	.word	0xffffffff


	//   ....[4]....
        /*00d8*/ 	.word	0xffffffff


	//   ....[5]....
        /*00dc*/ 	.word	0xffffffff


	//   ....[6]....
        /*00e0*/ 	.word	0xffffffff


	//   ....[7]....
        /*00e4*/ 	.word	0xffffffff


	//   ....[8]....
        /*00e8*/ 	.word	0xffffffff


	//   ....[9]....
        /*00ec*/ 	.word	0xffffffff


	//   ....[10]....
        /*00f0*/ 	.word	0xffffffff


	//   ....[11]....
        /*00f4*/ 	.word	0xffffffff


	//   ....[12]....
        /*00f8*/ 	.word	0xffffffff


	//   ....[13]....
        /*00fc*/ 	.word	0xffffffff


	//   ....[14]....
        /*0100*/ 	.word	0xffffffff


	//   ....[15]....
        /*0104*/ 	.word	0x0500001c


	//   ....[16]....
        /*0108*/ 	.word	0x0500001c


	//   ....[17]....
        /*010c*/ 	.word	0x0500001c


	//   ....[18]....
        /*0110*/ 	.word	0x0500001c


	//   ....[19]....
        /*0114*/ 	.word	0x0500001c


	//   ....[20]....
        /*0118*/ 	.word	0x0500001c


	//   ....[21]....
        /*011c*/ 	.word	0x0500001c


	//   ....[22]....
        /*0120*/ 	.word	0x0500001c


	//   ....[23]....
        /*0124*/ 	.word	0x0500001c


	//   ....[24]....
        /*0128*/ 	.word	0x0500001c


	//   ....[25]....
        /*012c*/ 	.word	0x0500001c


	//   ....[26]....
        /*0130*/ 	.word	0x0500001c


	//   ....[27]....
        /*0134*/ 	.word	0x0500001c


	//   ....[28]....
        /*0138*/ 	.word	0x0500001c


	//   ....[29]....
        /*013c*/ 	.word	0x0500001c


	//----- nvinfo : EIATTR_COOP_GROUP_INSTR_OFFSETS
	.align		4
.L_2175:
        /*0140*/ 	.byte	0x04, 0x28
        /*0142*/ 	.short	(.L_2177 - .L_2176)


	//   ....[0]....
.L_2176:
        /*0144*/ 	.word	0x00001240


	//   ....[1]....
        /*0148*/ 	.word	0x00001260


	//   ....[2]....
        /*014c*/ 	.word	0x00001280


	//   ....[3]....
        /*0150*/ 	.word	0x000012a0


	//   ....[4]....
        /*0154*/ 	.word	0x000012c0


	//   ....[5]....
        /*0158*/ 	.word	0x00001580


	//   ....[6]....
        /*015c*/ 	.word	0x000015a0


	//   ....[7]....
        /*0160*/ 	.word	0x000015c0


	//   ....[8]....
        /*0164*/ 	.word	0x000015e0


	//   ....[9]....
        /*0168*/ 	.word	0x00001600


	//   ....[10]....
        /*016c*/ 	.word	0x00001950


	//   ....[11]....
        /*0170*/ 	.word	0x00001970


	//   ....[12]....
        /*0174*/ 	.word	0x00001990


	//   ....[13]....
        /*0178*/ 	.word	0x000019b0


	//   ....[14]....
        /*017c*/ 	.word	0x000019d0


	//   ....[15]....
        /*0180*/ 	.word	0x00001c10


	//   ....[16]....
        /*0184*/ 	.word	0x00001c90


	//   ....[17]....
        /*0188*/ 	.word	0x00001cf0


	//   ....[18]....
        /*018c*/ 	.word	0x00001d50


	//   ....[19]....
        /*0190*/ 	.word	0x00001db0


	//   ....[20]....
        /*0194*/ 	.word	0x00001e30


	//   ....[21]....
        /*0198*/ 	.word	0x00001eb0


	//   ....[22]....
        /*019c*/ 	.word	0x00001f00


	//   ....[23]....
        /*01a0*/ 	.word	0x00001f50


	//   ....[24]....
        /*01a4*/ 	.word	0x00001fa0


	//   ....[25]....
        /*01a8*/ 	.word	0x00002020


	//   ....[26]....
        /*01ac*/ 	.word	0x000020a0


	//   ....[27]....
        /*01b0*/ 	.word	0x00002100


	//   ....[28]....
        /*01b4*/ 	.word	0x00002160


	//   ....[29]....
        /*01b8*/ 	.word	0x000021c0


	//----- nvinfo : EIATTR_VRC_CTA_INIT_COUNT
	.align		4
.L_2177:
        /*01bc*/ 	.byte	0x02, 0x4a
	.zero		1
	.zero		1


	//----- nvinfo : EIATTR_EXIT_INSTR_OFFSETS
	.align		4
        /*01c0*/ 	.byte	0x04, 0x1c
        /*01c2*/ 	.short	(.L_2179 - .L_2178)


	//   ....[0]....
.L_2178:
        /*01c4*/ 	.word	0x000002c0


	//   ....[1]....
        /*01c8*/ 	.word	0x00000f00


	//   ....[2]....
        /*01cc*/ 	.word	0x00001810


	//   ....[3]....
        /*01d0*/ 	.word	0x00001bb0


	//----- nvinfo : EIATTR_CRS_STACK_SIZE
	.align		4
.L_2179:
        /*01d4*/ 	.byte	0x04, 0x1e
        /*01d6*/ 	.short	(.L_2181 - .L_2180)
.L_2180:
        /*01d8*/ 	.word	0x00000000


	//----- nvinfo : EIATTR_CBANK_PARAM_SIZE
	.align		4
.L_2181:
        /*01dc*/ 	.byte	0x03, 0x19
        /*01de*/ 	.short	0x0040


	//----- nvinfo : EIATTR_PARAM_CBANK
	.align		4
        /*01e0*/ 	.byte	0x04, 0x0a
        /*01e2*/ 	.short	(.L_2183 - .L_2182)
	.align		4
.L_2182:
        /*01e4*/ 	.word	index@(.nv.constant0._ZN12tensorrt_llm7kernels32fusedQKNormRopeKernelNTokenHeadsIN3c108BFloat16ENS2_4HalfELi64ELb1ELi4EEEvPviiifPKvS7_S7_PKlii)
        /*01e8*/ 	.short	0x0380
        /*01ea*/ 	.short	0x0040


	//----- nvinfo : EIATTR_SW_WAR
	.align		4
.L_2183:
        /*01ec*/ 	.byte	0x04, 0x36
        /*01ee*/ 	.short	(.L_2185 - .L_2184)
.L_2184:
        /*01f0*/ 	.word	0x00000008
.L_2185:


//--------------------- .nv.info._ZN12tensorrt_llm7kernels32fusedQKNormRopeKernelNTokenHeadsIN3c108BFloat16ENS2_4HalfELi256ELb0ELi2EEEvPviiifPKvS7_S7_PKlii --------------------------
	.section	.nv.info._ZN12tensorrt_llm7kernels32fusedQKNormRopeKernelNTokenHeadsIN3c108BFloat16ENS2_4HalfELi256ELb0ELi2EEEvPviiifPKvS7_S7_PKlii,"",@"SHT_CUDA_INFO"
	.sectionflags	@""
	.align	4


	//----- nvinfo : EIATTR_CUDA_API_VERSION
	.align		4
        /*0000*/ 	.byte	0x04, 0x37
        /*0002*/ 	.short	(.L_2187 - .L_2186)
.L_2186:
        /*0004*/ 	.word	0x00000082


	//----- nvinfo : EIATTR_KPARAM_INFO
	.align		4
.L_2187:
        /*0008*/ 	.byte	0x04, 0x17
        /*000a*/ 	.short	(.L_2189 - .L_2188)
.L_2188:
        /*000c*/ 	.word	0x00000000
        /*0010*/ 	.short	0x000a
        /*0012*/ 	.short	0x003c
        /*0014*/ 	.byte	0x00, 0xf0, 0x11, 0x00


	//----- nvinfo : EIATTR_KPARAM_INFO
	.align		4
.L_2189:
        /*0018*/ 	.byte	0x04, 0x17
        /*001a*/ 	.short	(.L_2191 - .L_2190)
.L_2190:
        /*001c*/ 	.word	0x00000000
        /*0020*/ 	.short	0x0009
        /*0022*/ 	.short	0x0038
        /*0024*/ 	.byte	0x00, 0xf0, 0x11, 0x00


	//----- nvinfo : EIATTR_KPARAM_INFO
	.align		4
.L_2191:
        /*0028*/ 	.byte	0x04, 0x17
        /*002a*/ 	.short	(.L_2193 - .L_2192)
.L_2192:
        /*002c*/ 	.word	0x00000000
        /*0030*/ 	.short	0x0008
        /*0032*/ 	.short	0x0030
        /*0034*/ 	.byte	0x00, 0xf5, 0x21, 0x00


	//----- nvinfo : EIATTR_KPARAM_INFO
	.align		4
.L_2193:
        /*0038*/ 	.byte	0x04, 0x17
        /*003a*/ 	.short	(.L_2195 - .L_2194)
.L_2194:
        /*003c*/ 	.word	0x00000000
        /*0040*/ 	.short	0x0007
        /*0042*/ 	.short	0x0028
        /*0044*/ 	.byte	0x00, 0xf5, 0x21, 0x00


	//----- nvinfo : EIATTR_KPARAM_INFO
	.align		4
.L_2195:
        /*0048*/ 	.byte	0x04, 0x17
        /*004a*/ 	.short	(.L_2197 - .L_2196)
.L_2196:
        /*004c*/ 	.word	0x00000000
        /*0050*/ 	.short	0x0006
        /*0052*/ 	.short	0x0020
        /*0054*/ 	.byte	0x00, 0xf5, 0x21, 0x00


	//----- nvinfo : EIATTR_KPARAM_INFO
	.align		4
.L_2197:
        /*0058*/ 	.byte	0x04, 0x17
        /*005a*/ 	.short	(.L_2199 - .L_2198)
.L_2198:
        /*005c*/ 	.word	0x00000000
        /*0060*/ 	.short	0x0005
        /*0062*/ 	.short	0x0018
        /*0064*/ 	.byte	0x00, 0xf5, 0x21, 0x00


	//----- nvinfo : EIATTR_KPARAM_INFO
	.align		4
.L_2199:
        /*0068*/ 	.byte	0x04, 0x17
        /*006a*/ 	.short	(.L_2201 - .L_2200)
.L_2200:
        /*006c*/ 	.word	0x00000000
        /*0070*/ 	.short	0x0004
        /*0072*/ 	.short	0x0014
        /*0074*/ 	.byte	0x00, 0xf0, 0x11, 0x00


	//----- nvinfo : EIATTR_KPARAM_INFO
	.align		4
.L_2201:
        /*0078*/ 	.byte	0x04, 0x17
        /*007a*/ 	.short	(.L_2203 - .L_2202)
.L_2202:
        /*007c*/ 	.word	0x00000000
        /*0080*/ 	.short	0x0003
        /*0082*/ 	.short	0x0010
        /*0084*/ 	.byte	0x00, 0xf0, 0x11, 0x00


	//----- nvinfo : EIATTR_KPARAM_INFO
	.align		4
.L_2203:
        /*0088*/ 	.byte	0x04, 0x17
        /*008a*/ 	.short	(.L_2205 - .L_2204)
.L_2204:
        /*008c*/ 	.word	0x00000000
        /*0090*/ 	.short	0x0002
        /*0092*/ 	.short	0x000c
        /*0094*/ 	.byte	0x00, 0xf0, 0x11, 0x00


	//----- nvinfo : EIATTR_KPARAM_INFO
	.align		4
.L_2205:
        /*0098*/ 	.byte	0x04, 0x17
        /*009a*/ 	.short	(.L_2207 - .L_2206)
.L_2206:
        /*009c*/ 	.word	0x00000000
        /*00a0*/ 	.short	0x0001
        /*00a2*/ 	.short	0x0008
        /*00a4*/ 	.byte	0x00, 0xf0, 0x11, 0x00


	//----- nvinfo : EIATTR_KPARAM_INFO
	.align		4
.L_2207:
        /*00a8*/ 	.byte	0x04, 0x17
        /*00aa*/ 	.short	(.L_2209 - .L_2208)
.L_2208:
        /*00ac*/ 	.word	0x00000000
        /*00b0*/ 	.short	0x0000
        /*00b2*/ 	.short	0x0000
        /*00b4*/ 	.byte	0x00, 0xf5, 0x21, 0x00


	//----- nvinfo : EIATTR_SPARSE_MMA_MASK
	.align		4
.L_2209:
        /*00b8*/ 	.byte	0x03, 0x50
        /*00ba*/ 	.short	0x0000


	//----- nvinfo : EIATTR_MAXREG_COUNT
	.align		4
        /*00bc*/ 	.byte	0x03, 0x1b
        /*00be*/ 	.short	0x00ff


	//----- nvinfo : EIATTR_MERCURY_ISA_VERSION
	.align		4
        /*00c0*/ 	.byte	0x03, 0x5f
        /*00c2*/ 	.short	0x0101


	//----- nvinfo : EIATTR_COOP_GROUP_MASK_REGIDS
	.align		4
        /*00c4*/ 	.byte	0x04, 0x29
        /*00c6*/ 	.short	(.L_2211 - .L_2210)


	//   ....[0]....
.L_2210:
        /*00c8*/ 	.word	0xffffffff


	//   ....[1]....
        /*00cc*/ 	.word	0xffffffff


	//   ....[2]....
        /*00d0*/ 	.word	0xffffffff


	//   ....[3]....
        /*00d4*/ 	.word	0xffffffff


	//   ....[4]....
        /*00d8*/ 	.word	0xffffffff


	//   ....[5]....
        /*00dc*/ 	.word	0xffffffff


	//   ....[6]....
        /*00e0*/ 	.word	0xffffffff


	//   ....[7]....
        /*00e4*/ 	.word	0xffffffff


	//   ....[8]....
        /*00e8*/ 	.word	0xffffffff


	//   ....[9]....
        /*00ec*/ 	.word	0xffffffff


	//   ....[10]....
        /*00f0*/ 	.word	0xffffffff


	//   ....[11]....
        /*00f4*/ 	.word	0xffffffff


	//   ....[12]....
        /*00f8*/ 	.word	0xffffffff


	//   ....[13]....
        /*00fc*/ 	.word	0xffffffff


	//   ....[14]....
        /*0100*/ 	.word	0xffffffff


	//   ....[15]....
        /*0104*/ 	.word	0x0500002b


	//   ....[16]....
        /*0108*/ 	.word	0x0500002b


	//   ....[17]....
        /*010c*/ 	.word	0x0500002b


	//   ....[18]....
        /*0110*/ 	.word	0x0500002b


	//   ....[19]....
        /*0114*/ 	.word	0x0500002b


	//   ....[20]....
        /*0118*/ 	.word	0x0500002b


	//   ....[21]....
        /*011c*/ 	.word	0x0500002b


	//   ....[22]....
        /*0120*/ 	.word	0x0500002b


	//   ....[23]....
        /*0124*/ 	.word	0x0500002b


	//   ....[24]....
        /*0128*/ 	.word	0x0500002b


	//   ....[25]....
        /*012c*/ 	.word	0x0500002b


	//   ....[26]....
        /*0130*/ 	.word	0x0500002b


	//   ....[27]....
        /*0134*/ 	.word	0x0500002b


	//   ....[28]....
        /*0138*/ 	.word	0x0500002b


	//   ....[29]....
        /*013c*/ 	.word	0x0500002b


	//----- nvinfo : EIATTR_COOP_GROUP_INSTR_OFFSETS
	.align		4
.L_2211:
        /*0140*/ 	.byte	0x04, 0x28
        /*0142*/ 	.short	(.L_2213 - .L_2212)


	//   ....[0]....
.L_2212:
        /*0144*/ 	.word	0x00001420


	//   ....[1]....
        /*0148*/ 	.word	0x00001440


	//   ....[2]....
        /*014c*/ 	.word	0x00001460


	//   ....[3]....
        /*0150*/ 	.word	0x00001480


	//   ....[4]....
        /*0154*/ 	.word	0x000014a0


	//   ....[5]....
        /*0158*/ 	.word	0x00001a60


	//   ....[6]....
        /*015c*/ 	.word	0x00001ab0


	//   ....[7]....
        /*0160*/ 	.word	0x00001cc0


	//   ....[8]....
        /*0164*/ 	.word	0x00001cf0


	//   ....[9]....
        /*0168*/ 	.word	0x00001d20


	//   ....[10]....
        /*016c*/ 	.word	0x000020b0


	//   ....[11]....
        /*0170*/ 	.word	0x00002260


	//   ....[12]....
        /*0174*/ 	.word	0x000022f0


	//   ....[13]....
        /*0178*/ 	.word	0x00002380


	//   ....[14]....
        /*017c*/ 	.word	0x00002590


	//   ....[15]....
        /*0180*/ 	.word	0x000026f0


	//   ....[16]....
        /*0184*/ 	.word	0x00002770


	//   ....[17]....
        /*0188*/ 	.word	0x000027d0


	//   ....[18]....
        /*018c*/ 	.word	0x00002830


	//   ....[19]....
        /*0190*/ 	.word	0x00002890


	//   ....[20]....
        /*0194*/ 	.word	0x00002af0


	//   ....[21]....
        /*0198*/ 	.word	0x00002b90


	//   ....[22]....
        /*019c*/ 	.word	0x00002d90


	//   ....[23]....
        /*01a0*/ 	.word	0x00002fa0


	//   ....[24]....
        /*01a4*/ 	.word	0x00003130


	//   ....[25]....
        /*01a8*/ 	.word	0x00003380


	//   ....[26]....
        /*01ac*/ 	.word	0x00003570


	//   ....[27]....
        /*01b0*/ 	.word	0x00003750


	//   ....[28]....
        /*01b4*/ 	.word	0x00003810


	//   ....[29]....
        /*01b8*/ 	.word	0x00003870


	//----- nvinfo : EIATTR_VRC_CTA_INIT_COUNT
	.align		4
.L_2213:
        /*01bc*/ 	.byte	0x02, 0x4a
	.zero		1
	.zero		1


	//----- nvinfo : EIATTR_EXIT_INSTR_OFFSETS
	.align		4
        /*01c0*/ 	.byte	0x04, 0x1c
        /*01c2*/ 	.short	(.L_2215 - .L_2214)


	//   ....[0]....
.L_2214:
        /*01c4*/ 	.word	0x000002a0


	//   ....[1]....
        /*01c8*/ 	.word	0x00000ee0


	//   ....[2]....
        /*01cc*/ 	.word	0x00002690


	//----- nvinfo : EIATTR_CRS_STACK_SIZE
	.align		4
.L_2215:
        /*01d0*/ 	.byte	0x04, 0x1e
        /*01d2*/ 	.short	(.L_2217 - .L_2216)
.L_2216:
        /*01d4*/ 	.word	0x00000000


	//----- nvinfo : EIATTR_CBANK_PARAM_SIZE
	.align		4
.L_2217:
        /*01d8*/ 	.byte	0x03, 0x19
        /*01da*/ 	.short	0x0040


	//----- nvinfo : EIATTR_PARAM_CBANK
	.align		4
        /*01dc*/ 	.byte	0x04, 0x0a
        /*01de*/ 	.short	(.L_2219 - .L_2218)
	.align		4
.L_2218:
        /*01e0*/ 	.word	index@(.nv.constant0._ZN12tensorrt_llm7kernels32fusedQKNormRopeKernelNTokenHeadsIN3c108BFloat16ENS2_4HalfELi256ELb0ELi2EEEvPviiifPKvS7_S7_PKlii)
        /*01e4*/ 	.short	0x0380
        /*01e6*/ 	.short	0x0040


	//----- nvinfo : EIATTR_SW_WAR
	.align		4
.L_2219:
        /*01e8*/ 	.byte	0x04, 0x36
        /*01ea*/ 	.short	(.L_2221 - .L_2220)
.L_2220:
        /*01ec*/ 	.word	0x00000008
.L_2221:


//--------------------- .nv.info._ZN12tensorrt_llm7kernels32fusedQKNormRopeKernelNTokenHeadsIN3c108BFloat16ENS2_4HalfELi256ELb1ELi2EEEvPviiifPKvS7_S7_PKlii --------------------------
	.section	.nv.info._ZN12tensorrt_llm7kernels32fusedQKNormRopeKernelNTokenHeadsIN3c108BFloat16ENS2_4HalfELi256ELb1ELi2EEEvPviiifPKvS7_S7_PKlii,"",@"SHT_CUDA_INFO"
	.sectionflags	@""
	.align	4


	//----- nvinfo : EIATTR_CUDA_API_VERSION
	.align		4
        /*0000*/ 	.byte	0x04, 0x37
        /*0002*/ 	.short	(.L_2223 - .L_2222)
.L_2222:
        /*0004*/ 	.word	0x00000082


	//----- nvinfo : EIATTR_KPARAM_INFO
	.align		4
.L_2223:
        /*0008*/ 	.byte	0x04, 0x17
        /*000a*/ 	.short	(.L_2225 - .L_2224)
.L_2224:
        /*000c*/ 	.word	0x00000000
        /*0010*/ 	.short	0x000a
        /*0012*/ 	.short	0x003c
        /*0014*/ 	.byte	0x00, 0xf0, 0x11, 0x00


	//----- nvinfo : EIATTR_KPARAM_INFO
	.align		4
.L_2225:
        /*0018*/ 	.byte	0x04, 0x17
        /*001a*/ 	.short	(.L_2227 - .L_2226)
.L_2226:
        /*001c*/ 	.word	0x00000000
        /*0020*/ 	.short	0x0009
        /*0022*/ 	.short	0x0038
        /*0024*/ 	.byte	0x00, 0xf0, 0x11, 0x00


	//----- nvinfo : EIATTR_KPARAM_INFO
	.align		4
.L_2227:
        /*0028*/ 	.byte	0x04, 0x17
        /*002a*/ 	.short	(.L_2229 - .L_2228)
.L_2228:
        /*002c*/ 	.word	0x00000000
        /*0030*/ 	.short	0x0008
        /*0032*/ 	.short	0x0030
        /*0034*/ 	.byte	0x00, 0xf5, 0x21, 0x00


	//----- nvinfo : EIATTR_KPARAM_INFO
	.align		4
.L_2229:
        /*0038*/ 	.byte	0x04, 0x17
        /*003a*/ 	.short	(.L_2231 - .L_2230)
.L_2230:
        /*003c*/ 	.word	0x00000000
        /*0040*/ 	.short	0x0007
        /*0042*/ 	.short	0x0028
        /*0044*/ 	.byte	0x00, 0xf5, 0x21, 0x00


	//----- nvinfo : EIATTR_KPARAM_INFO
	.align		4
.L_2231:
        /*0048*/ 	.byte	0x04, 0x17
        /*004a*/ 	.short	(.L_2233 - .L_2232)
.L_2232:
        /*004c*/ 	.word	0x00000000
        /*0050*/ 	.short	0x0006
        /*0052*/ 	.short	0x0020
        /*0054*/ 	.byte	0x00, 0xf5, 0x21, 0x00


	//----- nvinfo : EIATTR_KPARAM_INFO
	.align		4
.L_2233:
        /*0058*/ 	.byte	0x04, 0x17
        /*005a*/ 	.short	(.L_2235 - .L_2234)
.L_2234:
        /*005c*/ 	.word	0x00000000
        /*0060*/ 	.short	0x0005
        /*0062*/ 	.short	0x0018
        /*0064*/ 	.byte	0x00, 0xf5, 0x21, 0x00


	//----- nvinfo : EIATTR_KPARAM_INFO
	.align		4
.L_2235:
        /*0068*/ 	.byte	0x04, 0x17
        /*006a*/ 	.short	(.L_2237 - .L_2236)
.L_2236:
        /*006c*/ 	.word	0x00000000
        /*0070*/ 	.short	0x0004
        /*0072*/ 	.short	0x0014
        /*0074*/ 	.byte	0x00, 0xf0, 0x11, 0x00


	//----- nvinfo : EIATTR_KPARAM_INFO
	.align		4
.L_2237:
        /*0078*/ 	.byte	0x04, 0x17
        /*007a*/ 	.short	(.L_2239 - .L_2238)
.L_2238:
        /*007c*/ 	.word	0x00000000
        /*0080*/ 	.short	0x0003
        /*0082*/ 	.short	0x0010
        /*0084*/ 	.byte	0x00, 0xf0, 0x11, 0x00


	//----- nvinfo : EIATTR_KPARAM_INFO
	.align		4
.L_2239:
        /*0088*/ 	.byte	0x04, 0x17
        /*008a*/ 	.short	(.L_2241 - .L_2240)
.L_2240:
        /*008c*/ 	.word	0x00000000
        /*0090*/ 	.short	0x0002
        /*0092*/ 	.short	0x000c
        /*0094*/ 	.byte	0x00, 0xf0, 0x11, 0x00


	//----- nvinfo : EIATTR_KPARAM_INFO
	.align		4
.L_2241:
        /*0098*/ 	.byte	0x04, 0x17
        /*009a*/ 	.short	(.L_2243 - .L_2242)
.L_2242:
        /*009c*/ 	.word	0x00000000
        /*00a0*/ 	.short	0x0001
        /*00a2*/ 	.short	0x0008
        /*00a4*/ 	.byte	0x00, 0xf0, 0x11, 0x00


	//----- nvinfo : EIATTR_KPARAM_INFO
	.align		4
.L_2243:
        /*00a8*/ 	.byte	0x04, 0x17
        /*00aa*/ 	.short	(.L_2245 - .L_2244)
.L_2244:
        /*00ac*/ 	.word	0x00000000
        /*00b0*/ 	.short	0x0000
        /*00b2*/ 	.short	0x0000
        /*00b4*/ 	.byte	0x00, 0xf5, 0x21, 0x00


	//----- nvinfo : EIATTR_SPARSE_MMA_MASK
	.align		4
.L_2245:
        /*00b8*/ 	.byte	0x03, 0x50
        /*00ba*/ 	.short	0x0000


	//----- nvinfo : EIATTR_MAXREG_COUNT
	.align		4
        /*00bc*/ 	.byte	0x03, 0x1b
        /*00be*/ 	.short	0x00ff


	//----- nvinfo : EIATTR_MERCURY_ISA_VERSION
	.align		4
        /*00c0*/ 	.byte	0x03, 0x5f
        /*00c2*/ 	.short	0x0101


	//----- nvinfo : EIATTR_COOP_GROUP_MASK_REGIDS
	.align		4
        /*00c4*/ 	.byte	0x04, 0x29
        /*00c6*/ 	.short	(.L_2247 - .L_2246)


	//   ....[0]....
.L_2246:
        /*00c8*/ 	.word	0xffffffff


	//   ....[1]....
        /*00cc*/ 	.word	0xffffffff


	//   ....[2]....
        /*00d0*/ 	.word	0xffffffff


	//   ....[3]....
        /*00d4*/ 	.word	0xffffffff


	//   ....[4]....
        /*00d8*/ 	.word	0xffffffff


	//   ....[5]....
        /*00dc*/ 	.word	0x05000027


	//   ....[6]....
        /*00e0*/ 	.word	0x05000027


	//   ....[7]....
        /*00e4*/ 	.word	0x05000027


	//   ....[8]....
        /*00e8*/ 	.word	0x05000027


	//   ....[9]....
        /*00ec*/ 	.word	0x05000027


	//----- nvinfo : EIATTR_COOP_GROUP_INSTR_OFFSETS
	.align		4
.L_2247:
        /*00f0*/ 	.byte	0x04, 0x28
        /*00f2*/ 	.short	(.L_2249 - .L_2248)


	//   ....[0]....
.L_2248:
        /*00f4*/ 	.word	0x00001430


	//   ....[1]....
        /*00f8*/ 	.word	0x00001450


	//   ....[2]....
        /*00fc*/ 	.word	0x00001470


	//   ....[3]....
        /*0100*/ 	.word	0x00001490


	//   ....[4]....
        /*0104*/ 	.word	0x000014b0


	//   ....[5]....
        /*0108*/ 	.word	0x00001a40


	//   ....[6]....
        /*010c*/ 	.word	0x00001ae0


	//   ....[7]....
        /*0110*/ 	.word	0x00001b50


	//   ....[8]....
        /*0114*/ 	.word	0x00001bc0


	//   ....[9]....
        /*0118*/ 	.word	0x00001c30


	//----- nvinfo : EIATTR_VRC_CTA_INIT_COUNT
	.align		4
.L_2249:
        /*011c*/ 	.byte	0x02, 0x4a
	.zero		1
	.zero		1


	//----- nvinfo : EIATTR_EXIT_INSTR_OFFSETS
	.align		4
        /*0120*/ 	.byte	0x04, 0x1c
        /*0122*/ 	.short	(.L_2251 - .L_2250)


	//   ....[0]....
.L_2250:
        /*0124*/ 	.word	0x00000290


	//   ....[1]....
        /*0128*/ 	.word	0x00000f20


	//   ....[2]....
        /*012c*/ 	.word	0x000019e0


	//----- nvinfo : EIATTR_CRS_STACK_SIZE
	.align		4
.L_2251:
        /*0130*/ 	.byte	0x04, 0x1e
        /*0132*/ 	.short	(.L_2253 - .L_2252)
.L_2252:
        /*0134*/ 	.word	0x00000000


	//----- nvinfo : EIATTR_CBANK_PARAM_SIZE
	.align		4
.L_2253:
        /*0138*/ 	.byte	0x03, 0x19
        /*013a*/ 	.short	0x0040


	//----- nvinfo : EIATTR_PARAM_CBANK
	.align		4
        /*013c*/ 	.byte	0x04, 0x0a
        /*013e*/ 	.short	(.L_2255 - .L_2254)
	.align		4
.L_2254:
        /*0140*/ 	.word	index@(.nv.constant0._ZN12tensorrt_llm7kernels32fusedQKNormRopeKernelNTokenHeadsIN3c108BFloat16ENS2_4HalfELi256ELb1ELi2EEEvPviiifPKvS7_S7_PKlii)
        /*0144*/ 	.short	0x0380
        /*0146*/ 	.short	0x0040


	//----- nvinfo : EIATTR_SW_WAR
	.align		4
.L_2255:
        /*0148*/ 	.byte	0x04, 0x36
        /*014a*/ 	.short	(.L_2257 - .L_2256)
.L_2256:
        /*014c*/ 	.word	0x00000008
.L_2257:


//--------------------- .nv.info._ZN12tensorrt_llm7kernels32fusedQKNormRopeKernelNTokenHeadsIN3c108BFloat16ENS2_4HalfELi128ELb0ELi2EEEvPviiifPKvS7_S7_PKlii --------------------------
	.section	.nv.info._ZN12tensorrt_llm7kernels32fusedQKNormRopeKernelNTokenHeadsIN3c108BFloat16ENS2_4HalfELi128ELb0ELi2EEEvPviiifPKvS7_S7_PKlii,"",@"SHT_CUDA_INFO"
	.sectionflags	@""
	.align	4


	//----- nvinfo : EIATTR_CUDA_API_VERSION
	.align		4
        /*0000*/ 	.byte	0x04, 0x37
        /*0002*/ 	.short	(.L_2259 - .L_2258)
.L_2258:
        /*0004*/ 	.word	0x00000082


	//----- nvinfo : EIATTR_KPARAM_INFO
	.align		4
.L_2259:
        /*0008*/ 	.byte	0x04, 0x17
        /*000a*/ 	.short	(.L_2261 - .L_2260)
.L_2260:
        /*000c*/ 	.word	0x00000000
        /*0010*/ 	.short	0x000a
        /*0012*/ 	.short	0x003c
        /*0014*/ 	.byte	0x00, 0xf0, 0x11, 0x00


	//----- nvinfo : EIATTR_KPARAM_INFO
	.align		4
.L_2261:
        /*0018*/ 	.byte	0x04, 0x17
        /*001a*/ 	.short	(.L_2263 - .L_2262)
.L_2262:
        /*001c*/ 	.word	0x00000000
        /*0020*/ 	.short	0x0009
        /*0022*/ 	.short	0x0038
        /*0024*/ 	.byte	0x00, 0xf0, 0x11, 0x00


	//----- nvinfo : EIATTR_KPARAM_INFO
	.align		4
.L_2263:
        /*0028*/ 	.byte	0x04, 0x17
        /*002a*/ 	.short	(.L_2265 - .L_2264)
.L_2264:
        /*002c*/ 	.word	0x00000000
        /*0030*/ 	.short	0x0008
        /*0032*/ 	.short	0x0030
        /*0034*/ 	.byte	0x00, 0xf5, 0x21, 0x00


	//----- nvinfo : EIATTR_KPARAM_INFO
	.align		4
.L_2265:
        /*0038*/ 	.byte	0x04, 0x17
        /*003a*/ 	.short	(.L_2267 - .L_2266)
.L_2266:
        /*003c*/ 	.word	0x00000000
        /*0040*/ 	.short	0x0007
        /*0042*/ 	.short	0x0028
        /*0044*/ 	.byte	0x00, 0xf5, 0x21, 0x00


	//----- nvinfo : EIATTR_KPARAM_INFO
	.align		4
.L_2267:
        /*0048*/ 	.byte	0x04, 0x17
        /*004a*/ 	.short	(.L_2269 - .L_2268)
.L_2268:
        /*004c*/ 	.word	0x00000000
        /*0050*/ 	.short	0x0006
        /*0052*/ 	.short	0x0020
        /*0054*/ 	.byte	0x00, 0xf5, 0x21, 0x00


	//----- nvinfo : EIATTR_KPARAM_INFO
	.align		4
.L_2269:
        /*0058*/ 	.byte	0x04, 0x17
        /*005a*/ 	.short	(.L_2271 - .L_2270)
.L_2270:
        /*005c*/ 	.word	0x00000000
        /*0060*/ 	.short	0x0005
        /*0062*/ 	.short	0x0018
        /*0064*/ 	.byte	0x00, 0xf5, 0x21, 0x00


	//----- nvinfo : EIATTR_KPARAM_INFO
	.align		4
.L_2271:
        /*0068*/ 	.byte	0x04, 0x17
        /*006a*/ 	.short	(.L_2273 - .L_2272)
.L_2272:
        /*006c*/ 	.word	0x00000000
        /*0070*/ 	.short	0x0004
        /*0072*/ 	.short	0x0014
        /*0074*/ 	.byte	0x00, 0xf0, 0x11, 0x00


	//----- nvinfo : EIATTR_KPARAM_INFO
	.align		4
.L_2273:
        /*0078*/ 	.byte	0x04, 0x17
        /*007a*/ 	.short	(.L_2275 - .L_2274)
.L_2274:
        /*007c*/ 	.word	0x00000000
        /*0080*/ 	.short	0x0003
        /*0082*/ 	.short	0x0010
        /*0084*/ 	.byte	0x00, 0xf0, 0x11, 0x00


	//----- nvinfo : EIATTR_KPARAM_INFO
	.align		4
.L_2275:
        /*0088*/ 	.byte	0x04, 0x17
        /*008a*/ 	.short	(.L_2277 - .L_2276)
.L_2276:
        /*008c*/ 	.word	0x00000000
        /*0090*/ 	.short	0x0002
        /*0092*/ 	.short	0x000c
        /*0094*/ 	.byte	0x00, 0xf0, 0x11, 0x00


	//----- nvinfo : EIATTR_KPARAM_INFO
	.align		4
.L_2277:
        /*0098*/ 	.byte	0x04, 0x17
        /*009a*/ 	.short	(.L_2279 - .L_2278)
.L_2278:
        /*009c*/ 	.word	0x00000000
        /*00a0*/ 	.short	0x0001
        /*00a2*/ 	.short	0x0008
        /*00a4*/ 	.byte	0x00, 0xf0, 0x11, 0x00


	//----- nvinfo : EIATTR_KPARAM_INFO
	.align		4
.L_2279:
        /*00a8*/ 	.byte	0x04, 0x17
        /*00aa*/ 	.short	(.L_2281 - .L_2280)
.L_2280:
        /*00ac*/ 	.word	0x00000000
        /*00b0*/ 	.short	0x0000
        /*00b2*/ 	.short	0x0000
        /*00b4*/ 	.byte	0x00, 0xf5, 0x21, 0x00


	//----- nvinfo : EIATTR_SPARSE_MMA_MASK
	.align		4
.L_2281:
        /*00b8*/ 	.byte	0x03, 0x50
        /*00ba*/ 	.short	0x0000


	//----- nvinfo : EIATTR_MAXREG_COUNT
	.align		4
        /*00bc*/ 	.byte	0x03, 0x1b
        /*00be*/ 	.short	0x00ff


	//----- nvinfo : EIATTR_MERCURY_ISA_VERSION
	.align		4
        /*00c0*/ 	.byte	0x03, 0x5f
        /*00c2*/ 	.short	0x0101


	//----- nvinfo : EIATTR_COOP_GROUP_MASK_REGIDS
	.align		4
        /*00c4*/ 	.byte	0x04, 0x29
        /*00c6*/ 	.short	(.L_2283 - .L_2282)


	//   ....[0]....
.L_2282:
        /*00c8*/ 	.word	0xffffffff


	//   ....[1]....
        /*00cc*/ 	.word	0xffffffff


	//   ....[2]....
        /*00d0*/ 	.word	0xffffffff


	//   ....[3]....
        /*00d4*/ 	.word	0xffffffff


	//   ....[4]....
        /*00d8*/ 	.word	0xffffffff


	//   ....[5]....
        /*00dc*/ 	.word	0xffffffff


	//   ....[6]....
        /*00e0*/ 	.word	0xffffffff


	//   ....[7]....
        /*00e4*/ 	.word	0xffffffff


	//   ....[8]....
        /*00e8*/ 	.word	0xffffffff


	//   ....[9]....
        /*00ec*/ 	.word	0xffffffff


	//   ....[10]....
        /*00f0*/ 	.word	0xffffffff


	//   ....[11]....
        /*00f4*/ 	.word	0x05000004


	//   ....[12]....
        /*00f8*/ 	.word	0x05000004


	//   ....[13]....
        /*00fc*/ 	.word	0x05000004


	//   ....[14]....
        /*0100*/ 	.word	0x05000004


	//   ....[15]....
        /*0104*/ 	.word	0x05000004


	//   ....[16]....
        /*0108*/ 	.word	0x05000004


	//   ....[17]....
        /*010c*/ 	.word	0x05000004


	//   ....[18]....
        /*0110*/ 	.word	0x05000004


	//   ....[19]....
        /*0114*/ 	.word	0x05000004


	//   ....[20]....
        /*0118*/ 	.word	0x05000004


	//   ....[21]....
        /*011c*/ 	.word	0x05000004


	//----- nvinfo : EIATTR_COOP_GROUP_INSTR_OFFSETS
	.align		4
.L_2283:
        /*0120*/ 	.byte	0x04, 0x28
        /*0122*/ 	.short	(.L_2285 - .L_2284)


	//   ....[0]....
.L_2284:
        /*0124*/ 	.word	0x000015d0


	//   ....[1]....
        /*0128*/ 	.word	0x000015f0


	//   ....[2]....
        /*012c*/ 	.word	0x00001610


	//   ....[3]....
        /*0130*/ 	.word	0x00001630


	//   ....[4]....
        /*0134*/ 	.word	0x00001650


	//   ....[5]....
        /*0138*/ 	.word	0x00001880


	//   ....[6]....
        /*013c*/ 	.word	0x000019b0


	//   ....[7]....
        /*0140*/ 	.word	0x00001a90


	//   ....[8]....
        /*0144*/ 	.word	0x00001ac0


	//   ....[9]....
        /*0148*/ 	.word	0x00001b50


	//   ....[10]....
        /*014c*/ 	.word	0x00001c40


	//   ....[11]....
        /*0150*/ 	.word	0x00001d80


	//   ....[12]....
        /*0154*/ 	.word	0x00001e00


	//   ....[13]....
        /*0158*/ 	.word	0x00001e60


	//   ....[14]....
        /*015c*/ 	.word	0x00001ec0


	//   ....[15]....
        /*0160*/ 	.word	0x00001f20


	//   ....[16]....
        /*0164*/ 	.word	0x00002130


	//   ....[17]....
        /*0168*/ 	.word	0x000021e0


	//   ....[18]....
        /*016c*/ 	.word	0x00002260


	//   ....[19]....
        /*0170*/ 	.word	0x00002350


	//   ....[20]....
        /*0174*/ 	.word	0x00002410


	//   ....[21]....
        /*0178*/ 	.word	0x00002480


	//----- nvinfo : EIATTR_VRC_CTA_INIT_COUNT
	.align		4
.L_2285:
        /*017c*/ 	.byte	0x02, 0x4a
	.zero		1
	.zero		1


	//----- nvinfo : EIATTR_EXIT_INSTR_OFFSETS
	.align		4
        /*0180*/ 	.byte	0x04, 0x1c
        /*0182*/ 	.short	(.L_2287 - .L_2286)


	//   ....[0]....
.L_2286:
        /*0184*/ 	.word	0x00000280


	//   ....[1]....
        /*0188*/ 	.word	0x00000ed0


	//   ....[2]....
        /*018c*/ 	.word	0x00001d20


	//----- nvinfo : EIATTR_CRS_STACK_SIZE
	.align		4
.L_2287:
        /*0190*/ 	.byte	0x04, 0x1e
        /*0192*/ 	.short	(.L_2289 - .L_2288)
.L_2288:
        /*0194*/ 	.word	0x00000000


	//----- nvinfo : EIATTR_CBANK_PARAM_SIZE
	.align		4
.L_2289:
        /*0198*/ 	.byte	0x03, 0x19
        /*019a*/ 	.short	0x0040


	//----- nvinfo : EIATTR_PARAM_CBANK
	.align		4
        /*019c*/ 	.byte	0x04, 0x0a
        /*019e*/ 	.short	(.L_2291 - .L_2290)
	.align		4
.L_2290:
        /*01a0*/ 	.word	index@(.nv.constant0._ZN12tensorrt_llm7kernels32fusedQKNormRopeKernelNTokenHeadsIN3c108BFloat16ENS2_4HalfELi128ELb0ELi2EEEvPviiifPKvS7_S7_PKlii)
        /*01a4*/ 	.short	0x0380
        /*01a6*/ 	.short	0x0040


	//----- nvinfo : EIATTR_SW_WAR
	.align		4
.L_2291:
        /*01a8*/ 	.byte	0x04, 0x36
        /*01aa*/ 	.short	(.L_2293 - .L_2292)
.L_2292:
        /*01ac*/ 	.word	0x00000008
.L_2293:


//--------------------- .nv.info._ZN12tensorrt_llm7kernels32fusedQKNormRopeKernelNTokenHeadsIN3c108BFloat16ENS2_4HalfELi128ELb1ELi2EEEvPviiifPKvS7_S7_PKlii --------------------------
	.section	.nv.info._ZN12tensorrt_llm7kernels32fusedQKNormRopeKernelNTokenHeadsIN3c108BFloat16ENS2_4HalfELi128ELb1ELi2EEEvPviiifPKvS7_S7_PKlii,"",@"SHT_CUDA_INFO"
	.sectionflags	@""
	.align	4


	//----- nvinfo : EIATTR_CUDA_API_VERSION
	.align		4
        /*0000*/ 	.byte	0x04, 0x37
        /*0002*/ 	.short	(.L_2295 - .L_2294)
.L_2294:
        /*0004*/ 	.word	0x00000082


	//----- nvinfo : EIATTR_KPARAM_INFO
	.align		4
.L_2295:
        /*0008*/ 	.byte	0x04, 0x17
        /*000a*/ 	.short	(.L_2297 - .L_2296)
.L_2296:
        /*000c*/ 	.word	0x00000000
        /*0010*/ 	.short	0x000a
        /*0012*/ 	.short	0x003c
        /*0014*/ 	.byte	0x00, 0xf0, 0x11, 0x00


	//----- nvinfo : EIATTR_KPARAM_INFO
	.align		4
.L_2297:
        /*0018*/ 	.byte	0x04, 0x17
        /*001a*/ 	.short	(.L_2299 - .L_2298)
.L_2298:
        /*001c*/ 	.word	0x00000000
        /*0020*/ 	.short	0x0009
        /*0022*/ 	.short	0x0038
        /*0024*/ 	.byte	0x00, 0xf0, 0x11, 0x00


	//----- nvinfo : EIATTR_KPARAM_INFO
	.align		4
.L_2299:
        /*0028*/ 	.byte	0x04, 0x17
        /*002a*/ 	.short	(.L_2301 - .L_2300)
.L_2300:
        /*002c*/ 	.word	0x00000000
        /*0030*/ 	.short	0x0008
        /*0032*/ 	.short	0x0030
        /*0034*/ 	.byte	0x00, 0xf5, 0x21, 0x00


	//----- nvinfo : EIATTR_KPARAM_INFO
	.align		4
.L_2301:
        /*0038*/ 	.byte	0x04, 0x17
        /*003a*/ 	.short	(.L_2303 - .L_2302)
.L_2302:
        /*003c*/ 	.word	0x00000000
        /*0040*/ 	.short	0x0007
        /*0042*/ 	.short	0x0028
        /*0044*/ 	.byte	0x00, 0xf5, 0x21, 0x00


	//----- nvinfo : EIATTR_KPARAM_INFO
	.align		4
.L_2303:
        /*0048*/ 	.byte	0x04, 0x17
        /*004a*/ 	.short	(.L_2305 - .L_2304)
.L_2304:
        /*004c*/ 	.word	0x00000000
        /*0050*/ 	.short	0x0006
        /*0052*/ 	.short	0x0020
        /*0054*/ 	.byte	0x00, 0xf5, 0x21, 0x00


	//----- nvinfo : EIATTR_KPARAM_INFO
	.align		4
.L_2305:
        /*0058*/ 	.byte	0x04, 0x17
        /*005a*/ 	.short	(.L_2307 - .L_2306)
.L_2306:
        /*005c*/ 	.word	0x00000000
        /*0060*/ 	.short	0x0005
        /*0062*/ 	.short	0x0018
        /*0064*/ 	.byte	0x00, 0xf5, 0x21, 0x00


	//----- nvinfo : EIATTR_KPARAM_INFO
	.align		4
.L_2307:
        /*0068*/ 	.byte	0x04, 0x17
        /*006a*/ 	.short	(.L_2309 - .L_2308)
.L_2308:
        /*006c*/ 	.word	0x00000000
        /*0070*/ 	.short	0x0004
        /*0072*/ 	.short	0x0014
        /*0074*/ 	.byte	0x00, 0xf0, 0x11, 0x00


	//----- nvinfo : EIATTR_KPARAM_INFO
	.align		4
.L_2309:
        /*0078*/ 	.byte	0x04, 0x17
        /*007a*/ 	.short	(.L_2311 - .L_2310)
.L_2310:
        /*007c*/ 	.word	0x00000000
        /*0080*/ 	.short	0x0003
        /*0082*/ 	.short	0x0010
        /*0084*/ 	.byte	0x00, 0xf0, 0x11, 0x00


	//----- nvinfo : EIATTR_KPARAM_INFO
	.align		4
.L_2311:
        /*0088*/ 	.byte	0x04, 0x17
        /*008a*/ 	.short	(.L_2313 - .L_2312)
.L_2312:
        /*008c*/ 	.word	0x00000000
        /*0090*/ 	.short	0x0002
        /*0092*/ 	.short	0x000c
        /*0094*/ 	.byte	0x00, 0xf0, 0x11, 0x00


	//----- nvinfo : EIATTR_KPARAM_INFO
	.align		4
.L_2313:
        /*0098*/ 	.byte	0x04, 0x17
        /*009a*/ 	.short	(.L_2315 - .L_2314)
.L_2314:
        /*009c*/ 	.word	0x00000000
        /*00a0*/ 	.short	0x0001
        /*00a2*/ 	.short	0x0008
        /*00a4*/ 	.byte	0x00, 0xf0, 0x11, 0x00


	//----- nvinfo : EIATTR_KPARAM_INFO
	.align		4
.L_2315:
        /*00a8*/ 	.byte	0x04, 0x17
        /*00aa*/ 	.short	(.L_2317 - .L_2316)
.L_2316:
        /*00ac*/ 	.word	0x00000000
        /*00b0*/ 	.short	0x0000
        /*00b2*/ 	.short	0x0000
        /*00b4*/ 	.byte	0x00, 0xf5, 0x21, 0x00


	//----- nvinfo : EIATTR_SPARSE_MMA_MASK
	.align		4
.L_2317:
        /*00b8*/ 	.byte	0x03, 0x50
        /*00ba*/ 	.short	0x0000


	//----- nvinfo : EIATTR_MAXREG_COUNT
	.align		4
        /*00bc*/ 	.byte	0x03, 0x1b
        /*00be*/ 	.short	0x00ff


	//----- nvinfo : EIATTR_MERCURY_ISA_VERSION
	.align		4
        /*00c0*/ 	.byte	0x03, 0x5f
        /*00c2*/ 	.short	0x0101


	//----- nvinfo : EIATTR_COOP_GROUP_MASK_REGIDS
	.align		4
        /*00c4*/ 	.byte	0x04, 0x29
        /*00c6*/ 	.short	(.L_2319 - .L_2318)


	//   ....[0]....
.L_2318:
        /*00c8*/ 	.word	0xffffffff


	//   ....[1]....
        /*00cc*/ 	.word	0xffffffff


	//   ....[2]....
        /*00d0*/ 	.word	0xffffffff


	//   ....[3]....
        /*00d4*/ 	.word	0xffffffff


	//   ....[4]....
        /*00d8*/ 	.word	0xffffffff


	//   ....[5]....
        /*00dc*/ 	.word	0x05000017


	//   ....[6]....
        /*00e0*/ 	.word	0x05000017


	//   ....[7]....
        /*00e4*/ 	.word	0x05000017


	//   ....[8]....
        /*00e8*/ 	.word	0x05000017


	//   ....[9]....
        /*00ec*/ 	.word	0x05000017


	//----- nvinfo : EIATTR_COOP_GROUP_INSTR_OFFSETS
	.align		4
.L_2319:
        /*00f0*/ 	.byte	0x04, 0x28
        /*00f2*/ 	.short	(.L_2321 - .L_2320)


	//   ....[0]....
.L_2320:
        /*00f4*/ 	.word	0x00001270


	//   ....[1]....
        /*00f8*/ 	.word	0x00001290


	//   ....[2]....
        /*00fc*/ 	.word	0x000012b0


	//   ....[3]....
        /*0100*/ 	.word	0x000012d0


	//   ....[4]....
        /*0104*/ 	.word	0x000012f0


	//   ....[5]....
        /*0108*/ 	.word	0x000016a0


	//   ....[6]....
        /*010c*/ 	.word	0x00001730


	//   ....[7]....
        /*0110*/ 	.word	0x000017b0


	//   ....[8]....
        /*0114*/ 	.word	0x00001830


	//   ....[9]....
        /*0118*/ 	.word	0x000018b0


	//----- nvinfo : EIATTR_VRC_CTA_INIT_COUNT
	.align		4
.L_2321:
        /*011c*/ 	.byte	0x02, 0x4a
	.zero		1
	.zero		1


	//----- nvinfo : EIATTR_EXIT_INSTR_OFFSETS
	.align		4
        /*0120*/ 	.byte	0x04, 0x1c
        /*0122*/ 	.short	(.L_2323 - .L_2322)


	//   ....[0]....
.L_2322:
        /*0124*/ 	.word	0x00000290


	//   ....[1]....
        /*0128*/ 	.word	0x00000ed0


	//   ....[2]....
        /*012c*/ 	.word	0x00001640


	//----- nvinfo : EIATTR_CRS_STACK_SIZE
	.align		4
.L_2323:
        /*0130*/ 	.byte	0x04, 0x1e
        /*0132*/ 	.short	(.L_2325 - .L_2324)
.L_2324:
        /*0134*/ 	.word	0x00000000


	//----- nvinfo : EIATTR_CBANK_PARAM_SIZE
	.align		4
.L_2325:
        /*0138*/ 	.byte	0x03, 0x19
        /*013a*/ 	.short	0x0040


	//----- nvinfo : EIATTR_PARAM_CBANK
	.align		4
        /*013c*/ 	.byte	0x04, 0x0a
        /*013e*/ 	.short	(.L_2327 - .L_2326)
	.align		4
.L_2326:
        /*0140*/ 	.word	index@(.nv.constant0._ZN12tensorrt_llm7kernels32fusedQKNormRopeKernelNTokenHeadsIN3c108BFloat16ENS2_4HalfELi128ELb1ELi2EEEvPviiifPKvS7_S7_PKlii)
        /*0144*/ 	.short	0x0380
        /*0146*/ 	.short	0x0040


	//----- nvinfo : EIATTR_SW_WAR
	.align		4
.L_2327:
        /*0148*/ 	.byte	0x04, 0x36
        /*014a*/ 	.short	(.L_2329 - .L_2328)
.L_2328:
        /*014c*/ 	.word	0x00000008
.L_2329:


//--------------------- .nv.info._ZN12tensorrt_llm7kernels32fusedQKNormRopeKernelNTokenHeadsIN3c108BFloat16ENS2_4HalfELi64ELb0ELi2EEEvPviiifPKvS7_S7_PKlii --------------------------
	.section	.nv.info._ZN12tensorrt_llm7kernels32fusedQKNormRopeKernelNTokenHeadsIN3c108BFloat16ENS2_4HalfELi64ELb0ELi2EEEvPviiifPKvS7_S7_PKlii,"",@"SHT_CUDA_INFO"
	.sectionflags	@""
	.align	4


	//----- nvinfo : EIATTR_CUDA_API_VERSION
	.align		4
        /*0000*/ 	.byte	0x04, 0x37
        /*0002*/ 	.short	(.L_2331 - .L_2330)
.L_2330:
        /*0004*/ 	.word	0x00000082


	//----- nvinfo : EIATTR_KPARAM_INFO
	.align		4
.L_2331:
        /*0008*/ 	.byte	0x04, 0x17
        /*000a*/ 	.short	(.L_2333 - .L_2332)
.L_2332:
        /*000c*/ 	.word	0x00000000
        /*0010*/ 	.short	0x000a
        /*0012*/ 	.short	0x003c
        /*0014*/ 	.byte	0x00, 0xf0, 0x11, 0x00


	//----- nvinfo : EIATTR_KPARAM_INFO
	.align		4
.L_2333:
        /*0018*/ 	.byte	0x04, 0x17
        /*001a*/ 	.short	(.L_2335 - .L_2334)
.L_2334:
        /*001c*/ 	.word	0x00000000
        /*0020*/ 	.short	0x0009
        /*0022*/ 	.short	0x0038
        /*0024*/ 	.byte	0x00, 0xf0, 0x11, 0x00


	//----- nvinfo : EIATTR_KPARAM_INFO
	.align		4
.L_2335:
        /*0028*/ 	.byte	0x04, 0x17
        /*002a*/ 	.short	(.L_2337 - .L_2336)
.L_2336:
        /*002c*/ 	.word	0x00000000
        /*0030*/ 	.short	0x0008
        /*0032*/ 	.short	0x0030
        /*0034*/ 	.byte	0x00, 0xf5, 0x21, 0x00


	//----- nvinfo : EIATTR_KPARAM_INFO
	.align		4
.L_2337:
        /*0038*/ 	.byte	0x04, 0x17
        /*003a*/ 	.short	(.L_2339 - .L_2338)
.L_2338:
        /*003c*/ 	.word	0x00000000
        /*0040*/ 	.short	0x0007
        /*0042*/ 	.short	0x0028
        /*0044*/ 	.byte	0x00, 0xf5, 0x21, 0x00


	//----- nvinfo : EIATTR_KPARAM_INFO
	.align		4
.L_2339:
        /*0048*/ 	.byte	0x04, 0x17
        /*004a*/ 	.short	(.L_2341 - .L_2340)
.L_2340:
        /*004c*/ 	.word	0x00000000
        /*0050*/ 	.short	0x0006
        /*0052*/ 	.short	0x0020
        /*0054*/ 	.byte	0x00, 0xf5, 0x21, 0x00


	//----- nvinfo : EIATTR_KPARAM_INFO
	.align		4
.L_2341:
        /*0058*/ 	.byte	0x04, 0x17
        /*005a*/ 	.short	(.L_2343 - .L_2342)
.L_2342:
        /*005c*/ 	.word	0x00000000
        /*0060*/ 	.short	0x0005
        /*0062*/ 	.short	0x0018
        /*0064*/ 	.byte	0x00, 0xf5, 0x21, 0x00


	//----- nvinfo : EIATTR_KPARAM_INFO
	.align		4
.L_2343:
        /*0068*/ 	.byte	0x04, 0x17
        /*006a*/ 	.short	(.L_2345 - .L_2344)
.L_2344:
        /*006c*/ 	.word	0x00000000
        /*0070*/ 	.short	0x0004
        /*0072*/ 	.short	0x0014
        /*0074*/ 	.byte	0x00, 0xf0, 0x11, 0x00


	//----- nvinfo : EIATTR_KPARAM_INFO
	.align		4
.L_2345:
        /*0078*/ 	.byte	0x04, 0x17
        /*007a*/ 	.short	(.L_2347 - .L_2346)
.L_2346:
        /*007c*/ 	.word	0x00000000
        /*0080*/ 	.short	0x0003
        /*0082*/ 	.short	0x0010
        /*0084*/ 	.byte	0x00, 0xf0, 0x11, 0x00


	//----- nvinfo : EIATTR_KPARAM_INFO
	.align		4
.L_2347:
        /*0088*/ 	.byte	0x04, 0x17
        /*008a*/ 	.short	(.L_2349 - .L_2348)
.L_2348:
        /*008c*/ 	.word	0x00000000
        /*0090*/ 	.short	0x0002
        /*0092*/ 	.short	0x000c
        /*0094*/ 	.byte	0x00, 0xf0, 0x11, 0x00


	//----- nvinfo : EIATTR_KPARAM_INFO
	.align		4
.L_2349:
        /*0098*/ 	.byte	0x04, 0x17
        /*009a*/ 	.short	(.L_2351 - .L_2350)
.L_2350:
        /*009c*/ 	.word	0x00000000
        /*00a0*/ 	.short	0x0001
        /*00a2*/ 	.short	0x0008
        /*00a4*/ 	.byte	0x00, 0xf0, 0x11, 0x00


	//----- nvinfo : EIATTR_KPARAM_INFO
	.align		4
.L_2351:
        /*00a8*/ 	.byte	0x04, 0x17
        /*00aa*/ 	.short	(.L_2353 - .L_2352)
.L_2352:
        /*00ac*/ 	.word	0x00000000
        /*00b0*/ 	.short	0x0000
        /*00b2*/ 	.short	0x0000
        /*00b4*/ 	.byte	0x00, 0xf5, 0x21, 0x00


	//----- nvinfo : EIATTR_SPARSE_MMA_MASK
	.align		4
.L_2353:
        /*00b8*/ 	.byte	0x03, 0x50
        /*00ba*/ 	.short	0x0000


	//----- nvinfo : EIATTR_MAXREG_COUNT
	.align		4
        /*00bc*/ 	.byte	0x03, 0x1b
        /*00be*/ 	.short	0x00ff


	//----- nvinfo : EIATTR_MERCURY_ISA_VERSION
	.align		4
        /*00c0*/ 	.byte	0x03, 0x5f
        /*00c2*/ 	.short	0x0101


	//----- nvinfo : EIATTR_COOP_GROUP_MASK_REGIDS
	.align		4
        /*00c4*/ 	.byte	0x04, 0x29
        /*00c6*/ 	.short	(.L_2355 - .L_2354)


	//   ....[0]....
.L_2354:
        /*00c8*/ 	.word	0xffffffff


	//   ....[1]....
        /*00cc*/ 	.word	0xffffffff


	//   ....[2]....
        /*00d0*/ 	.word	0xffffffff


	//   ....[3]....
        /*00d4*/ 	.word	0xffffffff


	//   ....[4]....
        /*00d8*/ 	.word	0xffffffff


	//   ....[5]....
        /*00dc*/ 	.word	0xffffffff


	//   ....[6]....
        /*00e0*/ 	.word	0xffffffff


	//   ....[7]....
        /*00e4*/ 	.word	0xffffffff


	//   ....[8]....
        /*00e8*/ 	.word	0xffffffff


	//   ....[9]....
        /*00ec*/ 	.word	0x05000009


	//   ....[10]....
        /*00f0*/ 	.word	0x05000009


	//   ....[11]....
        /*00f4*/ 	.word	0x05000009


	//   ....[12]....
        /*00f8*/ 	.word	0x05000009


	//   ....[13]....
        /*00fc*/ 	.word	0x05000009


	//   ....[14]....
        /*0100*/ 	.word	0x05000009


	//   ....[15]....
        /*0104*/ 	.word	0x05000009


	//   ....[16]....
        /*0108*/ 	.word	0x05000009


	//   ....[17]....
        /*010c*/ 	.word	0x05000009


	//----- nvinfo : EIATTR_COOP_GROUP_INSTR_OFFSETS
	.align		4
.L_2355:
        /*0110*/ 	.byte	0x04, 0x28
        /*0112*/ 	.short	(.L_2357 - .L_2356)


	//   ....[0]....
.L_2356:
        /*0114*/ 	.word	0x00001300


	//   ....[1]....
        /*0118*/ 	.word	0x00001320


	//   ....[2]....
        /*011c*/ 	.word	0x00001340


	//   ....[3]....
        /*0120*/ 	.word	0x00001360


	//   ....[4]....
        /*0124*/ 	.word	0x00001380


	//   ....[5]....
        /*0128*/ 	.word	0x00001550


	//   ....[6]....
        /*012c*/ 	.word	0x000015e0


	//   ....[7]....
        /*0130*/ 	.word	0x000016c0


	//   ....[8]....
        /*0134*/ 	.word	0x000017f0


	//   ....[9]....
        /*0138*/ 	.word	0x00001920


	//   ....[10]....
        /*013c*/ 	.word	0x000019b0


	//   ....[11]....
        /*0140*/ 	.word	0x00001a10


	//   ....[12]....
        /*0144*/ 	.word	0x00001a70


	//   ....[13]....
        /*0148*/ 	.word	0x00001ad0


	//   ....[14]....
        /*014c*/ 	.word	0x00001ce0


	//   ....[15]....
        /*0150*/ 	.word	0x00001d70


	//   ....[16]....
        /*0154*/ 	.word	0x00001e10


	//   ....[17]....
        /*0158*/ 	.word	0x00001e70


	//----- nvinfo : EIATTR_VRC_CTA_INIT_COUNT
	.align		4
.L_2357:
        /*015c*/ 	.byte	0x02, 0x4a
	.zero		1
	.zero		1


	//----- nvinfo : EIATTR_EXIT_INSTR_OFFSETS
	.align		4
        /*0160*/ 	.byte	0x04, 0x1c
        /*0162*/ 	.short	(.L_2359 - .L_2358)


	//   ....[0]....
.L_2358:
        /*0164*/ 	.word	0x00000290


	//   ....[1]....
        /*0168*/ 	.word	0x00000ee0


	//   ....[2]....
        /*016c*/ 	.word	0x000018c0


	//----- nvinfo : EIATTR_CRS_STACK_SIZE
	.align		4
.L_2359:
        /*0170*/ 	.byte	0x04, 0x1e
        /*0172*/ 	.short	(.L_2361 - .L_2360)
.L_2360:
        /*0174*/ 	.word	0x00000000


	//----- nvinfo : EIATTR_CBANK_PARAM_SIZE
	.align		4
.L_2361:
        /*0178*/ 	.byte	0x03, 0x19
        /*017a*/ 	.short	0x0040


	//----- nvinfo : EIATTR_PARAM_CBANK
	.align		4
        /*017c*/ 	.byte	0x04, 0x0a
        /*017e*/ 	.short	(.L_2363 - .L_2362)
	.align		4
.L_2362:
        /*0180*/ 	.word	index@(.nv.constant0._ZN12tensorrt_llm7kernels32fusedQKNormRopeKernelNTokenHeadsIN3c108BFloat16ENS2_4HalfELi64ELb0ELi2EEEvPviiifPKvS7_S7_PKlii)
        /*0184*/ 	.short	0x0380
        /*0186*/ 	.short	0x0040


	//----- nvinfo : EIATTR_SW_WAR
	.align		4
.L_2363:
        /*0188*/ 	.byte	0x04, 0x36
        /*018a*/ 	.short	(.L_2365 - .L_2364)
.L_2364:
        /*018c*/ 	.word	0x00000008
.L_2365:


//--------------------- .nv.info._ZN12tensorrt_llm7kernels32fusedQKNormRopeKernelNTokenHeadsIN3c108BFloat16ENS2_4HalfELi64ELb1ELi2EEEvPviiifPKvS7_S7_PKlii --------------------------
	.section	.nv.info._ZN12tensorrt_llm7kernels32fusedQKNormRopeKernelNTokenHeadsIN3c108BFloat16ENS2_4HalfELi64ELb1ELi2EEEvPviiifPKvS7_S7_PKlii,"",@"SHT_CUDA_INFO"
	.sectionflags	@""
	.align	4


	//----- nvinfo : EIATTR_CUDA_API_VERSION
	.align		4
        /*0000*/ 	.byte	0x04, 0x37
        /*0002*/ 	.short	(.L_2367 - .L_2366)
.L_2366:
        /*0004*/ 	.word	0x00000082


	//----- nvinfo : EIATTR_KPARAM_INFO
	.align		4
.L_2367:
        /*0008*/ 	.byte	0x04, 0x17
        /*000a*/ 	.short	(.L_2369 - .L_2368)
.L_2368:
        /*000c*/ 	.word	0x00000000
        /*0010*/ 	.short	0x000a
        /*0012*/ 	.short	0x003c
        /*0014*/ 	.byte	0x00, 0xf0, 0x11, 0x00


	//----- nvinfo : EIATTR_KPARAM_INFO
	.align		4
.L_2369:
        /*0018*/ 	.byte	0x04, 0x17
        /*001a*/ 	.short	(.L_2371 - .L_2370)
.L_2370:
        /*001c*/ 	.word	0x00000000
        /*0020*/ 	.short	0x0009
        /*0022*/ 	.short	0x0038
        /*0024*/ 	.byte	0x00, 0xf0, 0x11, 0x00


	//----- nvinfo : EIATTR_KPARAM_INFO
	.align		4
.L_2371:
        /*0028*/ 	.byte	0x04, 0x17
        /*002a*/ 	.short	(.L_2373 - .L_2372)
.L_2372:
        /*002c*/ 	.word	0x00000000
        /*0030*/ 	.short	0x0008
        /*0032*/ 	.short	0x0030
        /*0034*/ 	.byte	0x00, 0xf5, 0x21, 0x00


	//----- nvinfo : EIATTR_KPARAM_INFO
	.align		4
.L_2373:
        /*0038*/ 	.byte	0x04, 0x17
        /*003a*/ 	.short	(.L_2375 - .L_2374)
.L_2374:
        /*003c*/ 	.word	0x00000000
        /*0040*/ 	.short	0x0007
        /*0042*/ 	.short	0x0028
        /*0044*/ 	.byte	0x00, 0xf5, 0x21, 0x00


	//----- nvinfo : EIATTR_KPARAM_INFO
	.align		4
.L_2375:
        /*0048*/ 	.byte	0x04, 0x17
        /*004a*/ 	.short	(.L_2377 - .L_2376)
.L_2376:
        /*004c*/ 	.word	0x00000000
        /*0050*/ 	.short	0x0006
        /*0052*/ 	.short	0x0020
        /*0054*/ 	.byte	0x00, 0xf5, 0x21, 0x00


	//----- nvinfo : EIATTR_KPARAM_INFO
	.align		4
.L_2377:
        /*0058*/ 	.byte	0x04, 0x17
        /*005a*/ 	.short	(.L_2379 - .L_2378)
.L_2378:
        /*005c*/ 	.word	0x00000000
        /*0060*/ 	.short	0x0005
        /*0062*/ 	.short	0x0018
        /*0064*/ 	.byte	0x00, 0xf5, 0x21, 0x00


	//----- nvinfo : EIATTR_KPARAM_INFO
	.align		4
.L_2379:
        /*0068*/ 	.byte	0x04, 0x17
        /*006a*/ 	.short	(.L_2381 - .L_2380)
.L_2380:
        /*006c*/ 	.word	0x00000000
        /*0070*/ 	.short	0x0004
        /*0072*/ 	.short	0x0014
        /*0074*/ 	.byte	0x00, 0xf0, 0x11, 0x00


	//----- nvinfo : EIATTR_KPARAM_INFO
	.align		4
.L_2381:
        /*0078*/ 	.byte	0x04, 0x17
        /*007a*/ 	.short	(.L_2383 - .L_2382)
.L_2382:
        /*007c*/ 	.word	0x00000000
        /*0080*/ 	.short	0x0003
        /*0082*/ 	.short	0x0010
        /*0084*/ 	.byte	0x00, 0xf0, 0x11, 0x00


	//----- nvinfo : EIATTR_KPARAM_INFO
	.align		4
.L_2383:
        /*0088*/ 	.byte	0x04, 0x17
        /*008a*/ 	.short	(.L_2385 - .L_2384)
.L_2384:
        /*008c*/ 	.word	0x00000000
        /*0090*/ 	.short	0x0002
        /*0092*/ 	.short	0x000c
        /*0094*/ 	.byte	0x00, 0xf0, 0x11, 0x00


	//----- nvinfo : EIATTR_KPARAM_INFO
	.align		4
.L_2385:
        /*0098*/ 	.byte	0x04, 0x17
        /*009a*/ 	.short	(.L_2387 - .L_2386)
.L_2386:
        /*009c*/ 	.word	0x00000000
        /*00a0*/ 	.short	0x0001
        /*00a2*/ 	.short	0x0008
        /*00a4*/ 	.byte	0x00, 0xf0, 0x11, 0x00


	//----- nvinfo : EIATTR_KPARAM_INFO
	.align		4
.L_2387:
        /*00a8*/ 	.byte	0x04, 0x17
        /*00aa*/ 	.short	(.L_2389 - .L_2388)
.L_2388:
        /*00ac*/ 	.word	0x00000000
        /*00b0*/ 	.short	0x0000
        /*00b2*/ 	.short	0x0000
        /*00b4*/ 	.byte	0x00, 0xf5, 0x21, 0x00


	//----- nvinfo : EIATTR_SPARSE_MMA_MASK
	.align		4
.L_2389:
        /*00b8*/ 	.byte	0x03, 0x50
        /*00ba*/ 	.short	0x0000


	//----- nvinfo : EIATTR_MAXREG_COUNT
	.align		4
        /*00bc*/ 	.byte	0x03, 0x1b
        /*00be*/ 	.short	0x00ff


	//----- nvinfo : EIATTR_MERCURY_ISA_VERSION
	.align		4
        /*00c0*/ 	.byte	0x03, 0x5f
        /*00c2*/ 	.short	0x0101


	//----- nvinfo : EIATTR_COOP_GROUP_MASK_REGIDS
	.align		4
        /*00c4*/ 	.byte	0x04, 0x29
        /*00c6*/ 	.short	(.L_2391 - .L_2390)


	//   ....[0]....
.L_2390:
        /*00c8*/ 	.word	0xffffffff


	//   ....[1]....
        /*00cc*/ 	.word	0xffffffff


	//   ....[2]....
        /*00d0*/ 	.word	0xffffffff


	//   ....[3]....
        /*00d4*/ 	.word	0xffffffff


	//   ....[4]....
        /*00d8*/ 	.word	0xffffffff


	//   ....[5]....
        /*00dc*/ 	.word	0xffffffff


	//   ....[6]....
        /*00e0*/ 	.word	0xffffffff


	//   ....[7]....
        /*00e4*/ 	.word	0xffffffff


	//   ....[8]....
        /*00e8*/ 	.word	0xffffffff


	//   ....[9]....
        /*00ec*/ 	.word	0xffffffff


	//   ....[10]....
        /*00f0*/ 	.word	0xffffffff


	//   ....[11]....
        /*00f4*/ 	.word	0xffffffff


	//   ....[12]....
        /*00f8*/ 	.word	0xffffffff


	//   ....[13]....
        /*00fc*/ 	.word	0xffffffff


	//   ....[14]....
        /*0100*/ 	.word	0xffffffff


	//   ....[15]....
        /*0104*/ 	.word	0x0500001c


	//   ....[16]....
        /*0108*/ 	.word	0x0500001c


	//   ....[17]....
        /*010c*/ 	.word	0x0500001c


	//   ....[18]....
        /*0110*/ 	.word	0x0500001c


	//   ....[19]....
        /*0114*/ 	.word	0x0500001c


	//   ....[20]....
        /*0118*/ 	.word	0x0500001c


	//   ....[21]....
        /*011c*/ 	.word	0x0500001c


	//   ....[22]....
        /*0120*/ 	.word	0x0500001c


	//   ....[23]....
        /*0124*/ 	.word	0x0500001c


	//   ....[24]....
        /*0128*/ 	.word	0x0500001c


	//   ....[25]....
        /*012c*/ 	.word	0x0500001c


	//   ....[26]....
        /*0130*/ 	.word	0x0500001c


	//   ....[27]....
        /*0134*/ 	.word	0x0500001c


	//   ....[28]....
        /*0138*/ 	.word	0x0500001c


	//   ....[29]....
        /*013c*/ 	.word	0x0500001c


	//----- nvinfo : EIATTR_COOP_GROUP_INSTR_OFFSETS
	.align		4
.L_2391:
        /*0140*/ 	.byte	0x04, 0x28
        /*0142*/ 	.short	(.L_2393 - .L_2392)


	//   ....[0]....
.L_2392:
        /*0144*/ 	.word	0x00001230


	//   ....[1]....
        /*0148*/ 	.word	0x00001250


	//   ....[2]....
        /*014c*/ 	.word	0x00001270


	//   ....[3]....
        /*0150*/ 	.word	0x00001290


	//   ....[4]....
        /*0154*/ 	.word	0x000012b0


	//   ....[5]....
        /*0158*/ 	.word	0x00001570


	//   ....[6]....
        /*015c*/ 	.word	0x00001590


	//   ....[7]....
        /*0160*/ 	.word	0x000015b0


	//   ....[8]....
        /*0164*/ 	.word	0x000015d0


	//   ....[9]....
        /*0168*/ 	.word	0x000015f0


	//   ....[10]....
        /*016c*/ 	.word	0x00001940


	//   ....[11]....
        /*0170*/ 	.word	0x00001960


	//   ....[12]....
        /*0174*/ 	.word	0x00001980


	//   ....[13]....
        /*0178*/ 	.word	0x000019a0


	//   ....[14]....
        /*017c*/ 	.word	0x000019c0


	//   ....[15]....
        /*0180*/ 	.word	0x00001c00


	//   ....[16]....
        /*0184*/ 	.word	0x00001c80


	//   ....[17]....
        /*0188*/ 	.word	0x00001ce0


	//   ....[18]....
        /*018c*/ 	.word	0x00001d40


	//   ....[19]....
        /*0190*/ 	.word	0x00001da0


	//   ....[20]....
        /*0194*/ 	.word	0x00001e20


	//   ....[21]....
        /*0198*/ 	.word	0x00001ea0


	//   ....[22]....
        /*019c*/ 	.word	0x00001ef0


	//   ....[23]....
        /*01a0*/ 	.word	0x00001f40


	//   ....[24]....
        /*01a4*/ 	.word	0x00001f90


	//   ....[25]....
        /*01a8*/ 	.word	0x00002010


	//   ....[26]....
        /*01ac*/ 	.word	0x00002090


	//   ....[27]....
        /*01b0*/ 	.word	0x000020f0


	//   ....[28]....
        /*01b4*/ 	.word	0x00002150


	//   ....[29]....
        /*01b8*/ 	.word	0x000021b0


	//----- nvinfo : EIATTR_VRC_CTA_INIT_COUNT
	.align		4
.L_2393:
        /*01bc*/ 	.byte	0x02, 0x4a
	.zero		1
	.zero		1


	//----- nvinfo : EIATTR_EXIT_INSTR_OFFSETS
	.align		4
        /*01c0*/ 	.byte	0x04, 0x1c
        /*01c2*/ 	.short	(.L_2395 - .L_2394)


	//   ....[0]....
.L_2394:
        /*01c4*/ 	.word	0x000002b0


	//   ....[1]....
        /*01c8*/ 	.word	0x00000ef0


	//   ....[2]....
        /*01cc*/ 	.word	0x00001800


	//   ....[3]....
        /*01d0*/ 	.word	0x00001ba0


	//----- nvinfo : EIATTR_CRS_STACK_SIZE
	.align		4
.L_2395:
        /*01d4*/ 	.byte	0x04, 0x1e
        /*01d6*/ 	.short	(.L_2397 - .L_2396)
.L_2396:
        /*01d8*/ 	.word	0x00000000


	//----- nvinfo : EIATTR_CBANK_PARAM_SIZE
	.align		4
.L_2397:
        /*01dc*/ 	.byte	0x03, 0x19
        /*01de*/ 	.short	0x0040


	//----- nvinfo : EIATTR_PARAM_CBANK
	.align		4
        /*01e0*/ 	.byte	0x04, 0x0a
        /*01e2*/ 	.short	(.L_2399 - .L_2398)
	.align		4
.L_2398:
        /*01e4*/ 	.word	index@(.nv.constant0._ZN12tensorrt_llm7kernels32fusedQKNormRopeKernelNTokenHeadsIN3c108BFloat16ENS2_4HalfELi64ELb1ELi2EEEvPviiifPKvS7_S7_PKlii)
        /*01e8*/ 	.short	0x0380
        /*01ea*/ 	.short	0x0040


	//----- nvinfo : EIATTR_SW_WAR
	.align		4
.L_2399:
        /*01ec*/ 	.byte	0x04, 0x36
        /*01ee*/ 	.short	(.L_2401 - .L_2400)
.L_2400:
        /*01f0*/ 	.word	0x00000008
.L_2401:


//--------------------- .nv.info._ZN12tensorrt_llm7kernels21fusedQKNormRopeKernelIN3c108BFloat16ENS2_4HalfELi256ELb0EEEvPviiifPKvS7_S7_PKlii --------------------------
	.section	.nv.info._ZN12tensorrt_llm7kernels21fusedQKNormRopeKernelIN3c108BFloat16ENS2_4HalfELi256ELb0EEEvPviiifPKvS7_S7_PKlii,"",@"SHT_CUDA_INFO"
	.sectionflags	@""
	.align	4


	//----- nvinfo : EIATTR_CUDA_API_VERSION
	.align		4
        /*0000*/ 	.byte	0x04, 0x37
        /*0002*/ 	.short	(.L_2403 - .L_2402)
.L_2402:
        /*0004*/ 	.word	0x00000082


	//----- nvinfo : EIATTR_KPARAM_INFO
	.align		4
.L_2403:
        /*0008*/ 	.byte	0x04, 0x17
        /*000a*/ 	.short	(.L_2405 - .L_2404)
.L_2404:
        /*000c*/ 	.word	0x00000000
        /*0010*/ 	.short	0x000a
        /*0012*/ 	.short	0x003c
        /*0014*/ 	.byte	0x00, 0xf0, 0x11, 0x00


	//----- nvinfo : EIATTR_KPARAM_INFO
	.align		4
.L_2405:
        /*0018*/ 	.byte	0x04, 0x17
        /*001a*/ 	.short	(.L_2407 - .L_2406)
.L_2406:
        /*001c*/ 	.word	0x00000000
        /*0020*/ 	.short	0x0009
        /*0022*/ 	.short	0x0038
        /*0024*/ 	.byte	0x00, 0xf0, 0x11, 0x00


	//----- nvinfo : EIATTR_KPARAM_INFO
	.align		4
.L_2407:
        /*0028*/ 	.byte	0x04, 0x17
        /*002a*/ 	.short	(.L_2409 - .L_2408)
.L_2408:
        /*002c*/ 	.word	0x00000000
        /*0030*/ 	.short	0x0008
        /*0032*/ 	.short	0x0030
        /*0034*/ 	.byte	0x00, 0xf5, 0x21, 0x00


	//----- nvinfo : EIATTR_KPARAM_INFO
	.align		4
.L_2409:
        /*0038*/ 	.byte	0x04, 0x17
        /*003a*/ 	.short	(.L_2411 - .L_2410)
.L_2410:
        /*003c*/ 	.word	0x00000000
        /*0040*/ 	.short	0x0007
        /*0042*/ 	.short	0x0028
        /*0044*/ 	.byte	0x00, 0xf5, 0x21, 0x00


	//----- nvinfo : EIATTR_KPARAM_INFO
	.align		4
.L_2411:
        /*0048*/ 	.byte	0x04, 0x17
        /*004a*/ 	.short	(.L_2413 - .L_2412)
.L_2412:
        /*004c*/ 	.word	0x00000000
        /*0050*/ 	.short	0x0006
        /*0052*/ 	.short	0x0020
        /*0054*/ 	.byte	0x00, 0xf5, 0x21, 0x00


	//----- nvinfo : EIATTR_KPARAM_INFO
	.align		4
.L_2413:
        /*0058*/ 	.byte	0x04, 0x17
        /*005a*/ 	.short	(.L_2415 - .L_2414)
.L_2414:
        /*005c*/ 	.word	0x00000000
        /*0060*/ 	.short	0x0005
        /*0062*/ 	.short	0x0018
        /*0064*/ 	.byte	0x00, 0xf5, 0x21, 0x00


	//----- nvinfo : EIATTR_KPARAM_INFO
	.align		4
.L_2415:
        /*0068*/ 	.byte	0x04, 0x17
        /*006a*/ 	.short	(.L_2417 - .L_2416)
.L_2416:
        /*006c*/ 	.word	0x00000000
        /*0070*/ 	.short	0x0004
        /*0072*/ 	.short	0x0014
        /*0074*/ 	.byte	0x00, 0xf0, 0x11, 0x00


	//----- nvinfo : EIATTR_KPARAM_INFO
	.align		4
.L_2417:
        /*0078*/ 	.byte	0x04, 0x17
        /*007a*/ 	.short	(.L_2419 - .L_2418)
.L_2418:
        /*007c*/ 	.word	0x00000000
        /*0080*/ 	.short	0x0003
        /*0082*/ 	.short	0x0010
        /*0084*/ 	.byte	0x00, 0xf0, 0x11, 0x00


	//----- nvinfo : EIATTR_KPARAM_INFO
	.align		4
.L_2419:
        /*0088*/ 	.byte	0x04, 0x17
        /*008a*/ 	.short	(.L_2421 - .L_2420)
.L_2420:
        /*008c*/ 	.word	0x00000000
        /*0090*/ 	.short	0x0002
        /*0092*/ 	.short	0x000c
        /*0094*/ 	.byte	0x00, 0xf0, 0x11, 0x00


	//----- nvinfo : EIATTR_KPARAM_INFO
	.align		4
.L_2421:
        /*0098*/ 	.byte	0x04, 0x17
        /*009a*/ 	.short	(.L_2423 - .L_2422)
.L_2422:
        /*009c*/ 	.word	0x00000000
        /*00a0*/ 	.short	0x0001
        /*00a2*/ 	.short	0x0008
        /*00a4*/ 	.byte	0x00, 0xf0, 0x11, 0x00


	//----- nvinfo : EIATTR_KPARAM_INFO
	.align		4
.L_2423:
        /*00a8*/ 	.byte	0x04, 0x17
        /*00aa*/ 	.short	(.L_2425 - .L_2424)
.L_2424:
        /*00ac*/ 	.word	0x00000000
        /*00b0*/ 	.short	0x0000
        /*00b2*/ 	.short	0x0000
        /*00b4*/ 	.byte	0x00, 0xf5, 0x21, 0x00


	//----- nvinfo : EIATTR_SPARSE_MMA_MASK
	.align		4
.L_2425:
        /*00b8*/ 	.byte	0x03, 0x50
        /*00ba*/ 	.short	0x0000


	//----- nvinfo : EIATTR_MAXREG_COUNT
	.align		4
        /*00bc*/ 	.byte	0x03, 0x1b
        /*00be*/ 	.short	0x00ff


	//----- nvinfo : EIATTR_MERCURY_ISA_VERSION
	.align		4
        /*00c0*/ 	.byte	0x03, 0x5f
        /*00c2*/ 	.short	0x0101


	//----- nvinfo : EIATTR_COOP_GROUP_MASK_REGIDS
	.align		4
        /*00c4*/ 	.byte	0x04, 0x29
        /*00c6*/ 	.short	(.L_2427 - .L_2426)


	//   ....[0]....
.L_2426:
        /*00c8*/ 	.word	0xffffffff


	//   ....[1]....
        /*00cc*/ 	.word	0xffffffff


	//   ....[2]....
        /*00d0*/ 	.word	0xffffffff


	//   ....[3]....
        /*00d4*/ 	.word	0xffffffff


	//   ....[4]....
        /*00d8*/ 	.word	0xffffffff


	//   ....[5]....
        /*00dc*/ 	.word	0xffffffff


	//   ....[6]....
        /*00e0*/ 	.word	0xffffffff


	//   ....[7]....
        /*00e4*/ 	.word	0xffffffff


	//   ....[8]....
        /*00e8*/ 	.word	0xffffffff


	//   ....[9]....
        /*00ec*/ 	.word	0xffffffff


	//   ....[10]....
        /*00f0*/ 	.word	0xffffffff


	//   ....[11]....
        /*00f4*/ 	.word	0xffffffff


	//   ....[12]....
        /*00f8*/ 	.word	0xffffffff


	//   ....[13]....
        /*00fc*/ 	.word	0xffffffff


	//   ....[14]....
        /*0100*/ 	.word	0xffffffff


	//   ....[15]....
        /*0104*/ 	.word	0x05000018


	//   ....[16]....
        /*0108*/ 	.word	0x05000018


	//   ....[17]....
        /*010c*/ 	.word	0x05000018


	//   ....[18]....
        /*0110*/ 	.word	0x05000018


	//   ....[19]....
        /*0114*/ 	.word	0x05000018


	//   ....[20]....
        /*0118*/ 	.word	0x05000018


	//   ....[21]....
        /*011c*/ 	.word	0x05000018


	//   ....[22]....
        /*0120*/ 	.word	0x05000018


	//   ....[23]....
        /*0124*/ 	.word	0x05000018


	//   ....[24]....
        /*0128*/ 	.word	0x05000018


	//----- nvinfo : EIATTR_COOP_GROUP_INSTR_OFFSETS
	.align		4
.L_2427:
        /*012c*/ 	.byte	0x04, 0x28
        /*012e*/ 	.short	(.L_2429 - .L_2428)


	//   ....[0]....
.L_2428:
        /*0130*/ 	.word	0x00000670


	//   ....[1]....
        /*0134*/ 	.word	0x000006b0


	//   ....[2]....
        /*0138*/ 	.word	0x000006f0


	//   ....[3]....
        /*013c*/ 	.word	0x00000720


	//   ....[4]....
        /*0140*/ 	.word	0x00000740


	//   ....[5]....
        /*0144*/ 	.word	0x00000a30


	//   ....[6]....
        /*0148*/ 	.word	0x00000e30


	//   ....[7]....
        /*014c*/ 	.word	0x00001040


	//   ....[8]....
        /*0150*/ 	.word	0x00001110


	//   ....[9]....
        /*0154*/ 	.word	0x00001230


	//   ....[10]....
        /*0158*/ 	.word	0x00001500


	//   ....[11]....
        /*015c*/ 	.word	0x00001520


	//   ....[12]....
        /*0160*/ 	.word	0x00001560


	//   ....[13]....
        /*0164*/ 	.word	0x00001590


	//   ....[14]....
        /*0168*/ 	.word	0x000017f0


	//   ....[15]....
        /*016c*/ 	.word	0x00001910


	//   ....[16]....
        /*0170*/ 	.word	0x00001af0


	//   ....[17]....
        /*0174*/ 	.word	0x00001cd0


	//   ....[18]....
        /*0178*/ 	.word	0x00001ec0


	//   ....[19]....
        /*017c*/ 	.word	0x000020a0


	//   ....[20]....
        /*0180*/ 	.word	0x00002280


	//   ....[21]....
        /*0184*/ 	.word	0x00002470


	//   ....[22]....
        /*0188*/ 	.word	0x00002650


	//   ....[23]....
        /*018c*/ 	.word	0x000026d0


	//   ....[24]....
        /*0190*/ 	.word	0x00002790


	//----- nvinfo : EIATTR_VRC_CTA_INIT_COUNT
	.align		4
.L_2429:
        /*0194*/ 	.byte	0x02, 0x4a
	.zero		1
	.zero		1


	//----- nvinfo : EIATTR_EXIT_INSTR_OFFSETS
	.align		4
        /*0198*/ 	.byte	0x04, 0x1c
        /*019a*/ 	.short	(.L_2431 - .L_2430)


	//   ....[0]....
.L_2430:
        /*019c*/ 	.word	0x00000250


	//   ....[1]....
        /*01a0*/ 	.word	0x00001860


	//----- nvinfo : EIATTR_CRS_STACK_SIZE
	.align		4
.L_2431:
        /*01a4*/ 	.byte	0x04, 0x1e
        /*01a6*/ 	.short	(.L_2433 - .L_2432)
.L_2432:
        /*01a8*/ 	.word	0x00000000


	//----- nvinfo : EIATTR_CBANK_PARAM_SIZE
	.align		4
.L_2433:
        /*01ac*/ 	.byte	0x03, 0x19
        /*01ae*/ 	.short	0x0040


	//----- nvinfo : EIATTR_PARAM_CBANK
	.align		4
        /*01b0*/ 	.byte	0x04, 0x0a
        /*01b2*/ 	.short	(.L_2435 - .L_2434)
	.align		4
.L_2434:
        /*01b4*/ 	.word	index@(.nv.constant0._ZN12tensorrt_llm7kernels21fusedQKNormRopeKernelIN3c108BFloat16ENS2_4HalfELi256ELb0EEEvPviiifPKvS7_S7_PKlii)
        /*01b8*/ 	.short	0x0380
        /*01ba*/ 	.short	0x0040


	//----- nvinfo : EIATTR_SW_WAR
	.align		4
.L_2435:
        /*01bc*/ 	.byte	0x04, 0x36
        /*01be*/ 	.short	(.L_2437 - .L_2436)
.L_2436:
        /*01c0*/ 	.word	0x00000008
.L_2437:


//--------------------- .nv.info._ZN12tensorrt_llm7kernels21fusedQKNormRopeKernelIN3c108BFloat16ENS2_4HalfELi256ELb1EEEvPviiifPKvS7_S7_PKlii --------------------------
	.section	.nv.info._ZN12tensorrt_llm7kernels21fusedQKNormRopeKernelIN3c108BFloat16ENS2_4HalfELi256ELb1EEEvPviiifPKvS7_S7_PKlii,"",@"SHT_CUDA_INFO"
	.sectionflags	@""
	.align	4


	//----- nvinfo : EIATTR_CUDA_API_VERSION
	.align		4
        /*0000*/ 	.byte	0x04, 0x37
        /*0002*/ 	.short	(.L_2439 - .L_2438)
.L_2438:
        /*0004*/ 	.word	0x00000082


	//----- nvinfo : EIATTR_KPARAM_INFO
	.align		4
.L_2439:
        /*0008*/ 	.byte	0x04, 0x17
        /*000a*/ 	.short	(.L_2441 - .L_2440)
.L_2440:
        /*000c*/ 	.word	0x00000000
        /*0010*/ 	.short	0x000a
        /*0012*/ 	.short	0x003c
        /*0014*/ 	.byte	0x00, 0xf0, 0x11, 0x00


	//----- nvinfo : EIATTR_KPARAM_INFO
	.align		4
.L_2441:
        /*0018*/ 	.byte	0x04, 0x17
        /*001a*/ 	.short	(.L_2443 - .L_2442)
.L_2442:
        /*001c*/ 	.word	0x00000000
        /*0020*/ 	.short	0x0009
        /*0022*/ 	.short	0x0038
        /*0024*/ 	.byte	0x00, 0xf0, 0x11, 0x00


	//----- nvinfo : EIATTR_KPARAM_INFO
	.align		4
.L_2443:
        /*0028*/ 	.byte	0x04, 0x17
        /*002a*/ 	.short	(.L_2445 - .L_2444)
.L_2444:
        /*002c*/ 	.word	0x00000000
        /*0030*/ 	.short	0x0008
        /*0032*/ 	.short	0x0030
        /*0034*/ 	.byte	0x00, 0xf5, 0x21, 0x00


	//----- nvinfo : EIATTR_KPARAM_INFO
	.align		4
.L_2445:
        /*0038*/ 	.byte	0x04, 0x17
        /*003a*/ 	.short	(.L_2447 - .L_2446)
.L_2446:
        /*003c*/ 	.word	0x00000000
        /*0040*/ 	.short	0x0007
        /*0042*/ 	.short	0x0028
        /*0044*/ 	.byte	0x00, 0xf5, 0x21, 0x00


	//----- nvinfo : EIATTR_KPARAM_INFO
	.align		4
.L_2447:
        /*0048*/ 	.byte	0x04, 0x17
        /*004a*/ 	.short	(.L_2449 - .L_2448)
.L_2448:
        /*004c*/ 	.word	0x00000000
        /*0050*/ 	.short	0x0006
        /*0052*/ 	.short	0x0020
        /*0054*/ 	.byte	0x00, 0xf5, 0x21, 0x00


	//----- nvinfo : EIATTR_KPARAM_INFO
	.align		4
.L_2449:
        /*0058*/ 	.byte	0x04, 0x17
        /*005a*/ 	.short	(.L_2451 - .L_2450)
.L_2450:
        /*005c*/ 	.word	0x00000000
        /*0060*/ 	.short	0x0005
        /*0062*/ 	.short	0x0018
        /*0064*/ 	.byte	0x00, 0xf5, 0x21, 0x00


	//----- nvinfo : EIATTR_KPARAM_INFO
	.align		4
.L_2451:
        /*0068*/ 	.byte	0x04, 0x17
        /*006a*/ 	.short	(.L_2453 - .L_2452)
.L_2452:
        /*006c*/ 	.word	0x00000000
        /*0070*/ 	.short	0x0004
        /*0072*/ 	.short	0x0014
        /*0074*/ 	.byte	0x00, 0xf0, 0x11, 0x00


	//----- nvinfo : EIATTR_KPARAM_INFO
	.align		4
.L_2453:
        /*0078*/ 	.byte	0x04, 0x17
        /*007a*/ 	.short	(.L_2455 - .L_2454)
.L_2454:
        /*007c*/ 	.word	0x00000000
        /*0080*/ 	.short	0x0003
        /*0082*/ 	.short	0x0010
        /*0084*/ 	.byte	0x00, 0xf0, 0x11, 0x00


	//----- nvinfo : EIATTR_KPARAM_INFO
	.align		4
.L_2455:
        /*0088*/ 	.byte	0x04, 0x17
        /*008a*/ 	.short	(.L_2457 - .L_2456)
.L_2456:
        /*008c*/ 	.word	0x00000000
        /*0090*/ 	.short	0x0002
        /*0092*/ 	.short	0x000c
        /*0094*/ 	.byte	0x00, 0xf0, 0x11, 0x00


	//----- nvinfo : EIATTR_KPARAM_INFO
	.align		4
.L_2457:
        /*0098*/ 	.byte	0x04, 0x17
        /*009a*/ 	.short	(.L_2459 - .L_2458)
.L_2458:
        /*009c*/ 	.word	0x00000000
        /*00a0*/ 	.short	0x0001
        /*00a2*/ 	.short	0x0008
        /*00a4*/ 	.byte	0x00, 0xf0, 0x11, 0x00


	//----- nvinfo : EIATTR_KPARAM_INFO
	.align		4
.L_2459:
        /*00a8*/ 	.byte	0x04, 0x17
        /*00aa*/ 	.short	(.L_2461 - .L_2460)
.L_2460:
        /*00ac*/ 	.word	0x00000000
        /*00b0*/ 	.short	0x0000
        /*00b2*/ 	.short	0x0000
        /*00b4*/ 	.byte	0x00, 0xf5, 0x21, 0x00


	//----- nvinfo : EIATTR_SPARSE_MMA_MASK
	.align		4
.L_2461:
        /*00b8*/ 	.byte	0x03, 0x50
        /*00ba*/ 	.short	0x0000


	//----- nvinfo : EIATTR_MAXREG_COUNT
	.align		4
        /*00bc*/ 	.byte	0x03, 0x1b
        /*00be*/ 	.short	0x00ff


	//----- nvinfo : EIATTR_MERCURY_ISA_VERSION
	.align		4
        /*00c0*/ 	.byte	0x03, 0x5f
        /*00c2*/ 	.short	0x0101


	//----- nvinfo : EIATTR_COOP_GROUP_MASK_REGIDS
	.align		4
        /*00c4*/ 	.byte	0x04, 0x29
        /*00c6*/ 	.short	(.L_2463 - .L_2462)


	//   ....[0]....
.L_2462:
        /*00c8*/ 	.word	0xffffffff


	//   ....[1]....
        /*00cc*/ 	.word	0xffffffff


	//   ....[2]....
        /*00d0*/ 	.word	0xffffffff


	//   ....[3]....
        /*00d4*/ 	.word	0xffffffff


	//   ....[4]....
        /*00d8*/ 	.word	0xffffffff


	//----- nvinfo : EIATTR_COOP_GROUP_INSTR_OFFSETS
	.align		4
.L_2463:
        /*00dc*/ 	.byte	0x04, 0x28
        /*00de*/ 	.short	(.L_2465 - .L_2464)


	//   ....[0]....
.L_2464:
        /*00e0*/ 	.word	0x00000670


	//   ....[1]....
        /*00e4*/ 	.word	0x00000690


	//   ....[2]....
        /*00e8*/ 	.word	0x000006d0


	//   ....[3]....
        /*00ec*/ 	.word	0x00000710


	//   ....[4]....
        /*00f0*/ 	.word	0x00000730


	//----- nvinfo : EIATTR_VRC_CTA_INIT_COUNT
	.align		4
.L_2465:
        /*00f4*/ 	.byte	0x02, 0x4a
	.zero		1
	.zero		1


	//----- nvinfo : EIATTR_EXIT_INSTR_OFFSETS
	.align		4
        /*00f8*/ 	.byte	0x04, 0x1c
        /*00fa*/ 	.short	(.L_2467 - .L_2466)


	//   ....[0]....
.L_2466:
        /*00fc*/ 	.word	0x00000250


	//   ....[1]....
        /*0100*/ 	.word	0x00000c90


	//----- nvinfo : EIATTR_CRS_STACK_SIZE
	.align		4
.L_2467:
        /*0104*/ 	.byte	0x04, 0x1e
        /*0106*/ 	.short	(.L_2469 - .L_2468)
.L_2468:
        /*0108*/ 	.word	0x00000000


	//----- nvinfo : EIATTR_CBANK_PARAM_SIZE
	.align		4
.L_2469:
        /*010c*/ 	.byte	0x03, 0x19
        /*010e*/ 	.short	0x0040


	//----- nvinfo : EIATTR_PARAM_CBANK
	.align		4
        /*0110*/ 	.byte	0x04, 0x0a
        /*0112*/ 	.short	(.L_2471 - .L_2470)
	.align		4
.L_2470:
        /*0114*/ 	.word	index@(.nv.constant0._ZN12tensorrt_llm7kernels21fusedQKNormRopeKernelIN3c108BFloat16ENS2_4HalfELi256ELb1EEEvPviiifPKvS7_S7_PKlii)
        /*0118*/ 	.short	0x0380
        /*011a*/ 	.short	0x0040


	//----- nvinfo : EIATTR_SW_WAR
	.align		4
.L_2471:
        /*011c*/ 	.byte	0x04, 0x36
        /*011e*/ 	.short	(.L_2473 - .L_2472)
.L_2472:
        /*0120*/ 	.word	0x00000008
.L_2473:


//--------------------- .nv.info._ZN12tensorrt_llm7kernels21fusedQKNormRopeKernelIN3c108BFloat16ENS2_4HalfELi128ELb0EEEvPviiifPKvS7_S7_PKlii --------------------------
	.section	.nv.info._ZN12tensorrt_llm7kernels21fusedQKNormRopeKernelIN3c108BFloat16ENS2_4HalfELi128ELb0EEEvPviiifPKvS7_S7_PKlii,"",@"SHT_CUDA_INFO"
	.sectionflags	@""
	.align	4


	//----- nvinfo : EIATTR_CUDA_API_VERSION
	.align		4
        /*0000*/ 	.byte	0x04, 0x37
        /*0002*/ 	.short	(.L_2475 - .L_2474)
.L_2474:
        /*0004*/ 	.word	0x00000082


	//----- nvinfo : EIATTR_KPARAM_INFO
	.align		4
.L_2475:
        /*0008*/ 	.byte	0x04, 0x17
        /*000a*/ 	.short	(.L_2477 - .L_2476)
.L_2476:
        /*000c*/ 	.word	0x00000000
        /*0010*/ 	.short	0x000a
        /*0012*/ 	.short	0x003c
        /*0014*/ 	.byte	0x00, 0xf0, 0x11, 0x00


	//----- nvinfo : EIATTR_KPARAM_INFO
	.align		4
.L_2477:
        /*0018*/ 	.byte	0x04, 0x17
        /*001a*/ 	.short	(.L_2479 - .L_2478)
.L_2478:
        /*001c*/ 	.word	0x00000000
        /*0020*/ 	.short	0x0009
        /*0022*/ 	.short	0x0038
        /*0024*/ 	.byte	0x00, 0xf0, 0x11, 0x00


	//----- nvinfo : EIATTR_KPARAM_INFO
	.align		4
.L_2479:
        /*0028*/ 	.byte	0x04, 0x17
        /*002a*/ 	.short	(.L_2481 - .L_2480)
.L_2480:
        /*002c*/ 	.word	0x00000000
        /*0030*/ 	.short	0x0008
        /*0032*/ 	.short	0x0030
        /*0034*/ 	.byte	0x00, 0xf5, 0x21, 0x00


	//----- nvinfo : EIATTR_KPARAM_INFO
	.align		4
.L_2481:
        /*0038*/ 	.byte	0x04, 0x17
        /*003a*/ 	.short	(.L_2483 - .L_2482)
.L_2482:
        /*003c*/ 	.word	0x00000000
        /*0040*/ 	.short	0x0007
        /*0042*/ 	.short	0x0028
        /*0044*/ 	.byte	0x00, 0xf5, 0x21, 0x00


	//----- nvinfo : EIATTR_KPARAM_INFO
	.align		4
.L_2483:
        /*0048*/ 	.byte	0x04, 0x17
        /*004a*/ 	.short	(.L_2485 - .L_2484)
.L_2484:
        /*004c*/ 	.word	0x00000000
        /*0050*/ 	.short	0x0006
        /*0052*/ 	.short	0x0020
        /*0054*/ 	.byte	0x00, 0xf5, 0x21, 0x00


	//----- nvinfo : EIATTR_KPARAM_INFO
	.align		4
.L_2485:
        /*0058*/ 	.byte	0x04, 0x17
        /*005a*/ 	.short	(.L_2487 - .L_2486)
.L_2486:
        /*005c*/ 	.word	0x00000000
        /*0060*/ 	.short	0x0005
        /*0062*/ 	.short	0x0018
        /*0064*/ 	.byte	0x00, 0xf5, 0x21, 0x00


	//----- nvinfo : EIATTR_KPARAM_INFO
	.align		4
.L_2487:
        /*0068*/ 	.byte	0x04, 0x17
        /*006a*/ 	.short	(.L_2489 - .L_2488)
.L_2488:
        /*006c*/ 	.word	0x00000000
        /*0070*/ 	.short	0x0004
        /*0072*/ 	.short	0x0014
        /*0074*/ 	.byte	0x00, 0xf0, 0x11, 0x00


	//----- nvinfo : EIATTR_KPARAM_INFO
	.align		4
.L_2489:
        /*0078*/ 	.byte	0x04, 0x17
        /*007a*/ 	.short	(.L_2491 - .L_2490)
.L_2490:
        /*007c*/ 	.word	0x00000000
        /*0080*/ 	.short	0x0003
        /*0082*/ 	.short	0x0010
        /*0084*/ 	.byte	0x00, 0xf0, 0x11, 0x00


	//----- nvinfo : EIATTR_KPARAM_INFO
	.align		4
.L_2491:
        /*0088*/ 	.byte	0x04, 0x17
        /*008a*/ 	.short	(.L_2493 - .L_2492)
.L_2492:
        /*008c*/ 	.word	0x00000000
        /*0090*/ 	.short	0x0002
        /*0092*/ 	.short	0x000c
        /*0094*/ 	.byte	0x00, 0xf0, 0x11, 0x00


	//----- nvinfo : EIATTR_KPARAM_INFO
	.align		4
.L_2493:
        /*0098*/ 	.byte	0x04, 0x17
        /*009a*/ 	.short	(.L_2495 - .L_2494)
.L_2494:
        /*009c*/ 	.word	0x00000000
        /*00a0*/ 	.short	0x0001
        /*00a2*/ 	.short	0x0008
        /*00a4*/ 	.byte	0x00, 0xf0, 0x11, 0x00


	//----- nvinfo : EIATTR_KPARAM_INFO
	.align		4
.L_2495:
        /*00a8*/ 	.byte	0x04, 0x17
        /*00aa*/ 	.short	(.L_2497 - .L_2496)
.L_2496:
        /*00ac*/ 	.word	0x00000000
        /*00b0*/ 	.short	0x0000
        /*00b2*/ 	.short	0x0000
        /*00b4*/ 	.byte	0x00, 0xf5, 0x21, 0x00


	//----- nvinfo : EIATTR_SPARSE_MMA_MASK
	.align		4
.L_2497:
        /*00b8*/ 	.byte	0x03, 0x50
        /*00ba*/ 	.short	0x0000


	//----- nvinfo : EIATTR_MAXREG_COUNT
	.align		4
        /*00bc*/ 	.byte	0x03, 0x1b
        /*00be*/ 	.short	0x00ff


	//----- nvinfo : EIATTR_MERCURY_ISA_VERSION
	.align		4
        /*00c0*/ 	.byte	0x03, 0x5f
        /*00c2*/ 	.short	0x0101


	//----- nvinfo : EIATTR_COOP_GROUP_MASK_REGIDS
	.align		4
        /*00c4*/ 	.byte	0x04, 0x29
        /*00c6*/ 	.short	(.L_2499 - .L_2498)


	//   ....[0]....
.L_2498:
        /*00c8*/ 	.word	0xffffffff


	//   ....[1]....
        /*00cc*/ 	.word	0xffffffff


	//   ....[2]....
        /*00d0*/ 	.word	0xffffffff


	//   ....[3]....
        /*00d4*/ 	.word	0xffffffff


	//   ....[4]....
        /*00d8*/ 	.word	0xffffffff


	//   ....[5]....
        /*00dc*/ 	.word	0xffffffff


	//   ....[6]....
        /*00e0*/ 	.word	0xffffffff


	//   ....[7]....
        /*00e4*/ 	.word	0xffffffff


	//   ....[8]....
        /*00e8*/ 	.word	0xffffffff


	//   ....[9]....
        /*00ec*/ 	.word	0xffffffff


	//   ....[10]....
        /*00f0*/ 	.word	0xffffffff


	//   ....[11]....
        /*00f4*/ 	.word	0x05000011


	//   ....[12]....
        /*00f8*/ 	.word	0x05000011


	//   ....[13]....
        /*00fc*/ 	.word	0x05000011


	//   ....[14]....
        /*0100*/ 	.word	0x05000011


	//   ....[15]....
        /*0104*/ 	.word	0x05000011


	//   ....[16]....
        /*0108*/ 	.word	0x05000011


	//----- nvinfo : EIATTR_COOP_GROUP_INSTR_OFFSETS
	.align		4
.L_2499:
        /*010c*/ 	.byte	0x04, 0x28
        /*010e*/ 	.short	(.L_2501 - .L_2500)


	//   ....[0]....
.L_2500:
        /*0110*/ 	.word	0x00000550


	//   ....[1]....
        /*0114*/ 	.word	0x00000570


	//   ....[2]....
        /*0118*/ 	.word	0x00000590


	//   ....[3]....
        /*011c*/ 	.word	0x000005b0


	//   ....[4]....
        /*0120*/ 	.word	0x000005d0


	//   ....[5]....
        /*0124*/ 	.word	0x00000810


	//   ....[6]....
        /*0128*/ 	.word	0x00000c80


	//   ....[7]....
        /*012c*/ 	.word	0x00000c90


	//   ....[8]....
        /*0130*/ 	.word	0x00000ca0


	//   ....[9]....
        /*0134*/ 	.word	0x00000cc0


	//   ....[10]....
        /*0138*/ 	.word	0x00000f50


	//   ....[11]....
        /*013c*/ 	.word	0x00001260


	//   ....[12]....
        /*0140*/ 	.word	0x000012b0


	//   ....[13]....
        /*0144*/ 	.word	0x00001490


	//   ....[14]....
        /*0148*/ 	.word	0x000015a0


	//   ....[15]....
        /*014c*/ 	.word	0x000015f0


	//   ....[16]....
        /*0150*/ 	.word	0x000016d0


	//----- nvinfo : EIATTR_VRC_CTA_INIT_COUNT
	.align		4
.L_2501:
        /*0154*/ 	.byte	0x02, 0x4a
	.zero		1
	.zero		1


	//----- nvinfo : EIATTR_EXIT_INSTR_OFFSETS
	.align		4
        /*0158*/ 	.byte	0x04, 0x1c
        /*015a*/ 	.short	(.L_2503 - .L_2502)


	//   ....[0]....
.L_2502:
        /*015c*/ 	.word	0x00000250


	//   ....[1]....
        /*0160*/ 	.word	0x00000fa0


	//----- nvinfo : EIATTR_CRS_STACK_SIZE
	.align		4
.L_2503:
        /*0164*/ 	.byte	0x04, 0x1e
        /*0166*/ 	.short	(.L_2505 - .L_2504)
.L_2504:
        /*0168*/ 	.word	0x00000000


	//----- nvinfo : EIATTR_CBANK_PARAM_SIZE
	.align		4
.L_2505:
        /*016c*/ 	.byte	0x03, 0x19
        /*016e*/ 	.short	0x0040


	//----- nvinfo : EIATTR_PARAM_CBANK
	.align		4
        /*0170*/ 	.byte	0x04, 0x0a
        /*0172*/ 	.short	(.L_2507 - .L_2506)
	.align		4
.L_2506:
        /*0174*/ 	.word	index@(.nv.constant0._ZN12tensorrt_llm7kernels21fusedQKNormRopeKernelIN3c108BFloat16ENS2_4HalfELi128ELb0EEEvPviiifPKvS7_S7_PKlii)
        /*0178*/ 	.short	0x0380
        /*017a*/ 	.short	0x0040


	//----- nvinfo : EIATTR_SW_WAR
	.align		4
.L_2507:
        /*017c*/ 	.byte	0x04, 0x36
        /*017e*/ 	.short	(.L_2509 - .L_2508)
.L_2508:
        /*0180*/ 	.word	0x00000008
.L_2509:


//--------------------- .nv.info._ZN12tensorrt_llm7kernels21fusedQKNormRopeKernelIN3c108BFloat16ENS2_4HalfELi128ELb1EEEvPviiifPKvS7_S7_PKlii --------------------------
	.section	.nv.info._ZN12tensorrt_llm7kernels21fusedQKNormRopeKernelIN3c108BFloat16ENS2_4HalfELi128ELb1EEEvPviiifPKvS7_S7_PKlii,"",@"SHT_CUDA_INFO"
	.sectionflags	@""
	.align	4


	//----- nvinfo : EIATTR_CUDA_API_VERSION
	.align		4
        /*0000*/ 	.byte	0x04, 0x37
        /*0002*/ 	.short	(.L_2511 - .L_2510)
.L_2510:
        /*0004*/ 	.word	0x00000082


	//----- nvinfo : EIATTR_KPARAM_INFO
	.align		4
.L_2511:
        /*0008*/ 	.byte	0x04, 0x17
        /*000a*/ 	.short	(.L_2513 - .L_2512)
.L_2512:
        /*000c*/ 	.word	0x00000000
        /*0010*/ 	.short	0x000a
        /*0012*/ 	.short	0x003c
        /*0014*/ 	.byte	0x00, 0xf0, 0x11, 0x00


	//----- nvinfo : EIATTR_KPARAM_INFO
	.align		4
.L_2513:
        /*0018*/ 	.byte	0x04, 0x17
        /*001a*/ 	.short	(.L_2515 - .L_2514)
.L_2514:
        /*001c*/ 	.word	0x00000000
        /*0020*/ 	.short	0x0009
        /*0022*/ 	.short	0x0038
        /*0024*/ 	.byte	0x00, 0xf0, 0x11, 0x00


	//----- nvinfo : EIATTR_KPARAM_INFO
	.align		4
.L_2515:
        /*0028*/ 	.byte	0x04, 0x17
        /*002a*/ 	.short	(.L_2517 - .L_2516)
.L_2516:
        /*002c*/ 	.word	0x00000000
        /*0030*/ 	.short	0x0008
        /*0032*/ 	.short	0x0030
        /*0034*/ 	.byte	0x00, 0xf5, 0x21, 0x00


	//----- nvinfo : EIATTR_KPARAM_INFO
	.align		4
.L_2517:
        /*0038*/ 	.byte	0x04, 0x17
        /*003a*/ 	.short	(.L_2519 - .L_2518)
.L_2518:
        /*003c*/ 	.word	0x00000000
        /*0040*/ 	.short	0x0007
        /*0042*/ 	.short	0x0028
        /*0044*/ 	.byte	0x00, 0xf5, 0x21, 0x00


	//----- nvinfo : EIATTR_KPARAM_INFO
	.align		4
.L_2519:
        /*0048*/ 	.byte	0x04, 0x17
        /*004a*/ 	.short	(.L_2521 - .L_2520)
.L_2520:
        /*004c*/ 	.word	0x00000000
        /*0050*/ 	.short	0x0006
        /*0052*/ 	.short	0x0020
        /*0054*/ 	.byte	0x00, 0xf5, 0x21, 0x00


	//----- nvinfo : EIATTR_KPARAM_INFO
	.align		4
.L_2521:
        /*0058*/ 	.byte	0x04, 0x17
        /*005a*/ 	.short	(.L_2523 - .L_2522)
.L_2522:
        /*005c*/ 	.word	0x00000000
        /*0060*/ 	.short	0x0005
        /*0062*/ 	.short	0x0018
        /*0064*/ 	.byte	0x00, 0xf5, 0x21, 0x00


	//----- nvinfo : EIATTR_KPARAM_INFO
	.align		4
.L_2523:
        /*0068*/ 	.byte	0x04, 0x17
        /*006a*/ 	.short	(.L_2525 - .L_2524)
.L_2524:
        /*006c*/ 	.word	0x00000000
        /*0070*/ 	.short	0x0004
        /*0072*/ 	.short	0x0014
        /*0074*/ 	.byte	0x00, 0xf0, 0x11, 0x00


	//----- nvinfo : EIATTR_KPARAM_INFO
	.align		4
.L_2525:
        /*0078*/ 	.byte	0x04, 0x17
        /*007a*/ 	.short	(.L_2527 - .L_2526)
.L_2526:
        /*007c*/ 	.word	0x00000000
        /*0080*/ 	.short	0x0003
        /*0082*/ 	.short	0x0010
        /*0084*/ 	.byte	0x00, 0xf0, 0x11, 0x00


	//----- nvinfo : EIATTR_KPARAM_INFO
	.align		4
.L_2527:
        /*0088*/ 	.byte	0x04, 0x17
        /*008a*/ 	.short	(.L_2529 - .L_2528)
.L_2528:
        /*008c*/ 	.word	0x00000000
        /*0090*/ 	.short	0x0002
        /*0092*/ 	.short	0x000c
        /*0094*/ 	.byte	0x00, 0xf0, 0x11, 0x00


	//----- nvinfo : EIATTR_KPARAM_INFO
	.align		4
.L_2529:
        /*0098*/ 	.byte	0x04, 0x17
        /*009a*/ 	.short	(.L_2531 - .L_2530)
.L_2530:
        /*009c*/ 	.word	0x00000000
        /*00a0*/ 	.short	0x0001
        /*00a2*/ 	.short	0x0008
        /*00a4*/ 	.byte	0x00, 0xf0, 0x11, 0x00


	//----- nvinfo : EIATTR_KPARAM_INFO
	.align		4
.L_2531:
        /*00a8*/ 	.byte	0x04, 0x17
        /*00aa*/ 	.short	(.L_2533 - .L_2532)
.L_2532:
        /*00ac*/ 	.word	0x00000000
        /*00b0*/ 	.short	0x0000
        /*00b2*/ 	.short	0x0000
        /*00b4*/ 	.byte	0x00, 0xf5, 0x21, 0x00


	//----- nvinfo : EIATTR_SPARSE_MMA_MASK
	.align		4
.L_2533:
        /*00b8*/ 	.byte	0x03, 0x50
        /*00ba*/ 	.short	0x0000


	//----- nvinfo : EIATTR_MAXREG_COUNT
	.align		4
        /*00bc*/ 	.byte	0x03, 0x1b
        /*00be*/ 	.short	0x00ff


	//----- nvinfo : EIATTR_MERCURY_ISA_VERSION
	.align		4
        /*00c0*/ 	.byte	0x03, 0x5f
        /*00c2*/ 	.short	0x0101


	//----- nvinfo : EIATTR_COOP_GROUP_MASK_REGIDS
	.align		4
        /*00c4*/ 	.byte	0x04, 0x29
        /*00c6*/ 	.short	(.L_2535 - .L_2534)


	//   ....[0]....
.L_2534:
        /*00c8*/ 	.word	0xffffffff


	//   ....[1]....
        /*00cc*/ 	.word	0xffffffff


	//   ....[2]....
        /*00d0*/ 	.word	0xffffffff


	//   ....[3]....
        /*00d4*/ 	.word	0xffffffff


	//   ....[4]....
        /*00d8*/ 	.word	0xffffffff


	//----- nvinfo : EIATTR_COOP_GROUP_INSTR_OFFSETS
	.align		4
.L_2535:
        /*00dc*/ 	.byte	0x04, 0x28
        /*00de*/ 	.short	(.L_2537 - .L_2536)


	//   ....[0]....
.L_2536:
        /*00e0*/ 	.word	0x000004f0


	//   ....[1]....
        /*00e4*/ 	.word	0x00000510


	//   ....[2]....
        /*00e8*/ 	.word	0x00000530


	//   ....[3]....
        /*00ec*/ 	.word	0x00000550


	//   ....[4]....
        /*00f0*/ 	.word	0x00000580


	//----- nvinfo : EIATTR_VRC_CTA_INIT_COUNT
	.align		4
.L_2537:
        /*00f4*/ 	.byte	0x02, 0x4a
	.zero		1
	.zero		1


	//----- nvinfo : EIATTR_EXIT_INSTR_OFFSETS
	.align		4
        /*00f8*/ 	.byte	0x04, 0x1c
        /*00fa*/ 	.short	(.L_2539 - .L_2538)


	//   ....[0]....
.L_2538:
        /*00fc*/ 	.word	0x00000250


	//   ....[1]....
        /*0100*/ 	.word	0x00000950


	//----- nvinfo : EIATTR_CRS_STACK_SIZE
	.align		4
.L_2539:
        /*0104*/ 	.byte	0x04, 0x1e
        /*0106*/ 	.short	(.L_2541 - .L_2540)
.L_2540:
        /*0108*/ 	.word	0x00000000


	//----- nvinfo : EIATTR_CBANK_PARAM_SIZE
	.align		4
.L_2541:
        /*010c*/ 	.byte	0x03, 0x19
        /*010e*/ 	.short	0x0040


	//----- nvinfo : EIATTR_PARAM_CBANK
	.align		4
        /*0110*/ 	.byte	0x04, 0x0a
        /*0112*/ 	.short	(.L_2543 - .L_2542)
	.align		4
.L_2542:
        /*0114*/ 	.word	index@(.nv.constant0._ZN12tensorrt_llm7kernels21fusedQKNormRopeKernelIN3c108BFloat16ENS2_4HalfELi128ELb1EEEvPviiifPKvS7_S7_PKlii)
        /*0118*/ 	.short	0x0380
        /*011a*/ 	.short	0x0040


	//----- nvinfo : EIATTR_SW_WAR
	.align		4
.L_2543:
        /*011c*/ 	.byte	0x04, 0x36
        /*011e*/ 	.short	(.L_2545 - .L_2544)
.L_2544:
        /*0120*/ 	.word	0x00000008
.L_2545:


//--------------------- .nv.info._ZN12tensorrt_llm7kernels21fusedQKNormRopeKernelIN3c108BFloat16ENS2_4HalfELi64ELb0EEEvPviiifPKvS7_S7_PKlii --------------------------
	.section	.nv.info._ZN12tensorrt_llm7kernels21fusedQKNormRopeKernelIN3c108BFloat16ENS2_4HalfELi64ELb0EEEvPviiifPKvS7_S7_PKlii,"",@"SHT_CUDA_INFO"
	.sectionflags	@""
	.align	4


	//----- nvinfo : EIATTR_CUDA_API_VERSION
	.align		4
        /*0000*/ 	.byte	0x04, 0x37
        /*0002*/ 	.short	(.L_2547 - .L_2546)
.L_2546:
        /*0004*/ 	.word	0x00000082


	//----- nvinfo : EIATTR_KPARAM_INFO
	.align		4
.L_2547:
        /*0008*/ 	.byte	0x04, 0x17
        /*000a*/ 	.short	(.L_2549 - .L_2548)
.L_2548:
        /*000c*/ 	.word	0x00000000
        /*0010*/ 	.short	0x000a
        /*0012*/ 	.short	0x003c
        /*0014*/ 	.byte	0x00, 0xf0, 0x11, 0x00


	//----- nvinfo : EIATTR_KPARAM_INFO
	.align		4
.L_2549:
        /*0018*/ 	.byte	0x04, 0x17
        /*001a*/ 	.short	(.L_2551 - .L_2550)
.L_2550:
        /*001c*/ 	.word	0x00000000
        /*0020*/ 	.short	0x0009
        /*0022*/ 	.short	0x0038
        /*0024*/ 	.byte	0x00, 0xf0, 0x11, 0x00


	//----- nvinfo : EIATTR_KPARAM_INFO
	.align		4
.L_2551:
        /*0028*/ 	.byte	0x04, 0x17
        /*002a*/ 	.short	(.L_2553 - .L_2552)
.L_2552:
        /*002c*/ 	.word	0x00000000
        /*0030*/ 	.short	0x0008
        /*0032*/ 	.short	0x0030
        /*0034*/ 	.byte	0x00, 0xf5, 0x21, 0x00


	//----- nvinfo : EIATTR_KPARAM_INFO
	.align		4
.L_2553:
        /*0038*/ 	.byte	0x04, 0x17
        /*003a*/ 	.short	(.L_2555 - .L_2554)
.L_2554:
        /*003c*/ 	.word	0x00000000
        /*0040*/ 	.short	0x0007
        /*0042*/ 	.short	0x0028
        /*0044*/ 	.byte	0x00, 0xf5, 0x21, 0x00


	//----- nvinfo : EIATTR_KPARAM_INFO
	.align		4
.L_2555:
        /*0048*/ 	.byte	0x04, 0x17
        /*004a*/ 	.short	(.L_2557 - .L_2556)
.L_2556:
        /*004c*/ 	.word	0x00000000
        /*0050*/ 	.short	0x0006
        /*0052*/ 	.short	0x0020
        /*0054*/ 	.byte	0x00, 0xf5, 0x21, 0x00


	//----- nvinfo : EIATTR_KPARAM_INFO
	.align		4
.L_2557:
        /*0058*/ 	.byte	0x04, 0x17
        /*005a*/ 	.short	(.L_2559 - .L_2558)
.L_2558:
        /*005c*/ 	.word	0x00000000
        /*0060*/ 	.short	0x0005
        /*0062*/ 	.short	0x0018
        /*0064*/ 	.byte	0x00, 0xf5, 0x21, 0x00


	//----- nvinfo : EIATTR_KPARAM_INFO
	.align		4
.L_2559:
        /*0068*/ 	.byte	0x04, 0x17
        /*006a*/ 	.short	(.L_2561 - .L_2560)
.L_2560:
        /*006c*/ 	.word	0x00000000
        /*0070*/ 	.short	0x0004
        /*0072*/ 	.short	0x0014
        /*0074*/ 	.byte	0x00, 0xf0, 0x11, 0x00


	//----- nvinfo : EIATTR_KPARAM_INFO
	.align		4
.L_2561:
        /*0078*/ 	.byte	0x04, 0x17
        /*007a*/ 	.short	(.L_2563 - .L_2562)
.L_2562:
        /*007c*/ 	.word	0x00000000
        /*0080*/ 	.short	0x0003
        /*0082*/ 	.short	0x0010
        /*0084*/ 	.byte	0x00, 0xf0, 0x11, 0x00


	//----- nvinfo : EIATTR_KPARAM_INFO
	.align		4
.L_2563:
        /*0088*/ 	.byte	0x04, 0x17
        /*008a*/ 	.short	(.L_2565 - .L_2564)
.L_2564:
        /*008c*/ 	.word	0x00000000
        /*0090*/ 	.short	0x0002
        /*0092*/ 	.short	0x000c
        /*0094*/ 	.byte	0x00, 0xf0, 0x11, 0x00


	//----- nvinfo : EIATTR_KPARAM_INFO
	.align		4
.L_2565:
        /*0098*/ 	.byte	0x04, 0x17
        /*009a*/ 	.short	(.L_2567 - .L_2566)
.L_2566:
        /*009c*/ 	.word	0x00000000
        /*00a0*/ 	.short	0x0001
        /*00a2*/ 	.short	0x0008
        /*00a4*/ 	.byte	0x00, 0xf0, 0x11, 0x00


	//----- nvinfo : EIATTR_KPARAM_INFO
	.align		4
.L_2567:
        /*00a8*/ 	.byte	0x04, 0x17
        /*00aa*/ 	.short	(.L_2569 - .L_2568)
.L_2568:
        /*00ac*/ 	.word	0x00000000
        /*00b0*/ 	.short	0x0000
        /*00b2*/ 	.short	0x0000
        /*00b4*/ 	.byte	0x00, 0xf5, 0x21, 0x00


	//----- nvinfo : EIATTR_SPARSE_MMA_MASK
	.align		4
.L_2569:
        /*00b8*/ 	.byte	0x03, 0x50
        /*00ba*/ 	.short	0x0000


	//----- nvinfo : EIATTR_MAXREG_COUNT
	.align		4
        /*00bc*/ 	.byte	0x03, 0x1b
        /*00be*/ 	.short	0x00ff


	//----- nvinfo : EIATTR_MERCURY_ISA_VERSION
	.align		4
        /*00c0*/ 	.byte	0x03, 0x5f
        /*00c2*/ 	.short	0x0101


	//----- nvinfo : EIATTR_COOP_GROUP_MASK_REGIDS
	.align		4
        /*00c4*/ 	.byte	0x04, 0x29
        /*00c6*/ 	.short	(.L_2571 - .L_2570)


	//   ....[0]....
.L_2570:
        /*00c8*/ 	.word	0xffffffff


	//   ....[1]....
        /*00cc*/ 	.word	0xffffffff


	//   ....[2]....
        /*00d0*/ 	.word	0xffffffff


	//   ....[3]....
        /*00d4*/ 	.word	0xffffffff


	//   ....[4]....
        /*00d8*/ 	.word	0xffffffff


	//   ....[5]....
        /*00dc*/ 	.word	0xffffffff


	//   ....[6]....
        /*00e0*/ 	.word	0xffffffff


	//   ....[7]....
        /*00e4*/ 	.word	0xffffffff


	//   ....[8]....
        /*00e8*/ 	.word	0xffffffff


	//   ....[9]....
        /*00ec*/ 	.word	0x05000012


	//   ....[10]....
        /*00f0*/ 	.word	0x05000012


	//   ....[11]....
        /*00f4*/ 	.word	0x05000012


	//   ....[12]....
        /*00f8*/ 	.word	0x05000012


	//----- nvinfo : EIATTR_COOP_GROUP_INSTR_OFFSETS
	.align		4
.L_2571:
        /*00fc*/ 	.byte	0x04, 0x28
        /*00fe*/ 	.short	(.L_2573 - .L_2572)


	//   ....[0]....
.L_2572:
        /*0100*/ 	.word	0x000004b0


	//   ....[1]....
        /*0104*/ 	.word	0x000004d0


	//   ....[2]....
        /*0108*/ 	.word	0x000004f0


	//   ....[3]....
        /*010c*/ 	.word	0x00000510


	//   ....[4]....
        /*0110*/ 	.word	0x00000530


	//   ....[5]....
        /*0114*/ 	.word	0x000006c0


	//   ....[6]....
        /*0118*/ 	.word	0x000008e0


	//   ....[7]....
        /*011c*/ 	.word	0x00000900


	//   ....[8]....
        /*0120*/ 	.word	0x00000b00


	//   ....[9]....
        /*0124*/ 	.word	0x00000db0


	//   ....[10]....
        /*0128*/ 	.word	0x00000de0


	//   ....[11]....
        /*012c*/ 	.word	0x00000e40


	//   ....[12]....
        /*0130*/ 	.word	0x00000f00


	//----- nvinfo : EIATTR_VRC_CTA_INIT_COUNT
	.align		4
.L_2573:
        /*0134*/ 	.byte	0x02, 0x4a
	.zero		1
	.zero		1


	//----- nvinfo : EIATTR_EXIT_INSTR_OFFSETS
	.align		4
        /*0138*/ 	.byte	0x04, 0x1c
        /*013a*/ 	.short	(.L_2575 - .L_2574)


	//   ....[0]....
.L_2574:
        /*013c*/ 	.word	0x00000240


	//   ....[1]....
        /*0140*/ 	.word	0x00000b40


	//----- nvinfo : EIATTR_CRS_STACK_SIZE
	.align		4
.L_2575:
        /*0144*/ 	.byte	0x04, 0x1e
        /*0146*/ 	.short	(.L_2577 - .L_2576)
.L_2576:
        /*0148*/ 	.word	0x00000000


	//----- nvinfo : EIATTR_CBANK_PARAM_SIZE
	.align		4
.L_2577:
        /*014c*/ 	.byte	0x03, 0x19
        /*014e*/ 	.short	0x0040


	//----- nvinfo : EIATTR_PARAM_CBANK
	.align		4
        /*0150*/ 	.byte	0x04, 0x0a
        /*0152*/ 	.short	(.L_2579 - .L_2578)
	.align		4
.L_2578:
        /*0154*/ 	.word	index@(.nv.constant0._ZN12tensorrt_llm7kernels21fusedQKNormRopeKernelIN3c108BFloat16ENS2_4HalfELi64ELb0EEEvPviiifPKvS7_S7_PKlii)
        /*0158*/ 	.short	0x0380
        /*015a*/ 	.short	0x0040


	//----- nvinfo : EIATTR_SW_WAR
	.align		4
.L_2579:
        /*015c*/ 	.byte	0x04, 0x36
        /*015e*/ 	.short	(.L_2581 - .L_2580)
.L_2580:
        /*0160*/ 	.word	0x00000008
.L_2581:


//--------------------- .nv.info._ZN12tensorrt_llm7kernels21fusedQKNormRopeKernelIN3c108BFloat16ENS2_4HalfELi64ELb1EEEvPviiifPKvS7_S7_PKlii --------------------------
	.section	.nv.info._ZN12tensorrt_llm7kernels21fusedQKNormRopeKernelIN3c108BFloat16ENS2_4HalfELi64ELb1EEEvPviiifPKvS7_S7_PKlii,"",@"SHT_CUDA_INFO"
	.sectionflags	@""
	.align	4


	//----- nvinfo : EIATTR_CUDA_API_VERSION
	.align		4
        /*0000*/ 	.byte	0x04, 0x37
        /*0002*/ 	.short	(.L_2583 - .L_2582)
.L_2582:
        /*0004*/ 	.word	0x00000082


	//----- nvinfo : EIATTR_KPARAM_INFO
	.align		4
.L_2583:
        /*0008*/ 	.byte	0x04, 0x17
        /*000a*/ 	.short	(.L_2585 - .L_2584)
.L_2584:
        /*000c*/ 	.word	0x00000000
        /*0010*/ 	.short	0x000a
        /*0012*/ 	.short	0x003c
        /*0014*/ 	.byte	0x00, 0xf0, 0x11, 0x00


	//----- nvinfo : EIATTR_KPARAM_INFO
	.align		4
.L_2585:
        /*0018*/ 	.byte	0x04, 0x17
        /*001a*/ 	.short	(.L_2587 - .L_2586)
.L_2586:
        /*001c*/ 	.word	0x00000000
        /*0020*/ 	.short	0x0009
        /*0022*/ 	.short	0x0038
        /*0024*/ 	.byte	0x00, 0xf0, 0x11, 0x00


	//----- nvinfo : EIATTR_KPARAM_INFO
	.align		4
.L_2587:
        /*0028*/ 	.byte	0x04, 0x17
        /*002a*/ 	.short	(.L_2589 - .L_2588)
.L_2588:
        /*002c*/ 	.word	0x00000000
        /*0030*/ 	.short	0x0008
        /*0032*/ 	.short	0x0030
        /*0034*/ 	.byte	0x00, 0xf5, 0x21, 0x00


	//----- nvinfo : EIATTR_KPARAM_INFO
	.align		4
.L_2589:
        /*0038*/ 	.byte	0x04, 0x17
        /*003a*/ 	.short	(.L_2591 - .L_2590)
.L_2590:
        /*003c*/ 	.word	0x00000000
        /*0040*/ 	.short	0x0007
        /*0042*/ 	.short	0x0028
        /*0044*/ 	.byte	0x00, 0xf5, 0x21, 0x00


	//----- nvinfo : EIATTR_KPARAM_INFO
	.align		4
.L_2591:
        /*0048*/ 	.byte	0x04, 0x17
        /*004a*/ 	.short	(.L_2593 - .L_2592)
.L_2592:
        /*004c*/ 	.word	0x00000000
        /*0050*/ 	.short	0x0006
        /*0052*/ 	.short	0x0020
        /*0054*/ 	.byte	0x00, 0xf5, 0x21, 0x00


	//----- nvinfo : EIATTR_KPARAM_INFO
	.align		4
.L_2593:
        /*0058*/ 	.byte	0x04, 0x17
        /*005a*/ 	.short	(.L_2595 - .L_2594)
.L_2594:
        /*005c*/ 	.word	0x00000000
        /*0060*/ 	.short	0x0005
        /*0062*/ 	.short	0x0018
        /*0064*/ 	.byte	0x00, 0xf5, 0x21, 0x00


	//----- nvinfo : EIATTR_KPARAM_INFO
	.align		4
.L_2595:
        /*0068*/ 	.byte	0x04, 0x17
        /*006a*/ 	.short	(.L_2597 - .L_2596)
.L_2596:
        /*006c*/ 	.word	0x00000000
        /*0070*/ 	.short	0x0004
        /*0072*/ 	.short	0x0014
        /*0074*/ 	.byte	0x00, 0xf0, 0x11, 0x00


	//----- nvinfo : EIATTR_KPARAM_INFO
	.align		4
.L_2597:
        /*0078*/ 	.byte	0x04, 0x17
        /*007a*/ 	.short	(.L_2599 - .L_2598)
.L_2598:
        /*007c*/ 	.word	0x00000000
        /*0080*/ 	.short	0x0003
        /*0082*/ 	.short	0x0010
        /*0084*/ 	.byte	0x00, 0xf0, 0x11, 0x00


	//----- nvinfo : EIATTR_KPARAM_INFO
	.align		4
.L_2599:
        /*0088*/ 	.byte	0x04, 0x17
        /*008a*/ 	.short	(.L_2601 - .L_2600)
.L_2600:
        /*008c*/ 	.word	0x00000000
        /*0090*/ 	.short	0x0002
        /*0092*/ 	.short	0x000c
        /*0094*/ 	.byte	0x00, 0xf0, 0x11, 0x00


	//----- nvinfo : EIATTR_KPARAM_INFO
	.align		4
.L_2601:
        /*0098*/ 	.byte	0x04, 0x17
        /*009a*/ 	.short	(.L_2603 - .L_2602)
.L_2602:
        /*009c*/ 	.word	0x00000000
        /*00a0*/ 	.short	0x0001
        /*00a2*/ 	.short	0x0008
        /*00a4*/ 	.byte	0x00, 0xf0, 0x11, 0x00


	//----- nvinfo : EIATTR_KPARAM_INFO
	.align		4
.L_2603:
        /*00a8*/ 	.byte	0x04, 0x17
        /*00aa*/ 	.short	(.L_2605 - .L_2604)
.L_2604:
        /*00ac*/ 	.word	0x00000000
        /*00b0*/ 	.short	0x0000
        /*00b2*/ 	.short	0x0000
        /*00b4*/ 	.byte	0x00, 0xf5, 0x21, 0x00


	//----- nvinfo : EIATTR_SPARSE_MMA_MASK
	.align		4
.L_2605:
        /*00b8*/ 	.byte	0x03, 0x50
        /*00ba*/ 	.short	0x0000


	//----- nvinfo : EIATTR_MAXREG_COUNT
	.align		4
        /*00bc*/ 	.byte	0x03, 0x1b
        /*00be*/ 	.short	0x00ff


	//----- nvinfo : EIATTR_MERCURY_ISA_VERSION
	.align		4
        /*00c0*/ 	.byte	0x03, 0x5f
        /*00c2*/ 	.short	0x0101


	//----- nvinfo : EIATTR_COOP_GROUP_MASK_REGIDS
	.align		4
        /*00c4*/ 	.byte	0x04, 0x29
        /*00c6*/ 	.short	(.L_2607 - .L_2606)


	//   ....[0]....
.L_2606:
        /*00c8*/ 	.word	0xffffffff


	//   ....[1]....
        /*00cc*/ 	.word	0xffffffff


	//   ....[2]....
        /*00d0*/ 	.word	0xffffffff


	//   ....[3]....
        /*00d4*/ 	.word	0xffffffff


	//   ....[4]....
        /*00d8*/ 	.word	0xffffffff


	//----- nvinfo : EIATTR_COOP_GROUP_INSTR_OFFSETS
	.align		4
.L_2607:
        /*00dc*/ 	.byte	0x04, 0x28
        /*00de*/ 	.short	(.L_2609 - .L_2608)


	//   ....[0]....
.L_2608:
        /*00e0*/ 	.word	0x000005a0


	//   ....[1]....
        /*00e4*/ 	.word	0x000005c0


	//   ....[2]....
        /*00e8*/ 	.word	0x000005e0


	//   ....[3]....
        /*00ec*/ 	.word	0x00000600


	//   ....[4]....
        /*00f0*/ 	.word	0x00000620


	//----- nvinfo : EIATTR_VRC_CTA_INIT_COUNT
	.align		4
.L_2609:
        /*00f4*/ 	.byte	0x02, 0x4a
	.zero		1
	.zero		1


	//----- nvinfo : EIATTR_EXIT_INSTR_OFFSETS
	.align		4
        /*00f8*/ 	.byte	0x04, 0x1c
        /*00fa*/ 	.short	(.L_2611 - .L_2610)


	//   ....[0]....
.L_2610:
        /*00fc*/ 	.word	0x00000260


	//   ....[1]....
        /*0100*/ 	.word	0x00000770


	//----- nvinfo : EIATTR_CBANK_PARAM_SIZE
	.align		4
.L_2611:
        /*0104*/ 	.byte	0x03, 0x19
        /*0106*/ 	.short	0x0040


	//----- nvinfo : EIATTR_PARAM_CBANK
	.align		4
        /*0108*/ 	.byte	0x04, 0x0a
        /*010a*/ 	.short	(.L_2613 - .L_2612)
	.align		4
.L_2612:
        /*010c*/ 	.word	index@(.nv.constant0._ZN12tensorrt_llm7kernels21fusedQKNormRopeKernelIN3c108BFloat16ENS2_4HalfELi64ELb1EEEvPviiifPKvS7_S7_PKlii)
        /*0110*/ 	.short	0x0380
        /*0112*/ 	.short	0x0040


	//----- nvinfo : EIATTR_SW_WAR
	.align		4
.L_2613:
        /*0114*/ 	.byte	0x04, 0x36
        /*0116*/ 	.short	(.L_2615 - .L_2614)
.L_2614:
        /*0118*/ 	.word	0x00000008
.L_2615:


//--------------------- .nv.info._ZN12tensorrt_llm7kernels32fusedQKNormRopeKernelNTokenHeadsIN3c108BFloat16EfLi256ELb0ELi8EEEvPviiifPKvS6_S6_PKlii --------------------------
	.section	.nv.info._ZN12tensorrt_llm7kernels32fusedQKNormRopeKernelNTokenHeadsIN3c108BFloat16EfLi256ELb0ELi8EEEvPviiifPKvS6_S6_PKlii,"",@"SHT_CUDA_INFO"
	.sectionflags	@""
	.align	4


	//----- nvinfo : EIATTR_CUDA_API_VERSION
	.align		4
        /*0000*/ 	.byte	0x04, 0x37
        /*0002*/ 	.short	(.L_2617 - .L_2616)
.L_2616:
        /*0004*/ 	.word	0x00000082


	//----- nvinfo : EIATTR_KPARAM_INFO
	.align		4
.L_2617:
        /*0008*/ 	.byte	0x04, 0x17
        /*000a*/ 	.short	(.L_2619 - .L_2618)
.L_2618:
        /*000c*/ 	.word	0x00000000
        /*0010*/ 	.short	0x000a
        /*0012*/ 	.short	0x003c
        /*0014*/ 	.byte	0x00, 0xf0, 0x11, 0x00


	//----- nvinfo : EIATTR_KPARAM_INFO
	.align		4
.L_2619:
        /*0018*/ 	.byte	0x04, 0x17
        /*001a*/ 	.short	(.L_2621 - .L_2620)
.L_2620:
        /*001c*/ 	.word	0x00000000
        /*0020*/ 	.short	0x0009
        /*0022*/ 	.short	0x0038
        /*0024*/ 	.byte	0x00, 0xf0, 0x11, 0x00


	//----- nvinfo : EIATTR_KPARAM_INFO
	.align		4
.L_2621:
        /*0028*/ 	.byte	0x04, 0x17
        /*002a*/ 	.short	(.L_2623 - .L_2622)
.L_2622:
        /*002c*/ 	.word	0x00000000
        /*0030*/ 	.short	0x0008
        /*0032*/ 	.short	0x0030
        /*0034*/ 	.byte	0x00, 0xf5, 0x21, 0x00


	//----- nvinfo : EIATTR_KPARAM_INFO
	.align		4
.L_2623:
        /*0038*/ 	.byte	0x04, 0x17
        /*003a*/ 	.short	(.L_2625 - .L_2624)
.L_2624:
        /*003c*/ 	.word	0x00000000
        /*0040*/ 	.short	0x0007
        /*0042*/ 	.short	0x0028
        /*0044*/ 	.byte	0x00, 0xf5, 0x21, 0x00


	//----- nvinfo : EIATTR_KPARAM_INFO
	.align		4
.L_2625:
        /*0048*/ 	.byte	0x04, 0x17
        /*004a*/ 	.short	(.L_2627 - .L_2626)
.L_2626:
        /*004c*/ 	.word	0x00000000
        /*0050*/ 	.short	0x0006
        /*0052*/ 	.short	0x0020
        /*0054*/ 	.byte	0x00, 0xf5, 0x21, 0x00


	//----- nvinfo : EIATTR_KPARAM_INFO
	.align		4
.L_2627:
        /*0058*/ 	.byte	0x04, 0x17
        /*005a*/ 	.short	(.L_2629 - .L_2628)
.L_2628:
        /*005c*/ 	.word	0x00000000
        /*0060*/ 	.short	0x0005
        /*0062*/ 	.short	0x0018
        /*0064*/ 	.byte	0x00, 0xf5, 0x21, 0x00


	//----- nvinfo : EIATTR_KPARAM_INFO
	.align		4
.L_2629:
        /*0068*/ 	.byte	0x04, 0x17
        /*006a*/ 	.short	(.L_2631 - .L_2630)
.L_2630:
        /*006c*/ 	.word	0x00000000
        /*0070*/ 	.short	0x0004
        /*0072*/ 	.short	0x0014
        /*0074*/ 	.byte	0x00, 0xf0, 0x11, 0x00


	//----- nvinfo : EIATTR_KPARAM_INFO
	.align		4
.L_2631:
        /*0078*/ 	.byte	0x04, 0x17
        /*007a*/ 	.short	(.L_2633 - .L_2632)
.L_2632:
        /*007c*/ 	.word	0x00000000
        /*0080*/ 	.short	0x0003
        /*0082*/ 	.short	0x0010
        /*0084*/ 	.byte	0x00, 0xf0, 0x11, 0x00


	//----- nvinfo : EIATTR_KPARAM_INFO
	.align		4
.L_2633:
        /*0088*/ 	.byte	0x04, 0x17
        /*008a*/ 	.short	(.L_2635 - .L_2634)
.L_2634:
        /*008c*/ 	.word	0x00000000
        /*0090*/ 	.short	0x0002
        /*0092*/ 	.short	0x000c
        /*0094*/ 	.byte	0x00, 0xf0, 0x11, 0x00


	//----- nvinfo : EIATTR_KPARAM_INFO
	.align		4
.L_2635:
        /*0098*/ 	.byte	0x04, 0x17
        /*009a*/ 	.short	(.L_2637 - .L_2636)
.L_2636:
        /*009c*/ 	.word	0x00000000
        /*00a0*/ 	.short	0x0001
        /*00a2*/ 	.short	0x0008
        /*00a4*/ 	.byte	0x00, 0xf0, 0x11, 0x00


	//----- nvinfo : EIATTR_KPARAM_INFO
	.align		4
.L_2637:
        /*00a8*/ 	.byte	0x04, 0x17
        /*00aa*/ 	.short	(.L_2639 - .L_2638)
.L_2638:
        /*00ac*/ 	.word	0x00000000
        /*00b0*/ 	.short	0x0000
        /*00b2*/ 	.short	0x0000
        /*00b4*/ 	.byte	0x00, 0xf5, 0x21, 0x00


	//----- nvinfo : EIATTR_SPARSE_MMA_MASK
	.align		4
.L_2639:
        /*00b8*/ 	.byte	0x03, 0x50
        /*00ba*/ 	.short	0x0000


	//----- nvinfo : EIATTR_MAXREG_COUNT
	.align		4
        /*00bc*/ 	.byte	0x03, 0x1b
        /*00be*/ 	.short	0x00ff


	//----- nvinfo : EIATTR_MERCURY_ISA_VERSION
	.align		4
        /*00c0*/ 	.byte	0x03, 0x5f
        /*00c2*/ 	.short	0x0101


	//----- nvinfo : EIATTR_COOP_GROUP_MASK_REGIDS
	.align		4
        /*00c4*/ 	.byte	0x04, 0x29
        /*00c6*/ 	.short	(.L_2641 - .L_2640)


	//   ....[0]....
.L_2640:
        /*00c8*/ 	.word	0xffffffff


	//   ....[1]....
        /*00cc*/ 	.word	0xffffffff


	//   ....[2]....
        /*00d0*/ 	.word	0xffffffff


	//   ....[3]....
        /*00d4*/ 	.word	0xffffffff


	//   ....[4]....
        /*00d8*/ 	.word	0xffffffff


	//   ....[5]....
        /*00dc*/ 	.word	0xffffffff


	//   ....[6]....
        /*00e0*/ 	.word	0xffffffff


	//   ....[7]....
        /*00e4*/ 	.word	0xffffffff


	//   ....[8]....
        /*00e8*/ 	.word	0xffffffff


	//   ....[9]....
        /*00ec*/ 	.word	0xffffffff


	//   ....[10]....
        /*00f0*/ 	.word	0xffffffff


	//   ....[11]....
        /*00f4*/ 	.word	0xffffffff


	//   ....[12]....
        /*00f8*/ 	.word	0xffffffff


	//   ....[13]....
        /*00fc*/ 	.word	0xffffffff


	//   ....[14]....
        /*0100*/ 	.word	0xffffffff


	//   ....[15]....
        /*0104*/ 	.word	0x05000028


	//   ....[16]....
        /*0108*/ 	.word	0x05000028


	//   ....[17]....
        /*010c*/ 	.word	0x05000028


	//   ....[18]....
        /*0110*/ 	.word	0x05000028


	//   ....[19]....
        /*0114*/ 	.word	0x05000028


	//   ....[20]....
        /*0118*/ 	.word	0x05000028


	//   ....[21]....
        /*011c*/ 	.word	0x05000028


	//   ....[22]....
        /*0120*/ 	.word	0x05000028


	//   ....[23]....
        /*0124*/ 	.word	0x05000028


	//   ....[24]....
        /*0128*/ 	.word	0x05000028


	//   ....[25]....
        /*012c*/ 	.word	0x05000028


	//   ....[26]....
        /*0130*/ 	.word	0x05000028


	//   ....[27]....
        /*0134*/ 	.word	0x05000028


	//   ....[28]....
        /*0138*/ 	.word	0x05000028


	//   ....[29]....
        /*013c*/ 	.word	0x05000028


	//----- nvinfo : EIATTR_COOP_GROUP_INSTR_OFFSETS
	.align		4
.L_2641:
        /*0140*/ 	.byte	0x04, 0x28
        /*0142*/ 	.short	(.L_2643 - .L_2642)


	//   ....[0]....
.L_2642:
        /*0144*/ 	.word	0x00001430


	//   ....[1]....
        /*0148*/ 	.word	0x00001450


	//   ....[2]....
        /*014c*/ 	.word	0x00001470


	//   ....[3]....
        /*0150*/ 	.word	0x00001490


	//   ....[4]....
        /*0154*/ 	.word	0x000014b0


	//   ....[5]....
        /*0158*/ 	.word	0x00001ac0


	//   ....[6]....
        /*015c*/ 	.word	0x00001b40


	//   ....[7]....
        /*0160*/ 	.word	0x00001bc0


	//   ....[8]....
        /*0164*/ 	.word	0x00001c30


	//   ....[9]....
        /*0168*/ 	.word	0x00001e70


	//   ....[10]....
        /*016c*/ 	.word	0x00001ff0


	//   ....[11]....
        /*0170*/ 	.word	0x00002210


	//   ....[12]....
        /*0174*/ 	.word	0x00002230


	//   ....[13]....
        /*0178*/ 	.word	0x000022d0


	//   ....[14]....
        /*017c*/ 	.word	0x000024a0


	//   ....[15]....
        /*0180*/ 	.word	0x00002600


	//   ....[16]....
        /*0184*/ 	.word	0x00002680


	//   ....[17]....
        /*0188*/ 	.word	0x000026e0


	//   ....[18]....
        /*018c*/ 	.word	0x00002740


	//   ....[19]....
        /*0190*/ 	.word	0x000027a0


	//   ....[20]....
        /*0194*/ 	.word	0x00002a00


	//   ....[21]....
        /*0198*/ 	.word	0x00002aa0


	//   ....[22]....
        /*019c*/ 	.word	0x00002c70


	//   ....[23]....
        /*01a0*/ 	.word	0x00002e40


	//   ....[24]....
        /*01a4*/ 	.word	0x00003050


	//   ....[25]....
        /*01a8*/ 	.word	0x00003240


	//   ....[26]....
        /*01ac*/ 	.word	0x000033e0


	//   ....[27]....
        /*01b0*/ 	.word	0x000035e0


	//   ....[28]....
        /*01b4*/ 	.word	0x00003670


	//   ....[29]....
        /*01b8*/ 	.word	0x000036f0


	//----- nvinfo : EIATTR_VRC_CTA_INIT_COUNT
	.align		4
.L_2643:
        /*01bc*/ 	.byte	0x02, 0x4a
	.zero		1
	.zero		1


	//----- nvinfo : EIATTR_EXIT_INSTR_OFFSETS
	.align		4
        /*01c0*/ 	.byte	0x04, 0x1c
        /*01c2*/ 	.short	(.L_2645 - .L_2644)


	//   ....[0]....
.L_2644:
        /*01c4*/ 	.word	0x000002b0


	//   ....[1]....
        /*01c8*/ 	.word	0x00000ef0


	//   ....[2]....
        /*01cc*/ 	.word	0x000025a0


	//----- nvinfo : EIATTR_CRS_STACK_SIZE
	.align		4
.L_2645:
        /*01d0*/ 	.byte	0x04, 0x1e
        /*01d2*/ 	.short	(.L_2647 - .L_2646)
.L_2646:
        /*01d4*/ 	.word	0x00000000


	//----- nvinfo : EIATTR_CBANK_PARAM_SIZE
	.align		4
.L_2647:
        /*01d8*/ 	.byte	0x03, 0x19
        /*01da*/ 	.short	0x0040


	//----- nvinfo : EIATTR_PARAM_CBANK
	.align		4
        /*01dc*/ 	.byte	0x04, 0x0a
        /*01de*/ 	.short	(.L_2649 - .L_2648)
	.align		4
.L_2648:
        /*01e0*/ 	.word	index@(.nv.constant0._ZN12tensorrt_llm7kernels32fusedQKNormRopeKernelNTokenHeadsIN3c108BFloat16EfLi256ELb0ELi8EEEvPviiifPKvS6_S6_PKlii)
        /*01e4*/ 	.short	0x0380
        /*01e6*/ 	.short	0x0040


	//----- nvinfo : EIATTR_SW_WAR
	.align		4
.L_2649:
        /*01e8*/ 	.byte	0x04, 0x36
        /*01ea*/ 	.short	(.L_2651 - .L_2650)
.L_2650:
        /*01ec*/ 	.word	0x00000008
.L_2651:


//--------------------- .nv.info._ZN12tensorrt_llm7kernels32fusedQKNormRopeKernelNTokenHeadsIN3c108BFloat16EfLi256ELb1ELi8EEEvPviiifPKvS6_S6_PKlii --------------------------
	.section	.nv.info._ZN12tensorrt_llm7kernels32fusedQKNormRopeKernelNTokenHeadsIN3c108BFloat16EfLi256ELb1ELi8EEEvPviiifPKvS6_S6_PKlii,"",@"SHT_CUDA_INFO"
	.sectionflags	@""
	.align	4


	//----- nvinfo : EIATTR_CUDA_API_VERSION
	.align		4
        /*0000*/ 	.byte	0x04, 0x37
        /*0002*/ 	.short	(.L_2653 - .L_2652)
.L_2652:
        /*0004*/ 	.word	0x00000082


	//----- nvinfo : EIATTR_KPARAM_INFO
	.align		4
.L_2653:
        /*0008*/ 	.byte	0x04, 0x17
        /*000a*/ 	.short	(.L_2655 - .L_2654)
.L_2654:
        /*000c*/ 	.word	0x00000000
        /*0010*/ 	.short	0x000a
        /*0012*/ 	.short	0x003c
        /*0014*/ 	.byte	0x00, 0xf0, 0x11, 0x00


	//----- nvinfo : EIATTR_KPARAM_INFO
	.align		4
.L_2655:
        /*0018*/ 	.byte	0x04, 0x17
        /*001a*/ 	.short	(.L_2657 - .L_2656)
.L_2656:
        /*001c*/ 	.word	0x00000000
        /*0020*/ 	.short	0x0009
        /*0022*/ 	.short	0x0038
        /*0024*/ 	.byte	0x00, 0xf0, 0x11, 0x00


	//----- nvinfo : EIATTR_KPARAM_INFO
	.align		4
.L_2657:
        /*0028*/ 	.byte	0x04, 0x17
        /*002a*/ 	.short	(.L_2659 - .L_2658)
.L_2658:
        /*002c*/ 	.word	0x00000000
        /*0030*/ 	.short	0x0008
        /*0032*/ 	.short	0x0030
        /*0034*/ 	.byte	0x00, 0xf5, 0x21, 0x00


	//----- nvinfo : EIATTR_KPARAM_INFO
	.align		4
.L_2659:
        /*0038*/ 	.byte	0x04, 0x17
        /*003a*/ 	.short	(.L_2661 - .L_2660)
.L_2660:
        /*003c*/ 	.word	0x00000000
        /*0040*/ 	.short	0x0007
        /*0042*/ 	.short	0x0028
        /*0044*/ 	.byte	0x00, 0xf5, 0x21, 0x00


	//----- nvinfo : EIATTR_KPARAM_INFO
	.align		4
.L_2661:
        /*0048*/ 	.byte	0x04, 0x17
        /*004a*/ 	.short	(.L_2663 - .L_2662)
.L_2662:
        /*004c*/ 	.word	0x00000000
        /*0050*/ 	.short	0x0006
        /*0052*/ 	.short	0x0020
        /*0054*/ 	.byte	0x00, 0xf5, 0x21, 0x00


	//----- nvinfo : EIATTR_KPARAM_INFO
	.align		4
.L_2663:
        /*0058*/ 	.byte	0x04, 0x17
        /*005a*/ 	.short	(.L_2665 - .L_2664)
.L_2664:
        /*005c*/ 	.word	0x00000000
        /*0060*/ 	.short	0x0005
        /*0062*/ 	.short	0x0018
        /*0064*/ 	.byte	0x00, 0xf5, 0x21, 0x00


	//----- nvinfo : EIATTR_KPARAM_INFO
	.align		4
.L_2665:
        /*0068*/ 	.byte	0x04, 0x17
        /*006a*/ 	.short	(.L_2667 - .L_2666)
.L_2666:
        /*006c*/ 	.word	0x00000000
        /*0070*/ 	.short	0x0004
        /*0072*/ 	.short	0x0014
        /*0074*/ 	.byte	0x00, 0xf0, 0x11, 0x00


	//----- nvinfo : EIATTR_KPARAM_INFO
	.align		4
.L_2667:
        /*0078*/ 	.byte	0x04, 0x17
        /*007a*/ 	.short	(.L_2669 - .L_2668)
.L_2668:
        /*007c*/ 	.word	0x00000000
        /*0080*/ 	.short	0x0003
        /*0082*/ 	.short	0x0010
        /*0084*/ 	.byte	0x00, 0xf0, 0x11, 0x00


	//----- nvinfo : EIATTR_KPARAM_INFO
	.align		4
.L_2669:
        /*0088*/ 	.byte	0x04, 0x17
        /*008a*/ 	.short	(.L_2671 - .L_2670)
.L_2670:
        /*008c*/ 	.word	0x00000000
        /*0090*/ 	.short	0x0002
        /*0092*/ 	.short	0x000c
        /*0094*/ 	.byte	0x00, 0xf0, 0x11, 0x00


	//----- nvinfo : EIATTR_KPARAM_INFO
	.align		4
.L_2671:
        /*0098*/ 	.byte	0x04, 0x17
        /*009a*/ 	.short	(.L_2673 - .L_2672)
.L_2672:
        /*009c*/ 	.word	0x00000000
        /*00a0*/ 	.short	0x0001
        /*00a2*/ 	.short	0x0008
        /*00a4*/ 	.byte	0x00, 0xf0, 0x11, 0x00


	//----- nvinfo : EIATTR_KPARAM_INFO
	.align		4
.L_2673:
        /*00a8*/ 	.byte	0x04, 0x17
        /*00aa*/ 	.short	(.L_2675 - .L_2674)
.L_2674:
        /*00ac*/ 	.word	0x00000000
        /*00b0*/ 	.short	0x0000
        /*00b2*/ 	.short	0x0000
        /*00b4*/ 	.byte	0x00, 0xf5, 0x21, 0x00


	//----- nvinfo : EIATTR_SPARSE_MMA_MASK
	.align		4
.L_2675:
        /*00b8*/ 	.byte	0x03, 0x50
        /*00ba*/ 	.short	0x0000


	//----- nvinfo : EIATTR_MAXREG_COUNT
	.align		4
        /*00bc*/ 	.byte	0x03, 0x1b
        /*00be*/ 	.short	0x00ff


	//----- nvinfo : EIATTR_MERCURY_ISA_VERSION
	.align		4
        /*00c0*/ 	.byte	0x03, 0x5f
        /*00c2*/ 	.short	0x0101


	//----- nvinfo : EIATTR_COOP_GROUP_MASK_REGIDS
	.align		4
        /*00c4*/ 	.byte	0x04, 0x29
        /*00c6*/ 	.short	(.L_2677 - .L_2676)


	//   ....[0]....
.L_2676:
        /*00c8*/ 	.word	0xffffffff


	//   ....[1]....
        /*00cc*/ 	.word	0xffffffff


	//   ....[2]....
        /*00d0*/ 	.word	0xffffffff


	//   ....[3]....
        /*00d4*/ 	.word	0xffffffff


	//   ....[4]....
        /*00d8*/ 	.word	0xffffffff


	//   ....[5]....
        /*00dc*/ 	.word	0x05000027


	//   ....[6]....
        /*00e0*/ 	.word	0x05000027


	//   ....[7]....
        /*00e4*/ 	.word	0x05000027


	//   ....[8]....
        /*00e8*/ 	.word	0x05000027


	//   ....[9]....
        /*00ec*/ 	.word	0x05000027


	//----- nvinfo : EIATTR_COOP_GROUP_INSTR_OFFSETS
	.align		4
.L_2677:
        /*00f0*/ 	.byte	0x04, 0x28
        /*00f2*/ 	.short	(.L_2679 - .L_2678)


	//   ....[0]....
.L_2678:
        /*00f4*/ 	.word	0x00001450


	//   ....[1]....
        /*00f8*/ 	.word	0x00001470


	//   ....[2]....
        /*00fc*/ 	.word	0x00001490


	//   ....[3]....
        /*0100*/ 	.word	0x000014b0


	//   ....[4]....
        /*0104*/ 	.word	0x000014d0


	//   ....[5]....
        /*0108*/ 	.word	0x000019e0


	//   ....[6]....
        /*010c*/ 	.word	0x00001a80


	//   ....[7]....
        /*0110*/ 	.word	0x00001af0


	//   ....[8]....
        /*0114*/ 	.word	0x00001b60


	//   ....[9]....
        /*0118*/ 	.word	0x00001bd0


	//----- nvinfo : EIATTR_VRC_CTA_INIT_COUNT
	.align		4
.L_2679:
        /*011c*/ 	.byte	0x02, 0x4a
	.zero		1
	.zero		1


	//----- nvinfo : EIATTR_EXIT_INSTR_OFFSETS
	.align		4
        /*0120*/ 	.byte	0x04, 0x1c
        /*0122*/ 	.short	(.L_2681 - .L_2680)


	//   ....[0]....
.L_2680:
        /*0124*/ 	.word	0x000002a0


	//   ....[1]....
        /*0128*/ 	.word	0x00000f30


	//   ....[2]....
        /*012c*/ 	.word	0x00001980


	//----- nvinfo : EIATTR_CRS_STACK_SIZE
	.align		4
.L_2681:
        /*0130*/ 	.byte	0x04, 0x1e
        /*0132*/ 	.short	(.L_2683 - .L_2682)
.L_2682:
        /*0134*/ 	.word	0x00000000


	//----- nvinfo : EIATTR_CBANK_PARAM_SIZE
	.align		4
.L_2683:
        /*0138*/ 	.byte	0x03, 0x19
        /*013a*/ 	.short	0x0040


	//----- nvinfo : EIATTR_PARAM_CBANK
	.align		4
        /*013c*/ 	.byte	0x04, 0x0a
        /*013e*/ 	.short	(.L_2685 - .L_2684)
	.align		4
.L_2684:
        /*0140*/ 	.word	index@(.nv.constant0._ZN12tensorrt_llm7kernels32fusedQKNormRopeKernelNTokenHeadsIN3c108BFloat16EfLi256ELb1ELi8EEEvPviiifPKvS6_S6_PKlii)
        /*0144*/ 	.short	0x0380
        /*0146*/ 	.short	0x0040


	//----- nvinfo : EIATTR_SW_WAR
	.align		4
.L_2685:
        /*0148*/ 	.byte	0x04, 0x36
        /*014a*/ 	.short	(.L_2687 - .L_2686)
.L_2686:
        /*014c*/ 	.word	0x00000008
.L_2687:


//--------------------- .nv.info._ZN12tensorrt_llm7kernels32fusedQKNormRopeKernelNTokenHeadsIN3c108BFloat16EfLi128ELb0ELi8EEEvPviiifPKvS6_S6_PKlii --------------------------
	.section	.nv.info._ZN12tensorrt_llm7kernels32fusedQKNormRopeKernelNTokenHeadsIN3c108BFloat16EfLi128ELb0ELi8EEEvPviiifPKvS6_S6_PKlii,"",@"SHT_CUDA_INFO"
	.sectionflags	@""
	.align	4


	//----- nvinfo : EIATTR_CUDA_API_VERSION
	.align		4
        /*0000*/ 	.byte	0x04, 0x37
        /*0002*/ 	.short	(.L_2689 - .L_2688)
.L_2688:
        /*0004*/ 	.word	0x00000082


	//----- nvinfo : EIATTR_KPARAM_INFO
	.align		4
.L_2689:
        /*0008*/ 	.byte	0x04, 0x17
        /*000a*/ 	.short	(.L_2691 - .L_2690)
.L_2690:
        /*000c*/ 	.word	0x00000000
        /*0010*/ 	.short	0x000a
        /*0012*/ 	.short	0x003c
        /*0014*/ 	.byte	0x00, 0xf0, 0x11, 0x00


	//----- nvinfo : EIATTR_KPARAM_INFO
	.align		4
.L_2691:
        /*0018*/ 	.byte	0x04, 0x17
        /*001a*/ 	.short	(.L_2693 - .L_2692)
.L_2692:
        /*001c*/ 	.word	0x00000000
        /*0020*/ 	.short	0x0009
        /*0022*/ 	.short	0x0038
        /*0024*/ 	.byte	0x00, 0xf0, 0x11, 0x00


	//----- nvinfo : EIATTR_KPARAM_INFO
	.align		4
.L_2693:
        /*0028*/ 	.byte	0x04, 0x17
        /*002a*/ 	.short	(.L_2695 - .L_2694)
.L_2694:
        /*002c*/ 	.word	0x00000000
        /*0030*/ 	.short	0x0008
        /*0032*/ 	.short	0x0030
        /*0034*/ 	.byte	0x00, 0xf5, 0x21, 0x00


	//----- nvinfo : EIATTR_KPARAM_INFO
	.align		4
.L_2695:
        /*0038*/ 	.byte	0x04, 0x17
        /*003a*/ 	.short	(.L_2697 - .L_2696)
.L_2696:
        /*003c*/ 	.word	0x00000000
        /*0040*/ 	.short	0x0007
        /*0042*/ 	.short	0x0028
        /*0044*/ 	.byte	0x00, 0xf5, 0x21, 0x00


	//----- nvinfo : EIATTR_KPARAM_INFO
	.align		4
.L_2697:
        /*0048*/ 	.byte	0x04, 0x17
        /*004a*/ 	.short	(.L_2699 - .L_2698)
.L_2698:
        /*004c*/ 	.word	0x00000000
        /*0050*/ 	.short	0x0006
        /*0052*/ 	.short	0x0020
        /*0054*/ 	.byte	0x00, 0xf5, 0x21, 0x00


	//----- nvinfo : EIATTR_KPARAM_INFO
	.align		4
.L_2699:
        /*0058*/ 	.byte	0x04, 0x17
        /*005a*/ 	.short	(.L_2701 - .L_2700)
.L_2700:
        /*005c*/ 	.word	0x00000000
        /*0060*/ 	.short	0x0005
        /*0062*/ 	.short	0x0018
        /*0064*/ 	.byte	0x00, 0xf5, 0x21, 0x00


	//----- nvinfo : EIATTR_KPARAM_INFO
	.align		4
.L_2701:
        /*0068*/ 	.byte	0x04, 0x17
        /*006a*/ 	.short	(.L_2703 - .L_2702)
.L_2702:
        /*006c*/ 	.word	0x00000000
        /*0070*/ 	.short	0x0004
        /*0072*/ 	.short	0x0014
        /*0074*/ 	.byte	0x00, 0xf0, 0x11, 0x00


	//----- nvinfo : EIATTR_KPARAM_INFO
	.align		4
.L_2703:
        /*0078*/ 	.byte	0x04, 0x17
        /*007a*/ 	.short	(.L_2705 - .L_2704)
.L_2704:
        /*007c*/ 	.word	0x00000000
        /*0080*/ 	.short	0x0003
        /*0082*/ 	.short	0x0010
        /*0084*/ 	.byte	0x00, 0xf0, 0x11, 0x00


	//----- nvinfo : EIATTR_KPARAM_INFO
	.align		4
.L_2705:
        /*0088*/ 	.byte	0x04, 0x17
        /*008a*/ 	.short	(.L_2707 - .L_2706)
.L_2706:
        /*008c*/ 	.word	0x00000000
        /*0090*/ 	.short	0x0002
        /*0092*/ 	.short	0x000c
        /*0094*/ 	.byte	0x00, 0xf0, 0x11, 0x00


	//----- nvinfo : EIATTR_KPARAM_INFO
	.align		4
.L_2707:
        /*0098*/ 	.byte	0x04, 0x17
        /*009a*/ 	.short	(.L_2709 - .L_2708)
.L_2708:
        /*009c*/ 	.word	0x00000000
        /*00a0*/ 	.short	0x0001
        /*00a2*/ 	.short	0x0008
        /*00a4*/ 	.byte	0x00, 0xf0, 0x11, 0x00


	//----- nvinfo : EIATTR_KPARAM_INFO
	.align		4
.L_2709:
        /*00a8*/ 	.byte	0x04, 0x17
        /*00aa*/ 	.short	(.L_2711 - .L_2710)
.L_2710:
        /*00ac*/ 	.word	0x00000000
        /*00b0*/ 	.short	0x0000
        /*00b2*/ 	.short	0x0000
        /*00b4*/ 	.byte	0x00, 0xf5, 0x21, 0x00


	//----- nvinfo : EIATTR_SPARSE_MMA_MASK
	.align		4
.L_2711:
        /*00b8*/ 	.byte	0x03, 0x50
        /*00ba*/ 	.short	0x0000


	//----- nvinfo : EIATTR_MAXREG_COUNT
	.align		4
        /*00bc*/ 	.byte	0x03, 0x1b
        /*00be*/ 	.short	0x00ff


	//----- nvinfo : EIATTR_MERCURY_ISA_VERSION
	.align		4
        /*00c0*/ 	.byte	0x03, 0x5f
        /*00c2*/ 	.short	0x0101


	//----- nvinfo : EIATTR_COOP_GROUP_MASK_REGIDS
	.align		4
        /*00c4*/ 	.byte	0x04, 0x29
        /*00c6*/ 	.short	(.L_2713 - .L_2712)


	//   ....[0]....
.L_2712:
        /*00c8*/ 	.word	0xffffffff


	//   ....[1]....
        /*00cc*/ 	.word	0xffffffff


	//   ....[2]....
        /*00d0*/ 	.word	0xffffffff


	//   ....[3]....
        /*00d4*/ 	.word	0xffffffff


	//   ....[4]....
        /*00d8*/ 	.word	0xffffffff


	//   ....[5]....
        /*00dc*/ 	.word	0xffffffff


	//   ....[6]....
        /*00e0*/ 	.word	0xffffffff


	//   ....[7]....
        /*00e4*/ 	.word	0xffffffff


	//   ....[8]....
        /*00e8*/ 	.word	0xffffffff


	//   ....[9]....
        /*00ec*/ 	.word	0xffffffff


	//   ....[10]....
        /*00f0*/ 	.word	0xffffffff


	//   ....[11]....
        /*00f4*/ 	.word	0x05000004


	//   ....[12]....
        /*00f8*/ 	.word	0x05000004


	//   ....[13]....
        /*00fc*/ 	.word	0x05000004


	//   ....[14]....
        /*0100*/ 	.word	0x05000004


	//   ....[15]....
        /*0104*/ 	.word	0x05000004


	//   ....[16]....
        /*0108*/ 	.word	0x05000004


	//   ....[17]....
        /*010c*/ 	.word	0x05000004


	//   ....[18]....
        /*0110*/ 	.word	0x05000004


	//   ....[19]....
        /*0114*/ 	.word	0x05000004


	//   ....[20]....
        /*0118*/ 	.word	0x05000004


	//   ....[21]....
        /*011c*/ 	.word	0x05000004


	//----- nvinfo : EIATTR_COOP_GROUP_INSTR_OFFSETS
	.align		4
.L_2713:
        /*0120*/ 	.byte	0x04, 0x28
        /*0122*/ 	.short	(.L_2715 - .L_2714)


	//   ....[0]....
.L_2714:
        /*0124*/ 	.word	0x000015e0


	//   ....[1]....
        /*0128*/ 	.word	0x00001600


	//   ....[2]....
        /*012c*/ 	.word	0x00001620


	//   ....[3]....
        /*0130*/ 	.word	0x00001640


	//   ....[4]....
        /*0134*/ 	.word	0x00001660


	//   ....[5]....
        /*0138*/ 	.word	0x00001890


	//   ....[6]....
        /*013c*/ 	.word	0x000018c0


	//   ....[7]....
        /*0140*/ 	.word	0x00001a90


	//   ....[8]....
        /*0144*/ 	.word	0x00001ac0


	//   ....[9]....
        /*0148*/ 	.word	0x00001b20


	//   ....[10]....
        /*014c*/ 	.word	0x00001be0


	//   ....[11]....
        /*0150*/ 	.word	0x00001d20


	//   ....[12]....
        /*0154*/ 	.word	0x00001da0


	//   ....[13]....
        /*0158*/ 	.word	0x00001e00


	//   ....[14]....
        /*015c*/ 	.word	0x00001e60


	//   ....[15]....
        /*0160*/ 	.word	0x00001ec0


	//   ....[16]....
        /*0164*/ 	.word	0x000020d0


	//   ....[17]....
        /*0168*/ 	.word	0x00002180


	//   ....[18]....
        /*016c*/ 	.word	0x00002200


	//   ....[19]....
        /*0170*/ 	.word	0x000022c0


	//   ....[20]....
        /*0174*/ 	.word	0x00002350


	//   ....[21]....
        /*0178*/ 	.word	0x000023b0


	//----- nvinfo : EIATTR_VRC_CTA_INIT_COUNT
	.align		4
.L_2715:
        /*017c*/ 	.byte	0x02, 0x4a
	.zero		1
	.zero		1


	//----- nvinfo : EIATTR_EXIT_INSTR_OFFSETS
	.align		4
        /*0180*/ 	.byte	0x04, 0x1c
        /*0182*/ 	.short	(.L_2717 - .L_2716)


	//   ....[0]....
.L_2716:
        /*0184*/ 	.word	0x00000290


	//   ....[1]....
        /*0188*/ 	.word	0x00000ee0


	//   ....[2]....
        /*018c*/ 	.word	0x00001cc0


	//----- nvinfo : EIATTR_CRS_STACK_SIZE
	.align		4
.L_2717:
        /*0190*/ 	.byte	0x04, 0x1e
        /*0192*/ 	.short	(.L_2719 - .L_2718)
.L_2718:
        /*0194*/ 	.word	0x00000000


	//----- nvinfo : EIATTR_CBANK_PARAM_SIZE
	.align		4
.L_2719:
        /*0198*/ 	.byte	0x03, 0x19
        /*019a*/ 	.short	0x0040


	//----- nvinfo : EIATTR_PARAM_CBANK
	.align		4
        /*019c*/ 	.byte	0x04, 0x0a
        /*019e*/ 	.short	(.L_2721 - .L_2720)
	.align		4
.L_2720:
        /*01a0*/ 	.word	index@(.nv.constant0._ZN12tensorrt_llm7kernels32fusedQKNormRopeKernelNTokenHeadsIN3c108BFloat16EfLi128ELb0ELi8EEEvPviiifPKvS6_S6_PKlii)
        /*01a4*/ 	.short	0x0380
        /*01a6*/ 	.short	0x0040


	//----- nvinfo : EIATTR_SW_WAR
	.align		4
.L_2721:
        /*01a8*/ 	.byte	0x04, 0x36
        /*01aa*/ 	.short	(.L_2723 - .L_2722)
.L_2722:
        /*01ac*/ 	.word	0x00000008
.L_2723:


//--------------------- .nv.info._ZN12tensorrt_llm7kernels32fusedQKNormRopeKernelNTokenHeadsIN3c108BFloat16EfLi128ELb1ELi8EEEvPviiifPKvS6_S6_PKlii --------------------------
	.section	.nv.info._ZN12tensorrt_llm7kernels32fusedQKNormRopeKernelNTokenHeadsIN3c108BFloat16EfLi128ELb1ELi8EEEvPviiifPKvS6_S6_PKlii,"",@"SHT_CUDA_INFO"
	.sectionflags	@""
	.align	4


	//----- nvinfo : EIATTR_CUDA_API_VERSION
	.align		4
        /*0000*/ 	.byte	0x04, 0x37
        /*0002*/ 	.short	(.L_2725 - .L_2724)
.L_2724:
        /*0004*/ 	.word	0x00000082


	//----- nvinfo : EIATTR_KPARAM_INFO
	.align		4
.L_2725:
        /*0008*/ 	.byte	0x04, 0x17
        /*000a*/ 	.short	(.L_2727 - .L_2726)
.L_2726:
        /*000c*/ 	.word	0x00000000
        /*0010*/ 	.short	0x000a
        /*0012*/ 	.short	0x003c
        /*0014*/ 	.byte	0x00, 0xf0, 0x11, 0x00


	//----- nvinfo : EIATTR_KPARAM_INFO
	.align		4
.L_2727:
        /*0018*/ 	.byte	0x04, 0x17
        /*001a*/ 	.short	(.L_2729 - .L_2728)
.L_2728:
        /*001c*/ 	.word	0x00000000
        /*0020*/ 	.short	0x0009
        /*0022*/ 	.short	0x0038
        /*0024*/ 	.byte	0x00, 0xf0, 0x11, 0x00


	//----- nvinfo : EIATTR_KPARAM_INFO
	.align		4
.L_2729:
        /*0028*/ 	.byte	0x04, 0x17
        /*002a*/ 	.short	(.L_2731 - .L_2730)
.L_2730:
        /*002c*/ 	.word	0x00000000
        /*0030*/ 	.short	0x0008
        /*0032*/ 	.short	0x0030
        /*0034*/ 	.byte	0x00, 0xf5, 0x21, 0x00


	//----- nvinfo : EIATTR_KPARAM_INFO
	.align		4
.L_2731:
        /*0038*/ 	.byte	0x04, 0x17
        /*003a*/ 	.short	(.L_2733 - .L_2732)
.L_2732:
        /*003c*/ 	.word	0x00000000
        /*0040*/ 	.short	0x0007
        /*0042*/ 	.short	0x0028
        /*0044*/ 	.byte	0x00, 0xf5, 0x21, 0x00


	//----- nvinfo : EIATTR_KPARAM_INFO
	.align		4
.L_2733:
        /*0048*/ 	.byte	0x04, 0x17
        /*004a*/ 	.short	(.L_2735 - .L_2734)
.L_2734:
        /*004c*/ 	.word	0x00000000
        /*0050*/ 	.short	0x0006
        /*0052*/ 	.short	0x0020
        /*0054*/ 	.byte	0x00, 0xf5, 0x21, 0x00


	//----- nvinfo : EIATTR_KPARAM_INFO
	.align		4
.L_2735:
        /*0058*/ 	.byte	0x04, 0x17
        /*005a*/ 	.short	(.L_2737 - .L_2736)
.L_2736:
        /*005c*/ 	.word	0x00000000
        /*0060*/ 	.short	0x0005
        /*0062*/ 	.short	0x0018
        /*0064*/ 	.byte	0x00, 0xf5, 0x21, 0x00


	//----- nvinfo : EIATTR_KPARAM_INFO
	.align		4
.L_2737:
        /*0068*/ 	.byte	0x04, 0x17
        /*006a*/ 	.short	(.L_2739 - .L_2738)
.L_2738:
        /*006c*/ 	.word	0x00000000
        /*0070*/ 	.short	0x0004
        /*0072*/ 	.short	0x0014
        /*0074*/ 	.byte	0x00, 0xf0, 0x11, 0x00


	//----- nvinfo : EIATTR_KPARAM_INFO
	.align		4
.L_2739:
        /*0078*/ 	.byte	0x04, 0x17
        /*007a*/ 	.short	(.L_2741 - .L_2740)
.L_2740:
        /*007c*/ 	.word	0x00000000
        /*0080*/ 	.short	0x0003
        /*0082*/ 	.short	0x0010
        /*0084*/ 	.byte	0x00, 0xf0, 0x11, 0x00


	//----- nvinfo : EIATTR_KPARAM_INFO
	.align		4
.L_2741:
        /*0088*/ 	.byte	0x04, 0x17
        /*008a*/ 	.short	(.L_2743 - .L_2742)
.L_2742:
        /*008c*/ 	.word	0x00000000
        /*0090*/ 	.short	0x0002
        /*0092*/ 	.short	0x000c
        /*0094*/ 	.byte	0x00, 0xf0, 0x11, 0x00


	//----- nvinfo : EIATTR_KPARAM_INFO
	.align		4
.L_2743:
        /*0098*/ 	.byte	0x04, 0x17
        /*009a*/ 	.short	(.L_2745 - .L_2744)
.L_2744:
        /*009c*/ 	.word	0x00000000
        /*00a0*/ 	.short	0x0001
        /*00a2*/ 	.short	0x0008
        /*00a4*/ 	.byte	0x00, 0xf0, 0x11, 0x00


	//----- nvinfo : EIATTR_KPARAM_INFO
	.align		4
.L_2745:
        /*00a8*/ 	.byte	0x04, 0x17
        /*00aa*/ 	.short	(.L_2747 - .L_2746)
.L_2746:
        /*00ac*/ 	.word	0x00000000
        /*00b0*/ 	.short	0x0000
        /*00b2*/ 	.short	0x0000
        /*00b4*/ 	.byte	0x00, 0xf5, 0x21, 0x00


	//----- nvinfo : EIATTR_SPARSE_MMA_MASK
	.align		4
.L_2747:
        /*00b8*/ 	.byte	0x03, 0x50
        /*00ba*/ 	.short	0x0000


	//----- nvinfo : EIATTR_MAXREG_COUNT
	.align		4
        /*00bc*/ 	.byte	0x03, 0x1b
        /*00be*/ 	.short	0x00ff


	//----- nvinfo : EIATTR_MERCURY_ISA_VERSION
	.align		4
        /*00c0*/ 	.byte	0x03, 0x5f
        /*00c2*/ 	.short	0x0101


	//----- nvinfo : EIATTR_COOP_GROUP_MASK_REGIDS
	.align		4
        /*00c4*/ 	.byte	0x04, 0x29
        /*00c6*/ 	.short	(.L_2749 - .L_2748)


	//   ....[0]....
.L_2748:
        /*00c8*/ 	.word	0xffffffff


	//   ....[1]....
        /*00cc*/ 	.word	0xffffffff


	//   ....[2]....
        /*00d0*/ 	.word	0xffffffff


	//   ....[3]....
        /*00d4*/ 	.word	0xffffffff


	//   ....[4]....
        /*00d8*/ 	.word	0xffffffff


	//   ....[5]....
        /*00dc*/ 	.word	0x05000017


	//   ....[6]....
        /*00e0*/ 	.word	0x05000017


	//   ....[7]....
        /*00e4*/ 	.word	0x05000017


	//   ....[8]....
        /*00e8*/ 	.word	0x05000017


	//   ....[9]....
        /*00ec*/ 	.word	0x05000017


	//----- nvinfo : EIATTR_COOP_GROUP_INSTR_OFFSETS
	.align		4
.L_2749:
        /*00f0*/ 	.byte	0x04, 0x28
        /*00f2*/ 	.short	(.L_2751 - .L_2750)


	//   ....[0]....
.L_2750:
        /*00f4*/ 	.word	0x00001290


	//   ....[1]....
        /*00f8*/ 	.word	0x000012b0


	//   ....[2]....
        /*00fc*/ 	.word	0x000012d0


	//   ....[3]....
        /*0100*/ 	.word	0x000012f0


	//   ....[4]....
        /*0104*/ 	.word	0x00001310


	//   ....[5]....
        /*0108*/ 	.word	0x00001680


	//   ....[6]....
        /*010c*/ 	.word	0x00001710


	//   ....[7]....
        /*0110*/ 	.word	0x00001790


	//   ....[8]....
        /*0114*/ 	.word	0x00001810


	//   ....[9]....
        /*0118*/ 	.word	0x00001890


	//----- nvinfo : EIATTR_VRC_CTA_INIT_COUNT
	.align		4
.L_2751:
        /*011c*/ 	.byte	0x02, 0x4a
	.zero		1
	.zero		1


	//----- nvinfo : EIATTR_EXIT_INSTR_OFFSETS
	.align		4
        /*0120*/ 	.byte	0x04, 0x1c
        /*0122*/ 	.short	(.L_2753 - .L_2752)


	//   ....[0]....
.L_2752:
        /*0124*/ 	.word	0x000002a0


	//   ....[1]....
        /*0128*/ 	.word	0x00000ee0


	//   ....[2]....
        /*012c*/ 	.word	0x00001620


	//----- nvinfo : EIATTR_CRS_STACK_SIZE
	.align		4
.L_2753:
        /*0130*/ 	.byte	0x04, 0x1e
        /*0132*/ 	.short	(.L_2755 - .L_2754)
.L_2754:
        /*0134*/ 	.word	0x00000000


	//----- nvinfo : EIATTR_CBANK_PARAM_SIZE
	.align		4
.L_2755:
        /*0138*/ 	.byte	0x03, 0x19
        /*013a*/ 	.short	0x0040


	//----- nvinfo : EIATTR_PARAM_CBANK
	.align		4
        /*013c*/ 	.byte	0x04, 0x0a
        /*013e*/ 	.short	(.L_2757 - .L_2756)
	.align		4
.L_2756:
        /*0140*/ 	.word	index@(.nv.constant0._ZN12tensorrt_llm7kernels32fusedQKNormRopeKernelNTokenHeadsIN3c108BFloat16EfLi128ELb1ELi8EEEvPviiifPKvS6_S6_PKlii)
        /*0144*/ 	.short	0x0380
        /*0146*/ 	.short	0x0040


	//----- nvinfo : EIATTR_SW_WAR
	.align		4
.L_2757:
        /*0148*/ 	.byte	0x04, 0x36
        /*014a*/ 	.short	(.L_2759 - .L_2758)
.L_2758:
        /*014c*/ 	.word	0x00000008
.L_2759:


//--------------------- .nv.info._ZN12tensorrt_llm7kernels32fusedQKNormRopeKernelNTokenHeadsIN3c108BFloat16EfLi64ELb0ELi8EEEvPviiifPKvS6_S6_PKlii --------------------------
	.section	.nv.info._ZN12tensorrt_llm7kernels32fusedQKNormRopeKernelNTokenHeadsIN3c108BFloat16EfLi64ELb0ELi8EEEvPviiifPKvS6_S6_PKlii,"",@"SHT_CUDA_INFO"
	.sectionflags	@""
	.align	4


	//----- nvinfo : EIATTR_CUDA_API_VERSION
	.align		4
        /*0000*/ 	.byte	0x04, 0x37
        /*0002*/ 	.short	(.L_2761 - .L_2760)
.L_2760:
        /*0004*/ 	.word	0x00000082


	//----- nvinfo : EIATTR_KPARAM_INFO
	.align		4
.L_2761:
        /*0008*/ 	.byte	0x04, 0x17
        /*000a*/ 	.short	(.L_2763 - .L_2762)
.L_2762:
        /*000c*/ 	.word	0x00000000
        /*0010*/ 	.short	0x000a
        /*0012*/ 	.short	0x003c
        /*0014*/ 	.byte	0x00, 0xf0, 0x11, 0x00


	//----- nvinfo : EIATTR_KPARAM_INFO
	.align		4
.L_2763:
        /*0018*/ 	.byte	0x04, 0x17
        /*001a*/ 	.short	(.L_2765 - .L_2764)
.L_2764:
        /*001c*/ 	.word	0x00000000
        /*0020*/ 	.short	0x0009
        /*0022*/ 	.short	0x0038
        /*0024*/ 	.byte	0x00, 0xf0, 0x11, 0x00


	//----- nvinfo : EIATTR_KPARAM_INFO
	.align		4
.L_2765:
        /*0028*/ 	.byte	0x04, 0x17
        /*002a*/ 	.short	(.L_2767 - .L_2766)
.L_2766:
        /*002c*/ 	.word	0x00000000
        /*0030*/ 	.short	0x0008
        /*0032*/ 	.short	0x0030
        /*0034*/ 	.byte	0x00, 0xf5, 0x21, 0x00


	//----- nvinfo : EIATTR_KPARAM_INFO
	.align		4
.L_2767:
        /*0038*/ 	.byte	0x04, 0x17
        /*003a*/ 	.short	(.L_2769 - .L_2768)
.L_2768:
        /*003c*/ 	.word	0x00000000
        /*0040*/ 	.short	0x0007
        /*0042*/ 	.short	0x0028
        /*0044*/ 	.byte	0x00, 0xf5, 0x21, 0x00


	//----- nvinfo : EIATTR_KPARAM_INFO
	.align		4
.L_2769:
        /*0048*/ 	.byte	0x04, 0x17
        /*004a*/ 	.short	(.L_2771 - .L_2770)
.L_2770:
        /*004c*/ 	.word	0x00000000
        /*0050*/ 	.short	0x0006
        /*0052*/ 	.short	0x0020
        /*0054*/ 	.byte	0x00, 0xf5, 0x21, 0x00


	//----- nvinfo : EIATTR_KPARAM_INFO
	.align		4
.L_2771:
        /*0058*/ 	.byte	0x04, 0x17
        /*005a*/ 	.short	(.L_2773 - .L_2772)
.L_2772:
        /*005c*/ 	.word	0x00000000
        /*0060*/ 	.short	0x0005
        /*0062*/ 	.short	0x0018
        /*0064*/ 	.byte	0x00, 0xf5, 0x21, 0x00


	//----- nvinfo : EIATTR_KPARAM_INFO
	.align		4
.L_2773:
        /*0068*/ 	.byte	0x04, 0x17
        /*006a*/ 	.short	(.L_2775 - .L_2774)
.L_2774:
        /*006c*/ 	.word	0x00000000
        /*0070*/ 	.short	0x0004
        /*0072*/ 	.short	0x0014
        /*0074*/ 	.byte	0x00, 0xf0, 0x11, 0x00


	//----- nvinfo : EIATTR_KPARAM_INFO
	.align		4
.L_2775:
        /*0078*/ 	.byte	0x04, 0x17
        /*007a*/ 	.short	(.L_2777 - .L_2776)
.L_2776:
        /*007c*/ 	.word	0x00000000
        /*0080*/ 	.short	0x0003
        /*0082*/ 	.short	0x0010
        /*0084*/ 	.byte	0x00, 0xf0, 0x11, 0x00


	//----- nvinfo : EIATTR_KPARAM_INFO
	.align		4
.L_2777:
        /*0088*/ 	.byte	0x04, 0x17
        /*008a*/ 	.short	(.L_2779 - .L_2778)
.L_2778:
        /*008c*/ 	.word	0x00000000
        /*0090*/ 	.short	0x0002
        /*0092*/ 	.short	0x000c
        /*0094*/ 	.byte	0x00, 0xf0, 0x11, 0x00


	//----- nvinfo : EIATTR_KPARAM_INFO
	.align		4
.L_2779:
        /*0098*/ 	.byte	0x04, 0x17
        /*009a*/ 	.short	(.L_2781 - .L_2780)
.L_2780:
        /*009c*/ 	.word	0x00000000
        /*00a0*/ 	.short	0x0001
        /*00a2*/ 	.short	0x0008
        /*00a4*/ 	.byte	0x00, 0xf0, 0x11, 0x00


	//----- nvinfo : EIATTR_KPARAM_INFO
	.align		4
.L_2781:
        /*00a8*/ 	.byte	0x04, 0x17
        /*00aa*/ 	.short	(.L_2783 - .L_2782)
.L_2782:
        /*00ac*/ 	.word	0x00000000
        /*00b0*/ 	.short	0x0000
        /*00b2*/ 	.short	0x0000
        /*00b4*/ 	.byte	0x00, 0xf5, 0x21, 0x00


	//----- nvinfo : EIATTR_SPARSE_MMA_MASK
	.align		4
.L_2783:
        /*00b8*/ 	.byte	0x03, 0x50
        /*00ba*/ 	.short	0x0000


	//----- nvinfo : EIATTR_MAXREG_COUNT
	.align		4
        /*00bc*/ 	.byte	0x03, 0x1b
        /*00be*/ 	.short	0x00ff


	//----- nvinfo : EIATTR_MERCURY_ISA_VERSION
	.align		4
        /*00c0*/ 	.byte	0x03, 0x5f
        /*00c2*/ 	.short	0x0101


	//----- nvinfo : EIATTR_COOP_GROUP_MASK_REGIDS
	.align		4
        /*00c4*/ 	.byte	0x04, 0x29
        /*00c6*/ 	.short	(.L_2785 - .L_2784)


	//   ....[0]....
.L_2784:
        /*00c8*/ 	.word	0xffffffff


	//   ....[1]....
        /*00cc*/ 	.word	0xffffffff


	//   ....[2]....
        /*00d0*/ 	.word	0xffffffff


	//   ....[3]....
        /*00d4*/ 	.word	0xffffffff


	//   ....[4]....
        /*00d8*/ 	.word	0xffffffff


	//   ....[5]....
        /*00dc*/ 	.word	0xffffffff


	//   ....[6]....
        /*00e0*/ 	.word	0xffffffff


	//   ....[7]....
        /*00e4*/ 	.word	0xffffffff


	//   ....[8]....
        /*00e8*/ 	.word	0xffffffff


	//   ....[9]....
        /*00ec*/ 	.word	0x05000009


	//   ....[10]....
        /*00f0*/ 	.word	0x05000009


	//   ....[11]....
        /*00f4*/ 	.word	0x05000009


	//   ....[12]....
        /*00f8*/ 	.word	0x05000009


	//   ....[13]....
        /*00fc*/ 	.word	0x05000009


	//   ....[14]....
        /*0100*/ 	.word	0x05000009


	//   ....[15]....
        /*0104*/ 	.word	0x05000009


	//   ....[16]....
        /*0108*/ 	.word	0x05000009


	//   ....[17]....
        /*010c*/ 	.word	0x05000009


	//----- nvinfo : EIATTR_COOP_GROUP_INSTR_OFFSETS
	.align		4
.L_2785:
        /*0110*/ 	.byte	0x04, 0x28
        /*0112*/ 	.short	(.L_2787 - .L_2786)


	//   ....[0]....
.L_2786:
        /*0114*/ 	.word	0x00001310


	//   ....[1]....
        /*0118*/ 	.word	0x00001330


	//   ....[2]....
        /*011c*/ 	.word	0x00001350


	//   ....[3]....
        /*0120*/ 	.word	0x00001370


	//   ....[4]....
        /*0124*/ 	.word	0x00001390


	//   ....[5]....
        /*0128*/ 	.word	0x000015e0


	//   ....[6]....
        /*012c*/ 	.word	0x000016b0


	//   ....[7]....
        /*0130*/ 	.word	0x000016e0


	//   ....[8]....
        /*0134*/ 	.word	0x000017c0


	//   ....[9]....
        /*0138*/ 	.word	0x000018f0


	//   ....[10]....
        /*013c*/ 	.word	0x00001980


	//   ....[11]....
        /*0140*/ 	.word	0x000019e0


	//   ....[12]....
        /*0144*/ 	.word	0x00001a40


	//   ....[13]....
        /*0148*/ 	.word	0x00001aa0


	//   ....[14]....
        /*014c*/ 	.word	0x00001cb0


	//   ....[15]....
        /*0150*/ 	.word	0x00001d40


	//   ....[16]....
        /*0154*/ 	.word	0x00001db0


	//   ....[17]....
        /*0158*/ 	.word	0x00001e20


	//----- nvinfo : EIATTR_VRC_CTA_INIT_COUNT
	.align		4
.L_2787:
        /*015c*/ 	.byte	0x02, 0x4a
	.zero		1
	.zero		1


	//----- nvinfo : EIATTR_EXIT_INSTR_OFFSETS
	.align		4
        /*0160*/ 	.byte	0x04, 0x1c
        /*0162*/ 	.short	(.L_2789 - .L_2788)


	//   ....[0]....
.L_2788:
        /*0164*/ 	.word	0x000002a0


	//   ....[1]....
        /*0168*/ 	.word	0x00000ef0


	//   ....[2]....
        /*016c*/ 	.word	0x00001890


	//----- nvinfo : EIATTR_CRS_STACK_SIZE
	.align		4
.L_2789:
        /*0170*/ 	.byte	0x04, 0x1e
        /*0172*/ 	.short	(.L_2791 - .L_2790)
.L_2790:
        /*0174*/ 	.word	0x00000000


	//----- nvinfo : EIATTR_CBANK_PARAM_SIZE
	.align		4
.L_2791:
        /*0178*/ 	.byte	0x03, 0x19
        /*017a*/ 	.short	0x0040


	//----- nvinfo : EIATTR_PARAM_CBANK
	.align		4
        /*017c*/ 	.byte	0x04, 0x0a
        /*017e*/ 	.short	(.L_2793 - .L_2792)
	.align		4
.L_2792:
        /*0180*/ 	.word	index@(.nv.constant0._ZN12tensorrt_llm7kernels32fusedQKNormRopeKernelNTokenHeadsIN3c108BFloat16EfLi64ELb0ELi8EEEvPviiifPKvS6_S6_PKlii)
        /*0184*/ 	.short	0x0380
        /*0186*/ 	.short	0x0040


	//----- nvinfo : EIATTR_SW_WAR
	.align		4
.L_2793:
        /*0188*/ 	.byte	0x04, 0x36
        /*018a*/ 	.short	(.L_2795 - .L_2794)
.L_2794:
        /*018c*/ 	.word	0x00000008
.L_2795:


//--------------------- .nv.info._ZN12tensorrt_llm7kernels32fusedQKNormRopeKernelNTokenHeadsIN3c108BFloat16EfLi64ELb1ELi8EEEvPviiifPKvS6_S6_PKlii --------------------------
	.section	.nv.info._ZN12tensorrt_llm7kernels32fusedQKNormRopeKernelNTokenHeadsIN3c108BFloat16EfLi64ELb1ELi8EEEvPviiifPKvS6_S6_PKlii,"",@"SHT_CUDA_INFO"
	.sectionflags	@""
	.align	4


	//----- nvinfo : EIATTR_CUDA_API_VERSION
	.align		4
        /*0000*/ 	.byte	0x04, 0x37
        /*0002*/ 	.short	(.L_2797 - .L_2796)
.L_2796:
        /*0004*/ 	.word	0x00000082


	//----- nvinfo : EIATTR_KPARAM_INFO
	.align		4
.L_2797:
        /*0008*/ 	.byte	0x04, 0x17
        /*000a*/ 	.short	(.L_2799 - .L_2798)
.L_2798:
        /*000c*/ 	.word	0x00000000
        /*0010*/ 	.short	0x000a
        /*0012*/ 	.short	0x003c
        /*0014*/ 	.byte	0x00, 0xf0, 0x11, 0x00


	//----- nvinfo : EIATTR_KPARAM_INFO
	.align		4
.L_2799:
        /*0018*/ 	.byte	0x04, 0x17
        /*001a*/ 	.short	(.L_2801 - .L_2800)
.L_2800:
        /*001c*/ 	.word	0x00000000
        /*0020*/ 	.short	0x0009
        /*0022*/ 	.short	0x0038
        /*0024*/ 	.byte	0x00, 0xf0, 0x11, 0x00


	//----- nvinfo : EIATTR_KPARAM_INFO
	.align		4
.L_2801:
        /*0028*/ 	.byte	0x04, 0x17
        /*002a*/ 	.short	(.L_2803 - .L_2802)
.L_2802:
        /*002c*/ 	.word	0x00000000
        /*0030*/ 	.short	0x0008
        /*0032*/ 	.short	0x0030
        /*0034*/ 	.byte	0x00, 0xf5, 0x21, 0x00


	//----- nvinfo : EIATTR_KPARAM_INFO
	.align		4
.L_2803:
        /*0038*/ 	.byte	0x04, 0x17
        /*003a*/ 	.short	(.L_2805 - .L_2804)
.L_2804:
        /*003c*/ 	.word	0x00000000
        /*0040*/ 	.short	0x0007
        /*0042*/ 	.short	0x0028
        /*0044*/ 	.byte	0x00, 0xf5, 0x21, 0x00


	//----- nvinfo : EIATTR_KPARAM_INFO
	.align		4
.L_2805:
        /*0048*/ 	.byte	0x04, 0x17
        /*004a*/ 	.short	(.L_2807 - .L_2806)
.L_2806:
        /*004c*/ 	.word	0x00000000
        /*0050*/ 	.short	0x0006
        /*0052*/ 	.short	0x0020
        /*0054*/ 	.byte	0x00, 0xf5, 0x21, 0x00


	//----- nvinfo : EIATTR_KPARAM_INFO
	.align		4
.L_2807:
        /*0058*/ 	.byte	0x04, 0x17
        /*005a*/ 	.short	(.L_2809 - .L_2808)
.L_2808:
        /*005c*/ 	.word	0x00000000
        /*0060*/ 	.short	0x0005
        /*0062*/ 	.short	0x0018
        /*0064*/ 	.byte	0x00, 0xf5, 0x21, 0x00


	//----- nvinfo : EIATTR_KPARAM_INFO
	.align		4
.L_2809:
        /*0068*/ 	.byte	0x04, 0x17
        /*006a*/ 	.short	(.L_2811 - .L_2810)
.L_2810:
        /*006c*/ 	.word	0x00000000
        /*0070*/ 	.short	0x0004
        /*0072*/ 	.short	0x0014
        /*0074*/ 	.byte	0x00, 0xf0, 0x11, 0x00


	//----- nvinfo : EIATTR_KPARAM_INFO
	.align		4
.L_2811:
        /*0078*/ 	.byte	0x04, 0x17
        /*007a*/ 	.short	(.L_2813 - .L_2812)
.L_2812:
        /*007c*/ 	.word	0x00000000
        /*0080*/ 	.short	0x0003
        /*0082*/ 	.short	0x0010
        /*0084*/ 	.byte	0x00, 0xf0, 0x11, 0x00


	//----- nvinfo : EIATTR_KPARAM_INFO
	.align		4
.L_2813:
        /*0088*/ 	.byte	0x04, 0x17
        /*008a*/ 	.short	(.L_2815 - .L_2814)
.L_2814:
        /*008c*/ 	.word	0x00000000
        /*0090*/ 	.short	0x0002
        /*0092*/ 	.short	0x000c
        /*0094*/ 	.byte	0x00, 0xf0, 0x11, 0x00


	//----- nvinfo : EIATTR_KPARAM_INFO
	.align		4
.L_2815:
        /*0098*/ 	.byte	0x04, 0x17
        /*009a*/ 	.short	(.L_2817 - .L_2816)
.L_2816:
        /*009c*/ 	.word	0x00000000
        /*00a0*/ 	.short	0x0001
        /*00a2*/ 	.short	0x0008
        /*00a4*/ 	.byte	0x00, 0xf0, 0x11, 0x00


	//----- nvinfo : EIATTR_KPARAM_INFO
	.align		4
.L_2817:
        /*00a8*/ 	.byte	0x04, 0x17
        /*00aa*/ 	.short	(.L_2819 - .L_2818)
.L_2818:
        /*00ac*/ 	.word	0x00000000
        /*00b0*/ 	.short	0x0000
        /*00b2*/ 	.short	0x0000
        /*00b4*/ 	.byte	0x00, 0xf5, 0x21, 0x00


	//----- nvinfo : EIATTR_SPARSE_MMA_MASK
	.align		4
.L_2819:
        /*00b8*/ 	.byte	0x03, 0x50
        /*00ba*/ 	.short	0x0000


	//----- nvinfo : EIATTR_MAXREG_COUNT
	.align		4
        /*00bc*/ 	.byte	0x03, 0x1b
        /*00be*/ 	.short	0x00ff


	//----- nvinfo : EIATTR_MERCURY_ISA_VERSION
	.align		4
        /*00c0*/ 	.byte	0x03, 0x5f
        /*00c2*/ 	.short	0x0101


	//----- nvinfo : EIATTR_COOP_GROUP_MASK_REGIDS
	.align		4
        /*00c4*/ 	.byte	0x04, 0x29
        /*00c6*/ 	.short	(.L_2821 - .L_2820)


	//   ....[0]....
.L_2820:
        /*00c8*/ 	.word	0xffffffff


	//   ....[1]....
        /*00cc*/ 	.word	0xffffffff


	//   ....[2]....
        /*00d0*/ 	.word	0xffffffff


	//   ....[3]....
        /*00d4*/ 	.word	0xffffffff


	//   ....[4]....
        /*00d8*/ 	.word	0xffffffff


	//   ....[5]....
        /*00dc*/ 	.word	0xffffffff


	//   ....[6]....
        /*00e0*/ 	.word	0xffffffff


	//   ....[7]....
        /*00e4*/ 	.word	0xffffffff


	//   ....[8]....
        /*00e8*/ 	.word	0xffffffff


	//   ....[9]....
        /*00ec*/ 	.word	0xffffffff


	//   ....[10]....
        /*00f0*/ 	.word	0xffffffff


	//   ....[11]....
        /*00f4*/ 	.word	0xffffffff


	//   ....[12]....
        /*00f8*/ 	.word	0xffffffff


	//   ....[13]....
        /*00fc*/ 	.word	0xffffffff


	//   ....[14]....
        /*0100*/ 	.word	0xffffffff


	//   ....[15]....
        /*0104*/ 	.word	0x0500001b


	//   ....[16]....
        /*0108*/ 	.word	0x0500001b


	//   ....[17]....
        /*010c*/ 	.word	0x0500001b


	//   ....[18]....
        /*0110*/ 	.word	0x0500001b


	//   ....[19]....
        /*0114*/ 	.word	0x0500001b


	//   ....[20]....
        /*0118*/ 	.word	0x0500001b


	//   ....[21]....
        /*011c*/ 	.word	0x0500001b


	//   ....[22]....
        /*0120*/ 	.word	0x0500001b


	//   ....[23]....
        /*0124*/ 	.word	0x0500001b


	//   ....[24]....
        /*0128*/ 	.word	0x0500001b


	//   ....[25]....
        /*012c*/ 	.word	0x0500001b


	//   ....[26]....
        /*0130*/ 	.word	0x0500001b


	//   ....[27]....
        /*0134*/ 	.word	0x0500001b


	//   ....[28]....
        /*0138*/ 	.word	0x0500001b


	//   ....[29]....
        /*013c*/ 	.word	0x0500001b


	//----- nvinfo : EIATTR_COOP_GROUP_INSTR_OFFSETS
	.align		4
.L_2821:
        /*0140*/ 	.byte	0x04, 0x28
        /*0142*/ 	.short	(.L_2823 - .L_2822)


	//   ....[0]....
.L_2822:
        /*0144*/ 	.word	0x00001230


	//   ....[1]....
        /*0148*/ 	.word	0x00001250


	//   ....[2]....
        /*014c*/ 	.word	0x00001270


	//   ....[3]....
        /*0150*/ 	.word	0x00001290


	//   ....[4]....
        /*0154*/ 	.word	0x000012b0


	//   ....[5]....
        /*0158*/ 	.word	0x00001550


	//   ....[6]....
        /*015c*/ 	.word	0x00001570


	//   ....[7]....
        /*0160*/ 	.word	0x00001590


	//   ....[8]....
        /*0164*/ 	.word	0x000015b0


	//   ....[9]....
        /*0168*/ 	.word	0x000015d0


	//   ....[10]....
        /*016c*/ 	.word	0x00001900


	//   ....[11]....
        /*0170*/ 	.word	0x00001920


	//   ....[12]....
        /*0174*/ 	.word	0x00001940


	//   ....[13]....
        /*0178*/ 	.word	0x00001960


	//   ....[14]....
        /*017c*/ 	.word	0x00001980


	//   ....[15]....
        /*0180*/ 	.word	0x00001bb0


	//   ....[16]....
        /*0184*/ 	.word	0x00001c40


	//   ....[17]....
        /*0188*/ 	.word	0x00001ca0


	//   ....[18]....
        /*018c*/ 	.word	0x00001d00


	//   ....[19]....
        /*0190*/ 	.word	0x00001d60


	//   ....[20]....
        /*0194*/ 	.word	0x00001df0


	//   ....[21]....
        /*0198*/ 	.word	0x00001e80


	//   ....[22]....
        /*019c*/ 	.word	0x00001ee0


	//   ....[23]....
        /*01a0*/ 	.word	0x00001f40


	//   ....[24]....
        /*01a4*/ 	.word	0x00001fa0


	//   ....[25]....
        /*01a8*/ 	.word	0x00002030


	//   ....[26]....
        /*01ac*/ 	.word	0x000020c0


	//   ....[27]....
        /*01b0*/ 	.word	0x00002120


	//   ....[28]....
        /*01b4*/ 	.word	0x00002180


	//   ....[29]....
        /*01b8*/ 	.word	0x000021e0


	//----- nvinfo : EIATTR_VRC_CTA_INIT_COUNT
	.align		4
.L_2823:
        /*01bc*/ 	.byte	0x02, 0x4a
	.zero		1
	.zero		1


	//----- nvinfo : EIATTR_EXIT_INSTR_OFFSETS
	.align		4
        /*01c0*/ 	.byte	0x04, 0x1c
        /*01c2*/ 	.short	(.L_2825 - .L_2824)


	//   ....[0]....
.L_2824:
        /*01c4*/ 	.word	0x000002a0


	//   ....[1]....
        /*01c8*/ 	.word	0x00000ef0


	//   ....[2]....
        /*01cc*/ 	.word	0x000017c0


	//   ....[3]....
        /*01d0*/ 	.word	0x00001b40


	//----- nvinfo : EIATTR_CRS_STACK_SIZE
	.align		4
.L_2825:
        /*01d4*/ 	.byte	0x04, 0x1e
        /*01d6*/ 	.short	(.L_2827 - .L_2826)
.L_2826:
        /*01d8*/ 	.word	0x00000000


	//----- nvinfo : EIATTR_CBANK_PARAM_SIZE
	.align		4
.L_2827:
        /*01dc*/ 	.byte	0x03, 0x19
        /*01de*/ 	.short	0x0040


	//----- nvinfo : EIATTR_PARAM_CBANK
	.align		4
        /*01e0*/ 	.byte	0x04, 0x0a
        /*01e2*/ 	.short	(.L_2829 - .L_2828)
	.align		4
.L_2828:
        /*01e4*/ 	.word	index@(.nv.constant0._ZN12tensorrt_llm7kernels32fusedQKNormRopeKernelNTokenHeadsIN3c108BFloat16EfLi64ELb1ELi8EEEvPviiifPKvS6_S6_PKlii)
        /*01e8*/ 	.short	0x0380
        /*01ea*/ 	.short	0x0040


	//----- nvinfo : EIATTR_SW_WAR
	.align		4
.L_2829:
        /*01ec*/ 	.byte	0x04, 0x36
        /*01ee*/ 	.short	(.L_2831 - .L_2830)
.L_2830:
        /*01f0*/ 	.word	0x00000008
.L_2831:


//--------------------- .nv.info._ZN12tensorrt_llm7kernels32fusedQKNormRopeKernelNTokenHeadsIN3c108BFloat16EfLi256ELb0ELi4EEEvPviiifPKvS6_S6_PKlii --------------------------
	.section	.nv.info._ZN12tensorrt_llm7kernels32fusedQKNormRopeKernelNTokenHeadsIN3c108BFloat16EfLi256ELb0ELi4EEEvPviiifPKvS6_S6_PKlii,"",@"SHT_CUDA_INFO"
	.sectionflags	@""
	.align	4


	//----- nvinfo : EIATTR_CUDA_API_VERSION
	.align		4
        /*0000*/ 	.byte	0x04, 0x37
        /*0002*/ 	.short	(.L_2833 - .L_2832)
.L_2832:
        /*0004*/ 	.word	0x00000082


	//----- nvinfo : EIATTR_KPARAM_INFO
	.align		4
.L_2833:
        /*0008*/ 	.byte	0x04, 0x17
        /*000a*/ 	.short	(.L_2835 - .L_2834)
.L_2834:
        /*000c*/ 	.word	0x00000000
        /*0010*/ 	.short	0x000a
        /*0012*/ 	.short	0x003c
        /*0014*/ 	.byte	0x00, 0xf0, 0x11, 0x00


	//----- nvinfo : EIATTR_KPARAM_INFO
	.align		4
.L_2835:
        /*0018*/ 	.byte	0x04, 0x17
        /*001a*/ 	.short	(.L_2837 - .L_2836)
.L_2836:
        /*001c*/ 	.word	0x00000000
        /*0020*/ 	.short	0x0009
        /*0022*/ 	.short	0x0038
        /*0024*/ 	.byte	0x00, 0xf0, 0x11, 0x00


	//----- nvinfo : EIATTR_KPARAM_INFO
	.align		4
.L_2837:
        /*0028*/ 	.byte	0x04, 0x17
        /*002a*/ 	.short	(.L_2839 - .L_2838)
.L_2838:
        /*002c*/ 	.word	0x00000000
        /*0030*/ 	.short	0x0008
        /*0032*/ 	.short	0x0030
        /*0034*/ 	.byte	0x00, 0xf5, 0x21, 0x00


	//----- nvinfo : EIATTR_KPARAM_INFO
	.align		4
.L_2839:
        /*0038*/ 	.byte	0x04, 0x17
        /*003a*/ 	.short	(.L_2841 - .L_2840)
.L_2840:
        /*003c*/ 	.word	0x00000000
        /*0040*/ 	.short	0x0007
        /*0042*/ 	.short	0x0028
        /*0044*/ 	.byte	0x00, 0xf5, 0x21, 0x00


	//----- nvinfo : EIATTR_KPARAM_INFO
	.align		4
.L_2841:
        /*0048*/ 	.byte	0x04, 0x17
        /*004a*/ 	.short	(.L_2843 - .L_2842)
.L_2842:
        /*004c*/ 	.word	0x00000000
        /*0050*/ 	.short	0x0006
        /*0052*/ 	.short	0x0020
        /*0054*/ 	.byte	0x00, 0xf5, 0x21, 0x00


	//----- nvinfo : EIATTR_KPARAM_INFO
	.align		4
.L_2843:
        /*0058*/ 	.byte	0x04, 0x17
        /*005a*/ 	.short	(.L_2845 - .L_2844)
.L_2844:
        /*005c*/ 	.word	0x00000000
        /*0060*/ 	.short	0x0005
        /*0062*/ 	.short	0x0018
        /*0064*/ 	.byte	0x00, 0xf5, 0x21, 0x00


	//----- nvinfo : EIATTR_KPARAM_INFO
	.align		4
.L_2845:
        /*0068*/ 	.byte	0x04, 0x17
        /*006a*/ 	.short	(.L_2847 - .L_2846)
.L_2846:
        /*006c*/ 	.word	0x00000000
        /*0070*/ 	.short	0x0004
        /*0072*/ 	.short	0x0014
        /*0074*/ 	.byte	0x00, 0xf0, 0x11, 0x00


	//----- nvinfo : EIATTR_KPARAM_INFO
	.align		4
.L_2847:
        /*0078*/ 	.byte	0x04, 0x17
        /*007a*/ 	.short	(.L_2849 - .L_2848)
.L_2848:
        /*007c*/ 	.word	0x00000000
        /*0080*/ 	.short	0x0003
        /*0082*/ 	.short	0x0010
        /*0084*/ 	.byte	0x00, 0xf0, 0x11, 0x00


	//----- nvinfo : EIATTR_KPARAM_INFO
	.align		4
.L_2849:
        /*0088*/ 	.byte	0x04, 0x17
        /*008a*/ 	.short	(.L_2851 - .L_2850)
.L_2850:
        /*008c*/ 	.word	0x00000000
        /*0090*/ 	.short	0x0002
        /*0092*/ 	.short	0x000c
        /*0094*/ 	.byte	0x00, 0xf0, 0x11, 0x00


	//----- nvinfo : EIATTR_KPARAM_INFO
	.align		4
.L_2851:
        /*0098*/ 	.byte	0x04, 0x17
        /*009a*/ 	.short	(.L_2853 - .L_2852)
.L_2852:
        /*009c*/ 	.word	0x00000000
        /*00a0*/ 	.short	0x0001
        /*00a2*/ 	.short	0x0008
        /*00a4*/ 	.byte	0x00, 0xf0, 0x11, 0x00


	//----- nvinfo : EIATTR_KPARAM_INFO
	.align		4
.L_2853:
        /*00a8*/ 	.byte	0x04, 0x17
        /*00aa*/ 	.short	(.L_2855 - .L_2854)
.L_2854:
        /*00ac*/ 	.word	0x00000000
        /*00b0*/ 	.short	0x0000
        /*00b2*/ 	.short	0x0000
        /*00b4*/ 	.byte	0x00, 0xf5, 0x21, 0x00


	//----- nvinfo : EIATTR_SPARSE_MMA_MASK
	.align		4
.L_2855:
        /*00b8*/ 	.byte	0x03, 0x50
        /*00ba*/ 	.short	0x0000


	//----- nvinfo : EIATTR_MAXREG_COUNT
	.align		4
        /*00bc*/ 	.byte	0x03, 0x1b
        /*00be*/ 	.short	0x00ff


	//----- nvinfo : EIATTR_MERCURY_ISA_VERSION
	.align		4
        /*00c0*/ 	.byte	0x03, 0x5f
        /*00c2*/ 	.short	0x0101


	//----- nvinfo : EIATTR_COOP_GROUP_MASK_REGIDS
	.align		4
        /*00c4*/ 	.byte	0x04, 0x29
        /*00c6*/ 	.short	(.L_2857 - .L_2856)


	//   ....[0]....
.L_2856:
        /*00c8*/ 	.word	0xffffffff


	//   ....[1]....
        /*00cc*/ 	.word	0xffffffff


	//   ....[2]....
        /*00d0*/ 	.word	0xffffffff


	//   ....[3]....
        /*00d4*/ 	.word	0xffffffff


	//   ....[4]....
        /*00d8*/ 	.word	0xffffffff


	//   ....[5]....
        /*00dc*/ 	.word	0xffffffff


	//   ....[6]....
        /*00e0*/ 	.word	0xffffffff


	//   ....[7]....
        /*00e4*/ 	.word	0xffffffff


	//   ....[8]....
        /*00e8*/ 	.word	0xffffffff


	//   ....[9]....
        /*00ec*/ 	.word	0xffffffff


	//   ....[10]....
        /*00f0*/ 	.word	0xffffffff


	//   ....[11]....
        /*00f4*/ 	.word	0xffffffff


	//   ....[12]....
        /*00f8*/ 	.word	0xffffffff


	//   ....[13]....
        /*00fc*/ 	.word	0xffffffff


	//   ....[14]....
        /*0100*/ 	.word	0xffffffff


	//   ....[15]....
        /*0104*/ 	.word	0x05000028


	//   ....[16]....
        /*0108*/ 	.word	0x05000028


	//   ....[17]....
        /*010c*/ 	.word	0x05000028


	//   ....[18]....
        /*0110*/ 	.word	0x05000028


	//   ....[19]....
        /*0114*/ 	.word	0x05000028


	//   ....[20]....
        /*0118*/ 	.word	0x05000028


	//   ....[21]....
        /*011c*/ 	.word	0x05000028


	//   ....[22]....
        /*0120*/ 	.word	0x05000028


	//   ....[23]....
        /*0124*/ 	.word	0x05000028


	//   ....[24]....
        /*0128*/ 	.word	0x05000028


	//   ....[25]....
        /*012c*/ 	.word	0x05000028


	//   ....[26]....
        /*0130*/ 	.word	0x05000028


	//   ....[27]....
        /*0134*/ 	.word	0x05000028


	//   ....[28]....
        /*0138*/ 	.word	0x05000028


	//   ....[29]....
        /*013c*/ 	.word	0x05000028


	//----- nvinfo : EIATTR_COOP_GROUP_INSTR_OFFSETS
	.align		4
.L_2857:
        /*0140*/ 	.byte	0x04, 0x28
        /*0142*/ 	.short	(.L_2859 - .L_2858)


	//   ....[0]....
.L_2858:
        /*0144*/ 	.word	0x00001430


	//   ....[1]....
        /*0148*/ 	.word	0x00001450


	//   ....[2]....
        /*014c*/ 	.word	0x00001470


	//   ....[3]....
        /*0150*/ 	.word	0x00001490


	//   ....[4]....
        /*0154*/ 	.word	0x000014b0


	//   ....[5]....
        /*0158*/ 	.word	0x00001ac0


	//   ....[6]....
        /*015c*/ 	.word	0x00001b40


	//   ....[7]....
        /*0160*/ 	.word	0x00001bc0


	//   ....[8]....
        /*0164*/ 	.word	0x00001c30


	//   ....[9]....
        /*0168*/ 	.word	0x00001e70


	//   ....[10]....
        /*016c*/ 	.word	0x00001ff0


	//   ....[11]....
        /*0170*/ 	.word	0x00002210


	//   ....[12]....
        /*0174*/ 	.word	0x00002230


	//   ....[13]....
        /*0178*/ 	.word	0x000022d0


	//   ....[14]....
        /*017c*/ 	.word	0x000024a0


	//   ....[15]....
        /*0180*/ 	.word	0x00002600


	//   ....[16]....
        /*0184*/ 	.word	0x00002680


	//   ....[17]....
        /*0188*/ 	.word	0x000026e0


	//   ....[18]....
        /*018c*/ 	.word	0x00002740


	//   ....[19]....
        /*0190*/ 	.word	0x000027a0


	//   ....[20]....
        /*0194*/ 	.word	0x00002a00


	//   ....[21]....
        /*0198*/ 	.word	0x00002aa0


	//   ....[22]....
        /*019c*/ 	.word	0x00002c70


	//   ....[23]....
        /*01a0*/ 	.word	0x00002e40


	//   ....[24]....
        /*01a4*/ 	.word	0x00003050


	//   ....[25]....
        /*01a8*/ 	.word	0x00003240


	//   ....[26]....
        /*01ac*/ 	.word	0x000033e0


	//   ....[27]....
        /*01b0*/ 	.word	0x000035e0


	//   ....[28]....
        /*01b4*/ 	.word	0x00003670


	//   ....[29]....
        /*01b8*/ 	.word	0x000036f0


	//----- nvinfo : EIATTR_VRC_CTA_INIT_COUNT
	.align		4
.L_2859:
        /*01bc*/ 	.byte	0x02, 0x4a
	.zero		1
	.zero		1


	//----- nvinfo : EIATTR_EXIT_INSTR_OFFSETS
	.align		4
        /*01c0*/ 	.byte	0x04, 0x1c
        /*01c2*/ 	.short	(.L_2861 - .L_2860)


	//   ....[0]....
.L_2860:
        /*01c4*/ 	.word	0x000002b0


	//   ....[1]....
        /*01c8*/ 	.word	0x00000ef0


	//   ....[2]....
        /*01cc*/ 	.word	0x000025a0


	//----- nvinfo : EIATTR_CRS_STACK_SIZE
	.align		4
.L_2861:
        /*01d0*/ 	.byte	0x04, 0x1e
        /*01d2*/ 	.short	(.L_2863 - .L_2862)
.L_2862:
        /*01d4*/ 	.word	0x00000000


	//----- nvinfo : EIATTR_CBANK_PARAM_SIZE
	.align		4
.L_2863:
        /*01d8*/ 	.byte	0x03, 0x19
        /*01da*/ 	.short	0x0040


	//----- nvinfo : EIATTR_PARAM_CBANK
	.align		4
        /*01dc*/ 	.byte	0x04, 0x0a
        /*01de*/ 	.short	(.L_2865 - .L_2864)
	.align		4
.L_2864:
        /*01e0*/ 	.word	index@(.nv.constant0._ZN12tensorrt_llm7kernels32fusedQKNormRopeKernelNTokenHeadsIN3c108BFloat16EfLi256ELb0ELi4EEEvPviiifPKvS6_S6_PKlii)
        /*01e4*/ 	.short	0x0380
        /*01e6*/ 	.short	0x0040


	//----- nvinfo : EIATTR_SW_WAR
	.align		4
.L_2865:
        /*01e8*/ 	.byte	0x04, 0x36
        /*01ea*/ 	.short	(.L_2867 - .L_2866)
.L_2866:
        /*01ec*/ 	.word	0x00000008
.L_2867:


//--------------------- .nv.info._ZN12tensorrt_llm7kernels32fusedQKNormRopeKernelNTokenHeadsIN3c108BFloat16EfLi256ELb1ELi4EEEvPviiifPKvS6_S6_PKlii --------------------------
	.section	.nv.info._ZN12tensorrt_llm7kernels32fusedQKNormRopeKernelNTokenHeadsIN3c108BFloat16EfLi256ELb1ELi4EEEvPviiifPKvS6_S6_PKlii,"",@"SHT_CUDA_INFO"
	.sectionflags	@""
	.align	4


	//----- nvinfo : EIATTR_CUDA_API_VERSION
	.align		4
        /*0000*/ 	.byte	0x04, 0x37
        /*0002*/ 	.short	(.L_2869 - .L_2868)
.L_2868:
        /*0004*/ 	.word	0x00000082


	//----- nvinfo : EIATTR_KPARAM_INFO
	.align		4
.L_2869:
        /*0008*/ 	.byte	0x04, 0x17
        /*000a*/ 	.short	(.L_2871 - .L_2870)
.L_2870:
        /*000c*/ 	.word	0x00000000
        /*0010*/ 	.short	0x000a
        /*0012*/ 	.short	0x003c
        /*0014*/ 	.byte	0x00, 0xf0, 0x11, 0x00


	//----- nvinfo : EIATTR_KPARAM_INFO
	.align		4
.L_2871:
        /*0018*/ 	.byte	0x04, 0x17
        /*001a*/ 	.short	(.L_2873 - .L_2872)
.L_2872:
        /*001c*/ 	.word	0x00000000
        /*0020*/ 	.short	0x0009
        /*0022*/ 	.short	0x0038
        /*0024*/ 	.byte	0x00, 0xf0, 0x11, 0x00


	//----- nvinfo : EIATTR_KPARAM_INFO
	.align		4
.L_2873:
        /*0028*/ 	.byte	0x04, 0x17
        /*002a*/ 	.short	(.L_2875 - .L_2874)
.L_2874:
        /*002c*/ 	.word	0x00000000
        /*0030*/ 	.short	0x0008
        /*0032*/ 	.short	0x0030
        /*0034*/ 	.byte	0x00, 0xf5, 0x21, 0x00


	//----- nvinfo : EIATTR_KPARAM_INFO
	.align		4
.L_2875:
        /*0038*/ 	.byte	0x04, 0x17
        /*003a*/ 	.short	(.L_2877 - .L_2876)
.L_2876:
        /*003c*/ 	.word	0x00000000
        /*0040*/ 	.short	0x0007
        /*0042*/ 	.short	0x0028
        /*0044*/ 	.byte	0x00, 0xf5, 0x21, 0x00


	//----- nvinfo : EIATTR_KPARAM_INFO
	.align		4
.L_2877:
        /*0048*/ 	.byte	0x04, 0x17
        /*004a*/ 	.short	(.L_2879 - .L_2878)
.L_2878:
        /*004c*/ 	.word	0x00000000
        /*0050*/ 	.short	0x0006
        /*0052*/ 	.short	0x0020
        /*0054*/ 	.byte	0x00, 0xf5, 0x21, 0x00


	//----- nvinfo : EIATTR_KPARAM_INFO
	.align		4
.L_2879:
        /*0058*/ 	.byte	0x04, 0x17
        /*005a*/ 	.short	(.L_2881 - .L_2880)
.L_2880:
        /*005c*/ 	.word	0x00000000
        /*0060*/ 	.short	0x0005
        /*0062*/ 	.short	0x0018
        /*0064*/ 	.byte	0x00, 0xf5, 0x21, 0x00


	//----- nvinfo : EIATTR_KPARAM_INFO
	.align		4
.L_2881:
        /*0068*/ 	.byte	0x04, 0x17
        /*006a*/ 	.short	(.L_2883 - .L_2882)
.L_2882:
        /*006c*/ 	.word	0x00000000
        /*0070*/ 	.short	0x0004
        /*0072*/ 	.short	0x0014
        /*0074*/ 	.byte	0x00, 0xf0, 0x11, 0x00


	//----- nvinfo : EIATTR_KPARAM_INFO
	.align		4
.L_2883:
        /*0078*/ 	.byte	0x04, 0x17
        /*007a*/ 	.short	(.L_2885 - .L_2884)
.L_2884:
        /*007c*/ 	.word	0x00000000
        /*0080*/ 	.short	0x0003
        /*0082*/ 	.short	0x0010
        /*0084*/ 	.byte	0x00, 0xf0, 0x11, 0x00


	//----- nvinfo : EIATTR_KPARAM_INFO
	.align		4
.L_2885:
        /*0088*/ 	.byte	0x04, 0x17
        /*008a*/ 	.short	(.L_2887 - .L_2886)
.L_2886:
        /*008c*/ 	.word	0x00000000
        /*0090*/ 	.short	0x0002
        /*0092*/ 	.short	0x000c
        /*0094*/ 	.byte	0x00, 0xf0, 0x11, 0x00


	//----- nvinfo : EIATTR_KPARAM_INFO
	.align		4
.L_2887:
        /*0098*/ 	.byte	0x04, 0x17
        /*009a*/ 	.short	(.L_2889 - .L_2888)
.L_2888:
        /*009c*/ 	.word	0x00000000
        /*00a0*/ 	.short	0x0001
        /*00a2*/ 	.short	0x0008
        /*00a4*/ 	.byte	0x00, 0xf0, 0x11, 0x00


	//----- nvinfo : EIATTR_KPARAM_INFO
	.align		4
.L_2889:
        /*00a8*/ 	.byte	0x04, 0x17
        /*00aa*/ 	.short	(.L_2891 - .L_2890)
.L_2890:
        /*00ac*/ 	.word	0x00000000
        /*00b0*/ 	.short	0x0000
        /*00b2*/ 	.short	0x0000
        /*00b4*/ 	.byte	0x00, 0xf5, 0x21, 0x00


	//----- nvinfo : EIATTR_SPARSE_MMA_MASK
	.align		4
.L_2891:
        /*00b8*/ 	.byte	0x03, 0x50
        /*00ba*/ 	.short	0x0000


	//----- nvinfo : EIATTR_MAXREG_COUNT
	.align		4
        /*00bc*/ 	.byte	0x03, 0x1b
        /*00be*/ 	.short	0x00ff


	//----- nvinfo : EIATTR_MERCURY_ISA_VERSION
	.align		4
        /*00c0*/ 	.byte	0x03, 0x5f
        /*00c2*/ 	.short	0x0101


	//----- nvinfo : EIATTR_COOP_GROUP_MASK_REGIDS
	.align		4
        /*00c4*/ 	.byte	0x04, 0x29
        /*00c6*/ 	.short	(.L_2893 - .L_2892)


	//   ....[0]....
.L_2892:
        /*00c8*/ 	.word	0xffffffff


	//   ....[1]....
        /*00cc*/ 	.word	0xffffffff


	//   ....[2]....
        /*00d0*/ 	.word	0xffffffff


	//   ....[3]....
        /*00d4*/ 	.word	0xffffffff


	//   ....[4]....
        /*00d8*/ 	.word	0xffffffff


	//   ....[5]....
        /*00dc*/ 	.word	0x05000027


	//   ....[6]....
        /*00e0*/ 	.word	0x05000027


	//   ....[7]....
        /*00e4*/ 	.word	0x05000027


	//   ....[8]....
        /*00e8*/ 	.word	0x05000027


	//   ....[9]....
        /*00ec*/ 	.word	0x05000027


	//----- nvinfo : EIATTR_COOP_GROUP_INSTR_OFFSETS
	.align		4
.L_2893:
        /*00f0*/ 	.byte	0x04, 0x28
        /*00f2*/ 	.short	(.L_2895 - .L_2894)


	//   ....[0]....
.L_2894:
        /*00f4*/ 	.word	0x00001450


	//   ....[1]....
        /*00f8*/ 	.word	0x00001470


	//   ....[2]....
        /*00fc*/ 	.word	0x00001490


	//   ....[3]....
        /*0100*/ 	.word	0x000014b0


	//   ....[4]....
        /*0104*/ 	.word	0x000014d0


	//   ....[5]....
        /*0108*/ 	.word	0x000019e0


	//   ....[6]....
        /*010c*/ 	.word	0x00001a80


	//   ....[7]....
        /*0110*/ 	.word	0x00001af0


	//   ....[8]....
        /*0114*/ 	.word	0x00001b60


	//   ....[9]....
        /*0118*/ 	.word	0x00001bd0


	//----- nvinfo : EIATTR_VRC_CTA_INIT_COUNT
	.align		4
.L_2895:
        /*011c*/ 	.byte	0x02, 0x4a
	.zero		1
	.zero		1


	//----- nvinfo : EIATTR_EXIT_INSTR_OFFSETS
	.align		4
        /*0120*/ 	.byte	0x04, 0x1c
        /*0122*/ 	.short	(.L_2897 - .L_2896)


	//   ....[0]....
.L_2896:
        /*0124*/ 	.word	0x000002a0


	//   ....[1]....
        /*0128*/ 	.word	0x00000f30


	//   ....[2]....
        /*012c*/ 	.word	0x00001980


	//----- nvinfo : EIATTR_CRS_STACK_SIZE
	.align		4
.L_2897:
        /*0130*/ 	.byte	0x04, 0x1e
        /*0132*/ 	.short	(.L_2899 - .L_2898)
.L_2898:
        /*0134*/ 	.word	0x00000000


	//----- nvinfo : EIATTR_CBANK_PARAM_SIZE
	.align		4
.L_2899:
        /*0138*/ 	.byte	0x03, 0x19
        /*013a*/ 	.short	0x0040


	//----- nvinfo : EIATTR_PARAM_CBANK
	.align		4
        /*013c*/ 	.byte	0x04, 0x0a
        /*013e*/ 	.short	(.L_2901 - .L_2900)
	.align		4
.L_2900:
        /*0140*/ 	.word	index@(.nv.constant0._ZN12tensorrt_llm7kernels32fusedQKNormRopeKernelNTokenHeadsIN3c108BFloat16EfLi256ELb1ELi4EEEvPviiifPKvS6_S6_PKlii)
        /*0144*/ 	.short	0x0380
        /*0146*/ 	.short	0x0040


	//----- nvinfo : EIATTR_SW_WAR
	.align		4
.L_2901:
        /*0148*/ 	.byte	0x04, 0x36
        /*014a*/ 	.short	(.L_2903 - .L_2902)
.L_2902:
        /*014c*/ 	.word	0x00000008
.L_2903:


//--------------------- .nv.info._ZN12tensorrt_llm7kernels32fusedQKNormRopeKernelNTokenHeadsIN3c108BFloat16EfLi128ELb0ELi4EEEvPviiifPKvS6_S6_PKlii --------------------------
	.section	.nv.info._ZN12tensorrt_llm7kernels32fusedQKNormRopeKernelNTokenHeadsIN3c108BFloat16EfLi128ELb0ELi4EEEvPviiifPKvS6_S6_PKlii,"",@"SHT_CUDA_INFO"
	.sectionflags	@""
	.align	4


	//----- nvinfo : EIATTR_CUDA_API_VERSION
	.align		4
        /*0000*/ 	.byte	0x04, 0x37
        /*0002*/ 	.short	(.L_2905 - .L_2904)
.L_2904:
        /*0004*/ 	.word	0x00000082


	//----- nvinfo : EIATTR_KPARAM_INFO
	.align		4
.L_2905:
        /*0008*/ 	.byte	0x04, 0x17
        /*000a*/ 	.short	(.L_2907 - .L_2906)
.L_2906:
        /*000c*/ 	.word	0x00000000
        /*0010*/ 	.short	0x000a
        /*0012*/ 	.short	0x003c
        /*0014*/ 	.byte	0x00, 0xf0, 0x11, 0x00


	//----- nvinfo : EIATTR_KPARAM_INFO
	.align		4
.L_2907:
        /*0018*/ 	.byte	0x04, 0x17
        /*001a*/ 	.short	(.L_2909 - .L_2908)
.L_2908:
        /*001c*/ 	.word	0x00000000
        /*0020*/ 	.short	0x0009
        /*0022*/ 	.short	0x0038
        /*0024*/ 	.byte	0x00, 0xf0, 0x11, 0x00


	//----- nvinfo : EIATTR_KPARAM_INFO
	.align		4
.L_2909:
        /*0028*/ 	.byte	0x04, 0x17
        /*002a*/ 	.short	(.L_2911 - .L_2910)
.L_2910:
        /*002c*/ 	.word	0x00000000
        /*0030*/ 	.short	0x0008
        /*0032*/ 	.short	0x0030
        /*0034*/ 	.byte	0x00, 0xf5, 0x21, 0x00


	//----- nvinfo : EIATTR_KPARAM_INFO
	.align		4
.L_2911:
        /*0038*/ 	.byte	0x04, 0x17
        /*003a*/ 	.short	(.L_2913 - .L_2912)
.L_2912:
        /*003c*/ 	.word	0x00000000
        /*0040*/ 	.short	0x0007
        /*0042*/ 	.short	0x0028
        /*0044*/ 	.byte	0x00, 0xf5, 0x21, 0x00


	//----- nvinfo : EIATTR_KPARAM_INFO
	.align		4
.L_2913:
        /*0048*/ 	.byte	0x04, 0x17
        /*004a*/ 	.short	(.L_2915 - .L_2914)
.L_2914:
        /*004c*/ 	.word	0x00000000
        /*0050*/ 	.short	0x0006
        /*0052*/ 	.short	0x0020
        /*0054*/ 	.byte	0x00, 0xf5, 0x21, 0x00


	//----- nvinfo : EIATTR_KPARAM_INFO
	.align		4
.L_2915:
        /*0058*/ 	.byte	0x04, 0x17
        /*005a*/ 	.short	(.L_2917 - .L_2916)
.L_2916:
        /*005c*/ 	.word	0x00000000
        /*0060*/ 	.short	0x0005
        /*0062*/ 	.short	0x0018
        /*0064*/ 	.byte	0x00, 0xf5, 0x21, 0x00


	//----- nvinfo : EIATTR_KPARAM_INFO
	.align		4
.L_2917:
        /*0068*/ 	.byte	0x04, 0x17
        /*006a*/ 	.short	(.L_2919 - .L_2918)
.L_2918:
        /*006c*/ 	.word	0x00000000
        /*0070*/ 	.short	0x0004
        /*0072*/ 	.short	0x0014
        /*0074*/ 	.byte	0x00, 0xf0, 0x11, 0x00


	//----- nvinfo : EIATTR_KPARAM_INFO
	.align		4
.L_2919:
        /*0078*/ 	.byte	0x04, 0x17
        /*007a*/ 	.short	(.L_2921 - .L_2920)
.L_2920:
        /*007c*/ 	.word	0x00000000
        /*0080*/ 	.short	0x0003
        /*0082*/ 	.short	0x0010
        /*0084*/ 	.byte	0x00, 0xf0, 0x11, 0x00


	//----- nvinfo : EIATTR_KPARAM_INFO
	.align		4
.L_2921:
        /*0088*/ 	.byte	0x04, 0x17
        /*008a*/ 	.short	(.L_2923 - .L_2922)
.L_2922:
        /*008c*/ 	.word	0x00000000
        /*0090*/ 	.short	0x0002
        /*0092*/ 	.short	0x000c
        /*0094*/ 	.byte	0x00, 0xf0, 0x11, 0x00


	//----- nvinfo : EIATTR_KPARAM_INFO
	.align		4
.L_2923:
        /*0098*/ 	.byte	0x04, 0x17
        /*009a*/ 	.short	(.L_2925 - .L_2924)
.L_2924:
        /*009c*/ 	.word	0x00000000
        /*00a0*/ 	.short	0x0001
        /*00a2*/ 	.short	0x0008
        /*00a4*/ 	.byte	0x00, 0xf0, 0x11, 0x00


	//----- nvinfo : EIATTR_KPARAM_INFO
	.align		4
.L_2925:
        /*00a8*/ 	.byte	0x04, 0x17
        /*00aa*/ 	.short	(.L_2927 - .L_2926)
.L_2926:
        /*00ac*/ 	.word	0x00000000
        /*00b0*/ 	.short	0x0000
        /*00b2*/ 	.short	0x0000
        /*00b4*/ 	.byte	0x00, 0xf5, 0x21, 0x00


	//----- nvinfo : EIATTR_SPARSE_MMA_MASK
	.align		4
.L_2927:
        /*00b8*/ 	.byte	0x03, 0x50
        /*00ba*/ 	.short	0x0000


	//----- nvinfo : EIATTR_MAXREG_COUNT
	.align		4
        /*00bc*/ 	.byte	0x03, 0x1b
        /*00be*/ 	.short	0x00ff


	//----- nvinfo : EIATTR_MERCURY_ISA_VERSION
	.align		4
        /*00c0*/ 	.byte	0x03, 0x5f
        /*00c2*/ 	.short	0x0101


	//----- nvinfo : EIATTR_COOP_GROUP_MASK_REGIDS
	.align		4
        /*00c4*/ 	.byte	0x04, 0x29
        /*00c6*/ 	.short	(.L_2929 - .L_2928)


	//   ....[0]....
.L_2928:
        /*00c8*/ 	.word	0xffffffff


	//   ....[1]....
        /*00cc*/ 	.word	0xffffffff


	//   ....[2]....
        /*00d0*/ 	.word	0xffffffff


	//   ....[3]....
        /*00d4*/ 	.word	0xffffffff


	//   ....[4]....
        /*00d8*/ 	.word	0xffffffff


	//   ....[5]....
        /*00dc*/ 	.word	0xffffffff


	//   ....[6]....
        /*00e0*/ 	.word	0xffffffff


	//   ....[7]....
        /*00e4*/ 	.word	0xffffffff


	//   ....[8]....
        /*00e8*/ 	.word	0xffffffff


	//   ....[9]....
        /*00ec*/ 	.word	0xffffffff


	//   ....[10]....
        /*00f0*/ 	.word	0xffffffff


	//   ....[11]....
        /*00f4*/ 	.word	0x05000004


	//   ....[12]....
        /*00f8*/ 	.word	0x05000004


	//   ....[13]....
        /*00fc*/ 	.word	0x05000004


	//   ....[14]....
        /*0100*/ 	.word	0x05000004


	//   ....[15]....
        /*0104*/ 	.word	0x05000004


	//   ....[16]....
        /*0108*/ 	.word	0x05000004


	//   ....[17]....
        /*010c*/ 	.word	0x05000004


	//   ....[18]....
        /*0110*/ 	.word	0x05000004


	//   ....[19]....
        /*0114*/ 	.word	0x05000004


	//   ....[20]....
        /*0118*/ 	.word	0x05000004


	//   ....[21]....
        /*011c*/ 	.word	0x05000004


	//----- nvinfo : EIATTR_COOP_GROUP_INSTR_OFFSETS
	.align		4
.L_2929:
        /*0120*/ 	.byte	0x04, 0x28
        /*0122*/ 	.short	(.L_2931 - .L_2930)


	//   ....[0]....
.L_2930:
        /*0124*/ 	.word	0x000015e0


	//   ....[1]....
        /*0128*/ 	.word	0x00001600


	//   ....[2]....
        /*012c*/ 	.word	0x00001620


	//   ....[3]....
        /*0130*/ 	.word	0x00001640


	//   ....[4]....
        /*0134*/ 	.word	0x00001660


	//   ....[5]....
        /*0138*/ 	.word	0x00001890


	//   ....[6]....
        /*013c*/ 	.word	0x000018c0


	//   ....[7]....
        /*0140*/ 	.word	0x00001a90


	//   ....[8]....
        /*0144*/ 	.word	0x00001ac0


	//   ....[9]....
        /*0148*/ 	.word	0x00001b20


	//   ....[10]....
        /*014c*/ 	.word	0x00001be0


	//   ....[11]....
        /*0150*/ 	.word	0x00001d20


	//   ....[12]....
        /*0154*/ 	.word	0x00001da0


	//   ....[13]....
        /*0158*/ 	.word	0x00001e00


	//   ....[14]....
        /*015c*/ 	.word	0x00001e60


	//   ....[15]....
        /*0160*/ 	.word	0x00001ec0


	//   ....[16]....
        /*0164*/ 	.word	0x000020d0


	//   ....[17]....
        /*0168*/ 	.word	0x00002180


	//   ....[18]....
        /*016c*/ 	.word	0x00002200


	//   ....[19]....
        /*0170*/ 	.word	0x000022c0


	//   ....[20]....
        /*0174*/ 	.word	0x00002350


	//   ....[21]....
        /*0178*/ 	.word	0x000023b0


	//----- nvinfo : EIATTR_VRC_CTA_INIT_COUNT
	.align		4
.L_2931:
        /*017c*/ 	.byte	0x02, 0x4a
	.zero		1
	.zero		1


	//----- nvinfo : EIATTR_EXIT_INSTR_OFFSETS
	.align		4
        /*0180*/ 	.byte	0x04, 0x1c
        /*0182*/ 	.short	(.L_2933 - .L_2932)


	//   ....[0]....
.L_2932:
        /*0184*/ 	.word	0x00000290


	//   ....[1]....
        /*0188*/ 	.word	0x00000ee0


	//   ....[2]....
        /*018c*/ 	.word	0x00001cc0


	//----- nvinfo : EIATTR_CRS_STACK_SIZE
	.align		4
.L_2933:
        /*0190*/ 	.byte	0x04, 0x1e
        /*0192*/ 	.short	(.L_2935 - .L_2934)
.L_2934:
        /*0194*/ 	.word	0x00000000


	//----- nvinfo : EIATTR_CBANK_PARAM_SIZE
	.align		4
.L_2935:
        /*0198*/ 	.byte	0x03, 0x19
        /*019a*/ 	.short	0x0040


	//----- nvinfo : EIATTR_PARAM_CBANK
	.align		4
        /*019c*/ 	.byte	0x04, 0x0a
        /*019e*/ 	.short	(.L_2937 - .L_2936)
	.align		4
.L_2936:
        /*01a0*/ 	.word	index@(.nv.constant0._ZN12tensorrt_llm7kernels32fusedQKNormRopeKernelNTokenHeadsIN3c108BFloat16EfLi128ELb0ELi4EEEvPviiifPKvS6_S6_PKlii)
        /*01a4*/ 	.short	0x0380
        /*01a6*/ 	.short	0x0040


	//----- nvinfo : EIATTR_SW_WAR
	.align		4
.L_2937:
        /*01a8*/ 	.byte	0x04, 0x36
        /*01aa*/ 	.short	(.L_2939 - .L_2938)
.L_2938:
        /*01ac*/ 	.word	0x00000008
.L_2939:


//--------------------- .nv.info._ZN12tensorrt_llm7kernels32fusedQKNormRopeKernelNTokenHeadsIN3c108BFloat16EfLi128ELb1ELi4EEEvPviiifPKvS6_S6_PKlii --------------------------
	.section	.nv.info._ZN12tensorrt_llm7kernels32fusedQKNormRopeKernelNTokenHeadsIN3c108BFloat16EfLi128ELb1ELi4EEEvPviiifPKvS6_S6_PKlii,"",@"SHT_CUDA_INFO"
	.sectionflags	@""
	.align	4


	//----- nvinfo : EIATTR_CUDA_API_VERSION
	.align		4
        /*0000*/ 	.byte	0x04, 0x37
        /*0002*/ 	.short	(.L_2941 - .L_2940)
.L_2940:
        /*0004*/ 	.word	0x00000082


	//----- nvinfo : EIATTR_KPARAM_INFO
	.align		4
.L_2941:
        /*0008*/ 	.byte	0x04, 0x17
        /*000a*/ 	.short	(.L_2943 - .L_2942)
.L_2942:
        /*000c*/ 	.word	0x00000000
        /*0010*/ 	.short	0x000a
        /*0012*/ 	.short	0x003c
        /*0014*/ 	.byte	0x00, 0xf0, 0x11, 0x00


	//----- nvinfo : EIATTR_KPARAM_INFO
	.align		4
.L_2943:
        /*0018*/ 	.byte	0x04, 0x17
        /*001a*/ 	.short	(.L_2945 - .L_2944)
.L_2944:
        /*001c*/ 	.word	0x00000000
        /*0020*/ 	.short	0x0009
        /*0022*/ 	.short	0x0038
        /*0024*/ 	.byte	0x00, 0xf0, 0x11, 0x00


	//----- nvinfo : EIATTR_KPARAM_INFO
	.align		4
.L_2945:
        /*0028*/ 	.byte	0x04, 0x17
        /*002a*/ 	.short	(.L_2947 - .L_2946)
.L_2946:
        /*002c*/ 	.word	0x00000000
        /*0030*/ 	.short	0x0008
        /*0032*/ 	.short	0x0030
        /*0034*/ 	.byte	0x00, 0xf5, 0x21, 0x00


	//----- nvinfo : EIATTR_KPARAM_INFO
	.align		4
.L_2947:
        /*0038*/ 	.byte	0x04, 0x17
        /*003a*/ 	.short	(.L_2949 - .L_2948)
.L_2948:
        /*003c*/ 	.word	0x00000000
        /*0040*/ 	.short	0x0007
        /*0042*/ 	.short	0x0028
        /*0044*/ 	.byte	0x00, 0xf5, 0x21, 0x00


	//----- nvinfo : EIATTR_KPARAM_INFO
	.align		4
.L_2949:
        /*0048*/ 	.byte	0x04, 0x17
        /*004a*/ 	.short	(.L_2951 - .L_2950)
.L_2950:
        /*004c*/ 	.word	0x00000000
        /*0050*/ 	.short	0x0006
        /*0052*/ 	.short	0x0020
        /*0054*/ 	.byte	0x00, 0xf5, 0x21, 0x00


	//----- nvinfo : EIATTR_KPARAM_INFO
	.align		4
.L_2951:
        /*0058*/ 	.byte	0x04, 0x17
        /*005a*/ 	.short	(.L_2953 - .L_2952)
.L_2952:
        /*005c*/ 	.word	0x00000000
        /*0060*/ 	.short	0x0005
        /*0062*/ 	.short	0x0018
        /*0064*/ 	.byte	0x00, 0xf5, 0x21, 0x00


	//----- nvinfo : EIATTR_KPARAM_INFO
	.align		4
.L_2953:
        /*0068*/ 	.byte	0x04, 0x17
        /*006a*/ 	.short	(.L_2955 - .L_2954)
.L_2954:
        /*006c*/ 	.word	0x00000000
        /*0070*/ 	.short	0x0004
        /*0072*/ 	.short	0x0014
        /*0074*/ 	.byte	0x00, 0xf0, 0x11, 0x00


	//----- nvinfo : EIATTR_KPARAM_INFO
	.align		4
.L_2955:
        /*0078*/ 	.byte	0x04, 0x17
        /*007a*/ 	.short	(.L_2957 - .L_2956)
.L_2956:
        /*007c*/ 	.word	0x00000000
        /*0080*/ 	.short	0x0003
        /*0082*/ 	.short	0x0010
        /*0084*/ 	.byte	0x00, 0xf0, 0x11, 0x00


	//----- nvinfo : EIATTR_KPARAM_INFO
	.align		4
.L_2957:
        /*0088*/ 	.byte	0x04, 0x17
        /*008a*/ 	.short	(.L_2959 - .L_2958)
.L_2958:
        /*008c*/ 	.word	0x00000000
        /*0090*/ 	.short	0x0002
        /*0092*/ 	.short	0x000c
        /*0094*/ 	.byte	0x00, 0xf0, 0x11, 0x00


	//----- nvinfo : EIATTR_KPARAM_INFO
	.align		4
.L_2959:
        /*0098*/ 	.byte	0x04, 0x17
        /*009a*/ 	.short	(.L_2961 - .L_2960)
.L_2960:
        /*009c*/ 	.word	0x00000000
        /*00a0*/ 	.short	0x0001
        /*00a2*/ 	.short	0x0008
        /*00a4*/ 	.byte	0x00, 0xf0, 0x11, 0x00


	//----- nvinfo : EIATTR_KPARAM_INFO
	.align		4
.L_2961:
        /*00a8*/ 	.byte	0x04, 0x17
        /*00aa*/ 	.short	(.L_2963 - .L_2962)
.L_2962:
        /*00ac*/ 	.word	0x00000000
        /*00b0*/ 	.short	0x0000
        /*00b2*/ 	.short	0x0000
        /*00b4*/ 	.byte	0x00, 0xf5, 0x21, 0x00


	//----- nvinfo : EIATTR_SPARSE_MMA_MASK
	.align		4
.L_2963:
        /*00b8*/ 	.byte	0x03, 0x50
        /*00ba*/ 	.short	0x0000


	//----- nvinfo : EIATTR_MAXREG_COUNT
	.align		4
        /*00bc*/ 	.byte	0x03, 0x1b
        /*00be*/ 	.short	0x00ff


	//----- nvinfo : EIATTR_MERCURY_ISA_VERSION
	.align		4
        /*00c0*/ 	.byte	0x03, 0x5f
        /*00c2*/ 	.short	0x0101


	//----- nvinfo : EIATTR_COOP_GROUP_MASK_REGIDS
	.align		4
        /*00c4*/ 	.byte	0x04, 0x29
        /*00c6*/ 	.short	(.L_2965 - .L_2964)


	//   ....[0]....
.L_2964:
        /*00c8*/ 	.word	0xffffffff


	//   ....[1]....
        /*00cc*/ 	.word	0xffffffff


	//   ....[2]....
        /*00d0*/ 	.word	0xffffffff


	//   ....[3]....
        /*00d4*/ 	.word	0xffffffff


	//   ....[4]....
        /*00d8*/ 	.word	0xffffffff


	//   ....[5]....
        /*00dc*/ 	.word	0x05000017


	//   ....[6]....
        /*00e0*/ 	.word	0x05000017


	//   ....[7]....
        /*00e4*/ 	.word	0x05000017


	//   ....[8]....
        /*00e8*/ 	.word	0x05000017


	//   ....[9]....
        /*00ec*/ 	.word	0x05000017


	//----- nvinfo : EIATTR_COOP_GROUP_INSTR_OFFSETS
	.align		4
.L_2965:
        /*00f0*/ 	.byte	0x04, 0x28
        /*00f2*/ 	.short	(.L_2967 - .L_2966)


	//   ....[0]....
.L_2966:
        /*00f4*/ 	.word	0x00001290


	//   ....[1]....
        /*00f8*/ 	.word	0x000012b0


	//   ....[2]....
        /*00fc*/ 	.word	0x000012d0


	//   ....[3]....
        /*0100*/ 	.word	0x000012f0


	//   ....[4]....
        /*0104*/ 	.word	0x00001310


	//   ....[5]....
        /*0108*/ 	.word	0x00001680


	//   ....[6]....
        /*010c*/ 	.word	0x00001710


	//   ....[7]....
        /*0110*/ 	.word	0x00001790


	//   ....[8]....
        /*0114*/ 	.word	0x00001810


	//   ....[9]....
        /*0118*/ 	.word	0x00001890


	//----- nvinfo : EIATTR_VRC_CTA_INIT_COUNT
	.align		4
.L_2967:
        /*011c*/ 	.byte	0x02, 0x4a
	.zero		1
	.zero		1


	//----- nvinfo : EIATTR_EXIT_INSTR_OFFSETS
	.align		4
        /*0120*/ 	.byte	0x04, 0x1c
        /*0122*/ 	.short	(.L_2969 - .L_2968)


	//   ....[0]....
.L_2968:
        /*0124*/ 	.word	0x000002a0


	//   ....[1]....
        /*0128*/ 	.word	0x00000ee0


	//   ....[2]....
        /*012c*/ 	.word	0x00001620


	//----- nvinfo : EIATTR_CRS_STACK_SIZE
	.align		4
.L_2969:
        /*0130*/ 	.byte	0x04, 0x1e
        /*0132*/ 	.short	(.L_2971 - .L_2970)
.L_2970:
        /*0134*/ 	.word	0x00000000


	//----- nvinfo : EIATTR_CBANK_PARAM_SIZE
	.align		4
.L_2971:
        /*0138*/ 	.byte	0x03, 0x19
        /*013a*/ 	.short	0x0040


	//----- nvinfo : EIATTR_PARAM_CBANK
	.align		4
        /*013c*/ 	.byte	0x04, 0x0a
        /*013e*/ 	.short	(.L_2973 - .L_2972)
	.align		4
.L_2972:
        /*0140*/ 	.word	index@(.nv.constant0._ZN12tensorrt_llm7kernels32fusedQKNormRopeKernelNTokenHeadsIN3c108BFloat16EfLi128ELb1ELi4EEEvPviiifPKvS6_S6_PKlii)
        /*0144*/ 	.short	0x0380
        /*0146*/ 	.short	0x0040


	//----- nvinfo : EIATTR_SW_WAR
	.align		4
.L_2973:
        /*0148*/ 	.byte	0x04, 0x36
        /*014a*/ 	.short	(.L_2975 - .L_2974)
.L_2974:
        /*014c*/ 	.word	0x00000008
.L_2975:


//--------------------- .nv.info._ZN12tensorrt_llm7kernels32fusedQKNormRopeKernelNTokenHeadsIN3c108BFloat16EfLi64ELb0ELi4EEEvPviiifPKvS6_S6_PKlii --------------------------
	.section	.nv.info._ZN12tensorrt_llm7kernels32fusedQKNormRopeKernelNTokenHeadsIN3c108BFloat16EfLi64ELb0ELi4EEEvPviiifPKvS6_S6_PKlii,"",@"SHT_CUDA_INFO"
	.sectionflags	@""
	.align	4


	//----- nvinfo : EIATTR_CUDA_API_VERSION
	.align		4
        /*0000*/ 	.byte	0x04, 0x37
        /*0002*/ 	.short	(.L_2977 - .L_2976)
.L_2976:
        /*0004*/ 	.word	0x00000082


	//----- nvinfo : EIATTR_KPARAM_INFO
	.align		4
.L_2977:
        /*0008*/ 	.byte	0x04, 0x17
        /*000a*/ 	.short	(.L_2979 - .L_2978)
.L_2978:
        /*000c*/ 	.word	0x00000000
        /*0010*/ 	.short	0x000a
        /*0012*/ 	.short	0x003c
        /*0014*/ 	.byte	0x00, 0xf0, 0x11, 0x00


	//----- nvinfo : EIATTR_KPARAM_INFO
	.align		4
.L_2979:
        /*0018*/ 	.byte	0x04, 0x17
        /*001a*/ 	.short	(.L_2981 - .L_2980)
.L_2980:
        /*001c*/ 	.word	0x00000000
        /*0020*/ 	.short	0x0009
        /*0022*/ 	.short	0x0038
        /*0024*/ 	.byte	0x00, 0xf0, 0x11, 0x00


	//----- nvinfo : EIATTR_KPARAM_INFO
	.align		4
.L_2981:
        /*0028*/ 	.byte	0x04, 0x17
        /*002a*/ 	.short	(.L_2983 - .L_2982)
.L_2982:
        /*002c*/ 	.word	0x00000000
        /*0030*/ 	.short	0x0008
        /*0032*/ 	.short	0x0030
        /*0034*/ 	.byte	0x00, 0xf5, 0x21, 0x00


	//----- nvinfo : EIATTR_KPARAM_INFO
	.align		4
.L_2983:
        /*0038*/ 	.byte	0x04, 0x17
        /*003a*/ 	.short	(.L_2985 - .L_2984)
.L_2984:
        /*003c*/ 	.word	0x00000000
        /*0040*/ 	.short	0x0007
        /*0042*/ 	.short	0x0028
        /*0044*/ 	.byte	0x00, 0xf5, 0x21, 0x00


	//----- nvinfo : EIATTR_KPARAM_INFO
	.align		4
.L_2985:
        /*0048*/ 	.byte	0x04, 0x17
        /*004a*/ 	.short	(.L_2987 - .L_2986)
.L_2986:
        /*004c*/ 	.word	0x00000000
        /*0050*/ 	.short	0x0006
        /*0052*/ 	.short	0x0020
        /*0054*/ 	.byte	0x00, 0xf5, 0x21, 0x00


	//----- nvinfo : EIATTR_KPARAM_INFO
	.align		4
.L_2987:
        /*0058*/ 	.byte	0x04, 0x17
        /*005a*/ 	.short	(.L_2989 - .L_2988)
.L_2988:
        /*005c*/ 	.word	0x00000000
        /*0060*/ 	.short	0x0005
        /*0062*/ 	.short	0x0018
        /*0064*/ 	.byte	0x00, 0xf5, 0x21, 0x00


	//----- nvinfo : EIATTR_KPARAM_INFO
	.align		4
.L_2989:
        /*0068*/ 	.byte	0x04, 0x17
        /*006a*/ 	.short	(.L_2991 - .L_2990)
.L_2990:
        /*006c*/ 	.word	0x00000000
        /*0070*/ 	.short	0x0004
        /*0072*/ 	.short	0x0014
        /*0074*/ 	.byte	0x00, 0xf0, 0x11, 0x00


	//----- nvinfo : EIATTR_KPARAM_INFO
	.align		4
.L_2991:
        /*0078*/ 	.byte	0x04, 0x17
        /*007a*/ 	.short	(.L_2993 - .L_2992)
.L_2992:
        /*007c*/ 	.word	0x00000000
        /*0080*/ 	.short	0x0003
        /*0082*/ 	.short	0x0010
        /*0084*/ 	.byte	0x00, 0xf0, 0x11, 0x00


	//----- nvinfo : EIATTR_KPARAM_INFO
	.align		4
.L_2993:
        /*0088*/ 	.byte	0x04, 0x17
        /*008a*/ 	.short	(.L_2995 - .L_2994)
.L_2994:
        /*008c*/ 	.word	0x00000000
        /*0090*/ 	.short	0x0002
        /*0092*/ 	.short	0x000c
        /*0094*/ 	.byte	0x00, 0xf0, 0x11, 0x00


	//----- nvinfo : EIATTR_KPARAM_INFO
	.align		4
.L_2995:
        /*0098*/ 	.byte	0x04, 0x17
        /*009a*/ 	.short	(.L_2997 - .L_2996)
.L_2996:
        /*009c*/ 	.word	0x00000000
        /*00a0*/ 	.short	0x0001
        /*00a2*/ 	.short	0x0008
        /*00a4*/ 	.byte	0x00, 0xf0, 0x11, 0x00


	//----- nvinfo : EIATTR_KPARAM_INFO
	.align		4
.L_2997:
        /*00a8*/ 	.byte	0x04, 0x17
        /*00aa*/ 	.short	(.L_2999 - .L_2998)
.L_2998:
        /*00ac*/ 	.word	0x00000000
        /*00b0*/ 	.short	0x0000
        /*00b2*/ 	.short	0x0000
        /*00b4*/ 	.byte	0x00, 0xf5, 0x21, 0x00


	//----- nvinfo : EIATTR_SPARSE_MMA_MASK
	.align		4
.L_2999:
        /*00b8*/ 	.byte	0x03, 0x50
        /*00ba*/ 	.short	0x0000


	//----- nvinfo : EIATTR_MAXREG_COUNT
	.align		4
        /*00bc*/ 	.byte	0x03, 0x1b
        /*00be*/ 	.short	0x00ff


	//----- nvinfo : EIATTR_MERCURY_ISA_VERSION
	.align		4
        /*00c0*/ 	.byte	0x03, 0x5f
        /*00c2*/ 	.short	0x0101


	//----- nvinfo : EIATTR_COOP_GROUP_MASK_REGIDS
	.align		4
        /*00c4*/ 	.byte	0x04, 0x29
        /*00c6*/ 	.short	(.L_3001 - .L_3000)


	//   ....[0]....
.L_3000:
        /*00c8*/ 	.word	0xffffffff


	//   ....[1]....
        /*00cc*/ 	.word	0xffffffff


	//   ....[2]....
        /*00d0*/ 	.word	0xffffffff


	//   ....[3]....
        /*00d4*/ 	.word	0xffffffff


	//   ....[4]....
        /*00d8*/ 	.word	0xffffffff


	//   ....[5]....
        /*00dc*/ 	.word	0xffffffff


	//   ....[6]....
        /*00e0*/ 	.word	0xffffffff


	//   ....[7]....
        /*00e4*/ 	.word	0xffffffff


	//   ....[8]....
        /*00e8*/ 	.word	0xffffffff


	//   ....[9]....
        /*00ec*/ 	.word	0x05000009


	//   ....[10]....
        /*00f0*/ 	.word	0x05000009


	//   ....[11]....
        /*00f4*/ 	.word	0x05000009


	//   ....[12]....
        /*00f8*/ 	.word	0x05000009


	//   ....[13]....
        /*00fc*/ 	.word	0x05000009


	//   ....[14]....
        /*0100*/ 	.word	0x05000009


	//   ....[15]....
        /*0104*/ 	.word	0x05000009


	//   ....[16]....
        /*0108*/ 	.word	0x05000009


	//   ....[17]....
        /*010c*/ 	.word	0x05000009


	//----- nvinfo : EIATTR_COOP_GROUP_INSTR_OFFSETS
	.align		4
.L_3001:
        /*0110*/ 	.byte	0x04, 0x28
        /*0112*/ 	.short	(.L_3003 - .L_3002)


	//   ....[0]....
.L_3002:
        /*0114*/ 	.word	0x00001310


	//   ....[1]....
        /*0118*/ 	.word	0x00001330


	//   ....[2]....
        /*011c*/ 	.word	0x00001350


	//   ....[3]....
        /*0120*/ 	.word	0x00001370


	//   ....[4]....
        /*0124*/ 	.word	0x00001390


	//   ....[5]....
        /*0128*/ 	.word	0x000015e0


	//   ....[6]....
        /*012c*/ 	.word	0x000016b0


	//   ....[7]....
        /*0130*/ 	.word	0x000016e0


	//   ....[8]....
        /*0134*/ 	.word	0x000017c0


	//   ....[9]....
        /*0138*/ 	.word	0x000018f0


	//   ....[10]....
        /*013c*/ 	.word	0x00001980


	//   ....[11]....
        /*0140*/ 	.word	0x000019e0


	//   ....[12]....
        /*0144*/ 	.word	0x00001a40


	//   ....[13]....
        /*0148*/ 	.word	0x00001aa0


	//   ....[14]....
        /*014c*/ 	.word	0x00001cb0


	//   ....[15]....
        /*0150*/ 	.word	0x00001d40


	//   ....[16]....
        /*0154*/ 	.word	0x00001db0


	//   ....[17]....
        /*0158*/ 	.word	0x00001e20


	//----- nvinfo : EIATTR_VRC_CTA_INIT_COUNT
	.align		4
.L_3003:
        /*015c*/ 	.byte	0x02, 0x4a
	.zero		1
	.zero		1


	//----- nvinfo : EIATTR_EXIT_INSTR_OFFSETS
	.align		4
        /*0160*/ 	.byte	0x04, 0x1c
        /*0162*/ 	.short	(.L_3005 - .L_3004)


	//   ....[0]....
.L_3004:
        /*0164*/ 	.word	0x000002a0


	//   ....[1]....
        /*0168*/ 	.word	0x00000ef0


	//   ....[2]....
        /*016c*/ 	.word	0x00001890


	//----- nvinfo : EIATTR_CRS_STACK_SIZE
	.align		4
.L_3005:
        /*0170*/ 	.byte	0x04, 0x1e
        /*0172*/ 	.short	(.L_3007 - .L_3006)
.L_3006:
        /*0174*/ 	.word	0x00000000


	//----- nvinfo : EIATTR_CBANK_PARAM_SIZE
	.align		4
.L_3007:
        /*0178*/ 	.byte	0x03, 0x19
        /*017a*/ 	.short	0x0040


	//----- nvinfo : EIATTR_PARAM_CBANK
	.align		4
        /*017c*/ 	.byte	0x04, 0x0a
        /*017e*/ 	.short	(.L_3009 - .L_3008)
	.align		4
.L_3008:
        /*0180*/ 	.word	index@(.nv.constant0._ZN12tensorrt_llm7kernels32fusedQKNormRopeKernelNTokenHeadsIN3c108BFloat16EfLi64ELb0ELi4EEEvPviiifPKvS6_S6_PKlii)
        /*0184*/ 	.short	0x0380
        /*0186*/ 	.short	0x0040


	//----- nvinfo : EIATTR_SW_WAR
	.align		4
.L_3009:
        /*0188*/ 	.byte	0x04, 0x36
        /*018a*/ 	.short	(.L_3011 - .L_3010)
.L_3010:
        /*018c*/ 	.word	0x00000008
.L_3011:


//--------------------- .nv.info._ZN12tensorrt_llm7kernels32fusedQKNormRopeKernelNTokenHeadsIN3c108BFloat16EfLi64ELb1ELi4EEEvPviiifPKvS6_S6_PKlii --------------------------
	.section	.nv.info._ZN12tensorrt_llm7kernels32fusedQKNormRopeKernelNTokenHeadsIN3c108BFloat16EfLi64ELb1ELi4EEEvPviiifPKvS6_S6_PKlii,"",@"SHT_CUDA_INFO"
	.sectionflags	@""
	.align	4


	//----- nvinfo : EIATTR_CUDA_API_VERSION
	.align		4
        /*0000*/ 	.byte	0x04, 0x37
        /*0002*/ 	.short	(.L_3013 - .L_3012)
.L_3012:
        /*0004*/ 	.word	0x00000082


	//----- nvinfo : EIATTR_KPARAM_INFO
	.align		4
.L_3013:
        /*0008*/ 	.byte	0x04, 0x17
        /*000a*/ 	.short	(.L_3015 - .L_3014)
.L_3014:
        /*000c*/ 	.word	0x00000000
        /*0010*/ 	.short	0x000a
        /*0012*/ 	.short	0x003c
        /*0014*/ 	.byte	0x00, 0xf0, 0x11, 0x00


	//----- nvinfo : EIATTR_KPARAM_INFO
	.align		4
.L_3015:
        /*0018*/ 	.byte	0x04, 0x17
        /*001a*/ 	.short	(.L_3017 - .L_3016)
.L_3016:
        /*001c*/ 	.word	0x00000000
        /*0020*/ 	.short	0x0009
        /*0022*/ 	.short	0x0038
        /*0024*/ 	.byte	0x00, 0xf0, 0x11, 0x00


	//----- nvinfo : EIATTR_KPARAM_INFO
	.align		4
.L_3017:
        /*0028*/ 	.byte	0x04, 0x17
        /*002a*/ 	.short	(.L_3019 - .L_3018)
.L_3018:
        /*002c*/ 	.word	0x00000000
        /*0030*/ 	.short	0x0008
        /*0032*/ 	.short	0x0030
        /*0034*/ 	.byte	0x00, 0xf5, 0x21, 0x00


	//----- nvinfo : EIATTR_KPARAM_INFO
	.align		4
.L_3019:
        /*0038*/ 	.byte	0x04, 0x17
        /*003a*/ 	.short	(.L_3021 - .L_3020)
.L_3020:
        /*003c*/ 	.word	0x00000000
        /*0040*/ 	.short	0x0007
        /*0042*/ 	.short	0x0028
        /*0044*/ 	.byte	0x00, 0xf5, 0x21, 0x00


	//----- nvinfo : EIATTR_KPARAM_INFO
	.align		4
.L_3021:
        /*0048*/ 	.byte	0x04, 0x17
        /*004a*/ 	.short	(.L_3023 - .L_3022)
.L_3022:
        /*004c*/ 	.word	0x00000000
        /*0050*/ 	.short	0x0006
        /*0052*/ 	.short	0x0020
        /*0054*/ 	.byte	0x00, 0xf5, 0x21, 0x00


	//----- nvinfo : EIATTR_KPARAM_INFO
	.align		4
.L_3023:
        /*0058*/ 	.byte	0x04, 0x17
        /*005a*/ 	.short	(.L_3025 - .L_3024)
.L_3024:
        /*005c*/ 	.word	0x00000000
        /*0060*/ 	.short	0x0005
        /*0062*/ 	.short	0x0018
        /*0064*/ 	.byte	0x00, 0xf5, 0x21, 0x00


	//----- nvinfo : EIATTR_KPARAM_INFO
	.align		4
.L_3025:
        /*0068*/ 	.byte	0x04, 0x17
        /*006a*/ 	.short	(.L_3027 - .L_3026)
.L_3026:
        /*006c*/ 	.word	0x00000000
        /*0070*/ 	.short	0x0004
        /*0072*/ 	.short	0x0014
        /*0074*/ 	.byte	0x00, 0xf0, 0x11, 0x00


	//----- nvinfo : EIATTR_KPARAM_INFO
	.align		4
.L_3027:
        /*0078*/ 	.byte	0x04, 0x17
        /*007a*/ 	.short	(.L_3029 - .L_3028)
.L_3028:
        /*007c*/ 	.word	0x00000000
        /*0080*/ 	.short	0x0003
        /*0082*/ 	.short	0x0010
        /*0084*/ 	.byte	0x00, 0xf0, 0x11, 0x00


	//----- nvinfo : EIATTR_KPARAM_INFO
	.align		4
.L_3029:
        /*0088*/ 	.byte	0x04, 0x17
        /*008a*/ 	.short	(.L_3031 - .L_3030)
.L_3030:
        /*008c*/ 	.word	0x00000000
        /*0090*/ 	.short	0x0002
        /*0092*/ 	.short	0x000c
        /*0094*/ 	.byte	0x00, 0xf0, 0x11, 0x00


	//----- nvinfo : EIATTR_KPARAM_INFO
	.align		4
.L_3031:
        /*0098*/ 	.byte	0x04, 0x17
        /*009a*/ 	.short	(.L_3033 - .L_3032)
.L_3032:
        /*009c*/ 	.word	0x00000000
        /*00a0*/ 	.short	0x0001
        /*00a2*/ 	.short	0x0008
        /*00a4*/ 	.byte	0x00, 0xf0, 0x11, 0x00


	//----- nvinfo : EIATTR_KPARAM_INFO
	.align		4
.L_3033:
        /*00a8*/ 	.byte	0x04, 0x17
        /*00aa*/ 	.short	(.L_3035 - .L_3034)
.L_3034:
        /*00ac*/ 	.word	0x00000000
        /*00b0*/ 	.short	0x0000
        /*00b2*/ 	.short	0x0000
        /*00b4*/ 	.byte	0x00, 0xf5, 0x21, 0x00


	//----- nvinfo : EIATTR_SPARSE_MMA_MASK
	.align		4
.L_3035:
        /*00b8*/ 	.byte	0x03, 0x50
        /*00ba*/ 	.short	0x0000


	//----- nvinfo : EIATTR_MAXREG_COUNT
	.align		4
        /*00bc*/ 	.byte	0x03, 0x1b
        /*00be*/ 	.short	0x00ff


	//----- nvinfo : EIATTR_MERCURY_ISA_VERSION
	.align		4
        /*00c0*/ 	.byte	0x03, 0x5f
        /*00c2*/ 	.short	0x0101


	//----- nvinfo : EIATTR_COOP_GROUP_MASK_REGIDS
	.align		4
        /*00c4*/ 	.byte	0x04, 0x29
        /*00c6*/ 	.short	(.L_3037 - .L_3036)


	//   ....[0]....
.L_3036:
        /*00c8*/ 	.word	0xffffffff


	//   ....[1]....
        /*00cc*/ 	.word	0xffffffff


	//   ....[2]....
        /*00d0*/ 	.word	0xffffffff


	//   ....[3]....
        /*00d4*/ 	.word	0xffffffff


	//   ....[4]....
        /*00d8*/ 	.word	0xffffffff


	//   ....[5]....
        /*00dc*/ 	.word	0xffffffff


	//   ....[6]....
        /*00e0*/ 	.word	0xffffffff


	//   ....[7]....
        /*00e4*/ 	.word	0xffffffff


	//   ....[8]....
        /*00e8*/ 	.word	0xffffffff


	//   ....[9]....
        /*00ec*/ 	.word	0xffffffff


	//   ....[10]....
        /*00f0*/ 	.word	0xffffffff


	//   ....[11]....
        /*00f4*/ 	.word	0xffffffff


	//   ....[12]....
        /*00f8*/ 	.word	0xffffffff


	//   ....[13]....
        /*00fc*/ 	.word	0xffffffff


	//   ....[14]....
        /*0100*/ 	.word	0xffffffff


	//   ....[15]....
        /*0104*/ 	.word	0x0500001b


	//   ....[16]....
        /*0108*/ 	.word	0x0500001b


	//   ....[17]....
        /*010c*/ 	.word	0x0500001b


	//   ....[18]....
        /*0110*/ 	.word	0x0500001b


	//   ....[19]....
        /*0114*/ 	.word	0x0500001b


	//   ....[20]....
        /*0118*/ 	.word	0x0500001b


	//   ....[21]....
        /*011c*/ 	.word	0x0500001b


	//   ....[22]....
        /*0120*/ 	.word	0x0500001b


	//   ....[23]....
        /*0124*/ 	.word	0x0500001b


	//   ....[24]....
        /*0128*/ 	.word	0x0500001b


	//   ....[25]....
        /*012c*/ 	.word	0x0500001b


	//   ....[26]....
        /*0130*/ 	.word	0x0500001b


	//   ....[27]....
        /*0134*/ 	.word	0x0500001b


	//   ....[28]....
        /*0138*/ 	.word	0x0500001b


	//   ....[29]....
        /*013c*/ 	.word	0x0500001b


	//----- nvinfo : EIATTR_COOP_GROUP_INSTR_OFFSETS
	.align		4
.L_3037:
        /*0140*/ 	.byte	0x04, 0x28
        /*0142*/ 	.short	(.L_3039 - .L_3038)


	//   ....[0]....
.L_3038:
        /*0144*/ 	.word	0x00001230


	//   ....[1]....
        /*0148*/ 	.word	0x00001250


	//   ....[2]....
        /*014c*/ 	.word	0x00001270


	//   ....[3]....
        /*0150*/ 	.word	0x00001290


	//   ....[4]....
        /*0154*/ 	.word	0x000012b0


	//   ....[5]....
        /*0158*/ 	.word	0x00001550


	//   ....[6]....
        /*015c*/ 	.word	0x00001570


	//   ....[7]....
        /*0160*/ 	.word	0x00001590


	//   ....[8]....
        /*0164*/ 	.word	0x000015b0


	//   ....[9]....
        /*0168*/ 	.word	0x000015d0


	//   ....[10]....
        /*016c*/ 	.word	0x00001900


	//   ....[11]....
        /*0170*/ 	.word	0x00001920


	//   ....[12]....
        /*0174*/ 	.word	0x00001940


	//   ....[13]....
        /*0178*/ 	.word	0x00001960


	//   ....[14]....
        /*017c*/ 	.word	0x00001980


	//   ....[15]....
        /*0180*/ 	.word	0x00001bb0


	//   ....[16]....
        /*0184*/ 	.word	0x00001c40


	//   ....[17]....
        /*0188*/ 	.word	0x00001ca0


	//   ....[18]....
        /*018c*/ 	.word	0x00001d00


	//   ....[19]....
        /*0190*/ 	.word	0x00001d60


	//   ....[20]....
        /*0194*/ 	.word	0x00001df0


	//   ....[21]....
        /*0198*/ 	.word	0x00001e80


	//   ....[22]....
        /*019c*/ 	.word	0x00001ee0


	//   ....[23]....
        /*01a0*/ 	.word	0x00001f40


	//   ....[24]....
        /*01a4*/ 	.word	0x00001fa0


	//   ....[25]....
        /*01a8*/ 	.word	0x00002030


	//   ....[26]....
        /*01ac*/ 	.word	0x000020c0


	//   ....[27]....
        /*01b0*/ 	.word	0x00002120


	//   ....[28]....
        /*01b4*/ 	.word	0x00002180


	//   ....[29]....
        /*01b8*/ 	.word	0x000021e0


	//----- nvinfo : EIATTR_VRC_CTA_INIT_COUNT
	.align		4
.L_3039:
        /*01bc*/ 	.byte	0x02, 0x4a
	.zero		1
	.zero		1


	//----- nvinfo : EIATTR_EXIT_INSTR_OFFSETS
	.align		4
        /*01c0*/ 	.byte	0x04, 0x1c
        /*01c2*/ 	.short	(.L_3041 - .L_3040)


	//   ....[0]....
.L_3040:
        /*01c4*/ 	.word	0x000002a0


	//   ....[1]....
        /*01c8*/ 	.word	0x00000ef0


	//   ....[2]....
        /*01cc*/ 	.word	0x000017c0


	//   ....[3]....
        /*01d0*/ 	.word	0x00001b40


	//----- nvinfo : EIATTR_CRS_STACK_SIZE
	.align		4
.L_3041:
        /*01d4*/ 	.byte	0x04, 0x1e
        /*01d6*/ 	.short	(.L_3043 - .L_3042)
.L_3042:
        /*01d8*/ 	.word	0x00000000


	//----- nvinfo : EIATTR_CBANK_PARAM_SIZE
	.align		4
.L_3043:
        /*01dc*/ 	.byte	0x03, 0x19
        /*01de*/ 	.short	0x0040


	//----- nvinfo : EIATTR_PARAM_CBANK
	.align		4
        /*01e0*/ 	.byte	0x04, 0x0a
        /*01e2*/ 	.short	(.L_3045 - .L_3044)
	.align		4
.L_3044:
        /*01e4*/ 	.word	index@(.nv.constant0._ZN12tensorrt_llm7kernels32fusedQKNormRopeKernelNTokenHeadsIN3c108BFloat16EfLi64ELb1ELi4EEEvPviiifPKvS6_S6_PKlii)
        /*01e8*/ 	.short	0x0380
        /*01ea*/ 	.short	0x0040


	//----- nvinfo : EIATTR_SW_WAR
	.align		4
.L_3045:
        /*01ec*/ 	.byte	0x04, 0x36
        /*01ee*/ 	.short	(.L_3047 - .L_3046)
.L_3046:
        /*01f0*/ 	.word	0x00000008
.L_3047:


//--------------------- .nv.info._ZN12tensorrt_llm7kernels32fusedQKNormRopeKernelNTokenHeadsIN3c108BFloat16EfLi256ELb0ELi2EEEvPviiifPKvS6_S6_PKlii --------------------------
	.section	.nv.info._ZN12tensorrt_llm7kernels32fusedQKNormRopeKernelNTokenHeadsIN3c108BFloat16EfLi256ELb0ELi2EEEvPviiifPKvS6_S6_PKlii,"",@"SHT_CUDA_INFO"
	.sectionflags	@""
	.align	4


	//----- nvinfo : EIATTR_CUDA_API_VERSION
	.align		4
        /*0000*/ 	.byte	0x04, 0x37
        /*0002*/ 	.short	(.L_3049 - .L_3048)
.L_3048:
        /*0004*/ 	.word	0x00000082


	//----- nvinfo : EIATTR_KPARAM_INFO
	.align		4
.L_3049:
        /*0008*/ 	.byte	0x04, 0x17
        /*000a*/ 	.short	(.L_3051 - .L_3050)
.L_3050:
        /*000c*/ 	.word	0x00000000
        /*0010*/ 	.short	0x000a
        /*0012*/ 	.short	0x003c
        /*0014*/ 	.byte	0x00, 0xf0, 0x11, 0x00


	//----- nvinfo : EIATTR_KPARAM_INFO
	.align		4
.L_3051:
        /*0018*/ 	.byte	0x04, 0x17
        /*001a*/ 	.short	(.L_3053 - .L_3052)
.L_3052:
        /*001c*/ 	.word	0x00000000
        /*0020*/ 	.short	0x0009
        /*0022*/ 	.short	0x0038
        /*0024*/ 	.byte	0x00, 0xf0, 0x11, 0x00


	//----- nvinfo : EIATTR_KPARAM_INFO
	.align		4
.L_3053:
        /*0028*/ 	.byte	0x04, 0x17
        /*002a*/ 	.short	(.L_3055 - .L_3054)
.L_3054:
        /*002c*/ 	.word	0x00000000
        /*0030*/ 	.short	0x0008
        /*0032*/ 	.short	0x0030
        /*0034*/ 	.byte	0x00, 0xf5, 0x21, 0x00


	//----- nvinfo : EIATTR_KPARAM_INFO
	.align		4
.L_3055:
        /*0038*/ 	.byte	0x04, 0x17
        /*003a*/ 	.short	(.L_3057 - .L_3056)
.L_3056:
        /*003c*/ 	.word	0x00000000
        /*0040*/ 	.short	0x0007
        /*0042*/ 	.short	0x0028
        /*0044*/ 	.byte	0x00, 0xf5, 0x21, 0x00


	//----- nvinfo : EIATTR_KPARAM_INFO
	.align		4
.L_3057:
        /*0048*/ 	.byte	0x04, 0x17
        /*004a*/ 	.short	(.L_3059 - .L_3058)
.L_3058:
        /*004c*/ 	.word	0x00000000
        /*0050*/ 	.short	0x0006
        /*0052*/ 	.short	0x0020
        /*0054*/ 	.byte	0x00, 0xf5, 0x21, 0x00


	//----- nvinfo : EIATTR_KPARAM_INFO
	.align		4
.L_3059:
        /*0058*/ 	.byte	0x04, 0x17
        /*005a*/ 	.short	(.L_3061 - .L_3060)
.L_3060:
        /*005c*/ 	.word	0x00000000
        /*0060*/ 	.short	0x0005
        /*0062*/ 	.short	0x0018
        /*0064*/ 	.byte	0x00, 0xf5, 0x21, 0x00


	//----- nvinfo : EIATTR_KPARAM_INFO
	.align		4
.L_3061:
        /*0068*/ 	.byte	0x04, 0x17
        /*006a*/ 	.short	(.L_3063 - .L_3062)
.L_3062:
        /*006c*/ 	.word	0x00000000
        /*0070*/ 	.short	0x0004
        /*0072*/ 	.short	0x0014
        /*0074*/ 	.byte	0x00, 0xf0, 0x11, 0x00


	//----- nvinfo : EIATTR_KPARAM_INFO
	.align		4
.L_3063:
        /*0078*/ 	.byte	0x04, 0x17
        /*007a*/ 	.short	(.L_3065 - .L_3064)
.L_3064:
        /*007c*/ 	.word	0x00000000
        /*0080*/ 	.short	0x0003
        /*0082*/ 	.short	0x0010
        /*0084*/ 	.byte	0x00, 0xf0, 0x11, 0x00


	//----- nvinfo : EIATTR_KPARAM_INFO
	.align		4
.L_3065:
        /*0088*/ 	.byte	0x04, 0x17
        /*008a*/ 	.short	(.L_3067 - .L_3066)
.L_3066:
        /*008c*/ 	.word	0x00000000
        /*0090*/ 	.short	0x0002
        /*0092*/ 	.short	0x000c
        /*0094*/ 	.byte	0x00, 0xf0, 0x11, 0x00


	//----- nvinfo : EIATTR_KPARAM_INFO
	.align		4
.L_3067:
        /*0098*/ 	.byte	0x04, 0x17
        /*009a*/ 	.short	(.L_3069 - .L_3068)
.L_3068:
        /*009c*/ 	.word	0x00000000
        /*00a0*/ 	.short	0x0001
        /*00a2*/ 	.short	0x0008
        /*00a4*/ 	.byte	0x00, 0xf0, 0x11, 0x00


	//----- nvinfo : EIATTR_KPARAM_INFO
	.align		4
.L_3069:
        /*00a8*/ 	.byte	0x04, 0x17
        /*00aa*/ 	.short	(.L_3071 - .L_3070)
.L_3070:
        /*00ac*/ 	.word	0x00000000
        /*00b0*/ 	.short	0x0000
        /*00b2*/ 	.short	0x0000
        /*00b4*/ 	.byte	0x00, 0xf5, 0x21, 0x00


	//----- nvinfo : EIATTR_SPARSE_MMA_MASK
	.align		4
.L_3071:
        /*00b8*/ 	.byte	0x03, 0x50
        /*00ba*/ 	.short	0x0000


	//----- nvinfo : EIATTR_MAXREG_COUNT
	.align		4
        /*00bc*/ 	.byte	0x03, 0x1b
        /*00be*/ 	.short	0x00ff


	//----- nvinfo : EIATTR_MERCURY_ISA_VERSION
	.align		4
        /*00c0*/ 	.byte	0x03, 0x5f
        /*00c2*/ 	.short	0x0101


	//----- nvinfo : EIATTR_COOP_GROUP_MASK_REGIDS
	.align		4
        /*00c4*/ 	.byte	0x04, 0x29
        /*00c6*/ 	.short	(.L_3073 - .L_3072)


	//   ....[0]....
.L_3072:
        /*00c8*/ 	.word	0xffffffff


	//   ....[1]....
        /*00cc*/ 	.word	0xffffffff


	//   ....[2]....
        /*00d0*/ 	.word	0xffffffff


	//   ....[3]....
        /*00d4*/ 	.word	0xffffffff


	//   ....[4]....
        /*00d8*/ 	.word	0xffffffff


	//   ....[5]....
        /*00dc*/ 	.word	0xffffffff


	//   ....[6]....
        /*00e0*/ 	.word	0xffffffff


	//   ....[7]....
        /*00e4*/ 	.word	0xffffffff


	//   ....[8]....
        /*00e8*/ 	.word	0xffffffff


	//   ....[9]....
        /*00ec*/ 	.word	0xffffffff


	//   ....[10]....
        /*00f0*/ 	.word	0xffffffff


	//   ....[11]....
        /*00f4*/ 	.word	0xffffffff


	//   ....[12]....
        /*00f8*/ 	.word	0xffffffff


	//   ....[13]....
        /*00fc*/ 	.word	0xffffffff


	//   ....[14]....
        /*0100*/ 	.word	0xffffffff


	//   ....[15]....
        /*0104*/ 	.word	0x05000028


	//   ....[16]....
        /*0108*/ 	.word	0x05000028


	//   ....[17]....
        /*010c*/ 	.word	0x05000028


	//   ....[18]....
        /*0110*/ 	.word	0x05000028


	//   ....[19]....
        /*0114*/ 	.word	0x05000028


	//   ....[20]....
        /*0118*/ 	.word	0x05000028


	//   ....[21]....
        /*011c*/ 	.word	0x05000028


	//   ....[22]....
        /*0120*/ 	.word	0x05000028


	//   ....[23]....
        /*0124*/ 	.word	0x05000028


	//   ....[24]....
        /*0128*/ 	.word	0x05000028


	//   ....[25]....
        /*012c*/ 	.word	0x05000028


	//   ....[26]....
        /*0130*/ 	.word	0x05000028


	//   ....[27]....
        /*0134*/ 	.word	0x05000028


	//   ....[28]....
        /*0138*/ 	.word	0x05000028


	//   ....[29]....
        /*013c*/ 	.word	0x05000028


	//----- nvinfo : EIATTR_COOP_GROUP_INSTR_OFFSETS
	.align		4
.L_3073:
        /*0140*/ 	.byte	0x04, 0x28
        /*0142*/ 	.short	(.L_3075 - .L_3074)


	//   ....[0]....
.L_3074:
        /*0144*/ 	.word	0x00001420


	//   ....[1]....
        /*0148*/ 	.word	0x00001440


	//   ....[2]....
        /*014c*/ 	.word	0x00001460


	//   ....[3]....
        /*0150*/ 	.word	0x00001480


	//   ....[4]....
        /*0154*/ 	.word	0x000014a0


	//   ....[5]....
        /*0158*/ 	.word	0x00001ab0


	//   ....[6]....
        /*015c*/ 	.word	0x00001b30


	//   ....[7]....
        /*0160*/ 	.word	0x00001bb0


	//   ....[8]....
        /*0164*/ 	.word	0x00001c20


	//   ....[9]....
        /*0168*/ 	.word	0x00001e60


	//   ....[10]....
        /*016c*/ 	.word	0x00001fe0


	//   ....[11]....
        /*0170*/ 	.word	0x00002200


	//   ....[12]....
        /*0174*/ 	.word	0x00002220


	//   ....[13]....
        /*0178*/ 	.word	0x000022c0


	//   ....[14]....
        /*017c*/ 	.word	0x00002490


	//   ....[15]....
        /*0180*/ 	.word	0x000025f0


	//   ....[16]....
        /*0184*/ 	.word	0x00002670


	//   ....[17]....
        /*0188*/ 	.word	0x000026d0


	//   ....[18]....
        /*018c*/ 	.word	0x00002730


	//   ....[19]....
        /*0190*/ 	.word	0x00002790


	//   ....[20]....
        /*0194*/ 	.word	0x000029f0


	//   ....[21]....
        /*0198*/ 	.word	0x00002a90


	//   ....[22]....
        /*019c*/ 	.word	0x00002c60


	//   ....[23]....
        /*01a0*/ 	.word	0x00002e30


	//   ....[24]....
        /*01a4*/ 	.word	0x00003040


	//   ....[25]....
        /*01a8*/ 	.word	0x00003230


	//   ....[26]....
        /*01ac*/ 	.word	0x000033d0


	//   ....[27]....
        /*01b0*/ 	.word	0x000035d0


	//   ....[28]....
        /*01b4*/ 	.word	0x00003660


	//   ....[29]....
        /*01b8*/ 	.word	0x000036e0


	//----- nvinfo : EIATTR_VRC_CTA_INIT_COUNT
	.align		4
.L_3075:
        /*01bc*/ 	.byte	0x02, 0x4a
	.zero		1
	.zero		1


	//----- nvinfo : EIATTR_EXIT_INSTR_OFFSETS
	.align		4
        /*01c0*/ 	.byte	0x04, 0x1c
        /*01c2*/ 	.short	(.L_3077 - .L_3076)


	//   ....[0]....
.L_3076:
        /*01c4*/ 	.word	0x000002a0


	//   ....[1]....
        /*01c8*/ 	.word	0x00000ee0


	//   ....[2]....
        /*01cc*/ 	.word	0x00002590


	//----- nvinfo : EIATTR_CRS_STACK_SIZE
	.align		4
.L_3077:
        /*01d0*/ 	.byte	0x04, 0x1e
        /*01d2*/ 	.short	(.L_3079 - .L_3078)
.L_3078:
        /*01d4*/ 	.word	0x00000000


	//----- nvinfo : EIATTR_CBANK_PARAM_SIZE
	.align		4
.L_3079:
        /*01d8*/ 	.byte	0x03, 0x19
        /*01da*/ 	.short	0x0040


	//----- nvinfo : EIATTR_PARAM_CBANK
	.align		4
        /*01dc*/ 	.byte	0x04, 0x0a
        /*01de*/ 	.short	(.L_3081 - .L_3080)
	.align		4
.L_3080:
        /*01e0*/ 	.word	index@(.nv.constant0._ZN12tensorrt_llm7kernels32fusedQKNormRopeKernelNTokenHeadsIN3c108BFloat16EfLi256ELb0ELi2EEEvPviiifPKvS6_S6_PKlii)
        /*01e4*/ 	.short	0x0380
        /*01e6*/ 	.short	0x0040


	//----- nvinfo : EIATTR_SW_WAR
	.align		4
.L_3081:
        /*01e8*/ 	.byte	0x04, 0x36
        /*01ea*/ 	.short	(.L_3083 - .L_3082)
.L_3082:
        /*01ec*/ 	.word	0x00000008
.L_3083:


//--------------------- .nv.info._ZN12tensorrt_llm7kernels32fusedQKNormRopeKernelNTokenHeadsIN3c108BFloat16EfLi256ELb1ELi2EEEvPviiifPKvS6_S6_PKlii --------------------------
	.section	.nv.info._ZN12tensorrt_llm7kernels32fusedQKNormRopeKernelNTokenHeadsIN3c108BFloat16EfLi256ELb1ELi2EEEvPviiifPKvS6_S6_PKlii,"",@"SHT_CUDA_INFO"
	.sectionflags	@""
	.align	4


	//----- nvinfo : EIATTR_CUDA_API_VERSION
	.align		4
        /*0000*/ 	.byte	0x04, 0x37
        /*0002*/ 	.short	(.L_3085 - .L_3084)
.L_3084:
        /*0004*/ 	.word	0x00000082


	//----- nvinfo : EIATTR_KPARAM_INFO
	.align		4
.L_3085:
        /*0008*/ 	.byte	0x04, 0x17
        /*000a*/ 	.short	(.L_3087 - .L_3086)
.L_3086:
        /*000c*/ 	.word	0x00000000
        /*0010*/ 	.short	0x000a
        /*0012*/ 	.short	0x003c
        /*0014*/ 	.byte	0x00, 0xf0, 0x11, 0x00


	//----- nvinfo : EIATTR_KPARAM_INFO
	.align		4
.L_3087:
        /*0018*/ 	.byte	0x04, 0x17
        /*001a*/ 	.short	(.L_3089 - .L_3088)
.L_3088:
        /*001c*/ 	.word	0x00000000
        /*0020*/ 	.short	0x0009
        /*0022*/ 	.short	0x0038
        /*0024*/ 	.byte	0x00, 0xf0, 0x11, 0x00


	//----- nvinfo : EIATTR_KPARAM_INFO
	.align		4
.L_3089:
        /*0028*/ 	.byte	0x04, 0x17
        /*002a*/ 	.short	(.L_3091 - .L_3090)
.L_3090:
        /*002c*/ 	.word	0x00000000
        /*0030*/ 	.short	0x0008
        /*0032*/ 	.short	0x0030
        /*0034*/ 	.byte	0x00, 0xf5, 0x21, 0x00


	//----- nvinfo : EIATTR_KPARAM_INFO
	.align		4
.L_3091:
        /*0038*/ 	.byte	0x04, 0x17
        /*003a*/ 	.short	(.L_3093 - .L_3092)
.L_3092:
        /*003c*/ 	.word	0x00000000
        /*0040*/ 	.short	0x0007
        /*0042*/ 	.short	0x0028
        /*0044*/ 	.byte	0x00, 0xf5, 0x21, 0x00


	//----- nvinfo : EIATTR_KPARAM_INFO
	.align		4
.L_3093:
        /*0048*/ 	.byte	0x04, 0x17
        /*004a*/ 	.short	(.L_3095 - .L_3094)
.L_3094:
        /*004c*/ 	.word	0x00000000
        /*0050*/ 	.short	0x0006
        /*0052*/ 	.short	0x0020
        /*0054*/ 	.byte	0x00, 0xf5, 0x21, 0x00


	//----- nvinfo : EIATTR_KPARAM_INFO
	.align		4
.L_3095:
        /*0058*/ 	.byte	0x04, 0x17
        /*005a*/ 	.short	(.L_3097 - .L_3096)
.L_3096:
        /*005c*/ 	.word	0x00000000
        /*0060*/ 	.short	0x0005
        /*0062*/ 	.short	0x0018
        /*0064*/ 	.byte	0x00, 0xf5, 0x21, 0x00


	//----- nvinfo : EIATTR_KPARAM_INFO
	.align		4
.L_3097:
        /*0068*/ 	.byte	0x04, 0x17
        /*006a*/ 	.short	(.L_3099 - .L_3098)
.L_3098:
        /*006c*/ 	.word	0x00000000
        /*0070*/ 	.short	0x0004
        /*0072*/ 	.short	0x0014
        /*0074*/ 	.byte	0x00, 0xf0, 0x11, 0x00


	//----- nvinfo : EIATTR_KPARAM_INFO
	.align		4
.L_3099:
        /*0078*/ 	.byte	0x04, 0x17
        /*007a*/ 	.short	(.L_3101 - .L_3100)
.L_3100:
        /*007c*/ 	.word	0x00000000
        /*0080*/ 	.short	0x0003
        /*0082*/ 	.short	0x0010
        /*0084*/ 	.byte	0x00, 0xf0, 0x11, 0x00


	//----- nvinfo : EIATTR_KPARAM_INFO
	.align		4
.L_3101:
        /*0088*/ 	.byte	0x04, 0x17
        /*008a*/ 	.short	(.L_3103 - .L_3102)
.L_3102:
        /*008c*/ 	.word	0x00000000
        /*0090*/ 	.short	0x0002
        /*0092*/ 	.short	0x000c
        /*0094*/ 	.byte	0x00, 0xf0, 0x11, 0x00


	//----- nvinfo : EIATTR_KPARAM_INFO
	.align		4
.L_3103:
        /*0098*/ 	.byte	0x04, 0x17
        /*009a*/ 	.short	(.L_3105 - .L_3104)
.L_3104:
        /*009c*/ 	.word	0x00000000
        /*00a0*/ 	.short	0x0001
        /*00a2*/ 	.short	0x0008
        /*00a4*/ 	.byte	0x00, 0xf0, 0x11, 0x00


	//----- nvinfo : EIATTR_KPARAM_INFO
	.align		4
.L_3105:
        /*00a8*/ 	.byte	0x04, 0x17
        /*00aa*/ 	.short	(.L_3107 - .L_3106)
.L_3106:
        /*00ac*/ 	.word	0x00000000
        /*00b0*/ 	.short	0x0000
        /*00b2*/ 	.short	0x0000
        /*00b4*/ 	.byte	0x00, 0xf5, 0x21, 0x00


	//----- nvinfo : EIATTR_SPARSE_MMA_MASK
	.align		4
.L_3107:
        /*00b8*/ 	.byte	0x03, 0x50
        /*00ba*/ 	.short	0x0000


	//----- nvinfo : EIATTR_MAXREG_COUNT
	.align		4
        /*00bc*/ 	.byte	0x03, 0x1b
        /*00be*/ 	.short	0x00ff


	//----- nvinfo : EIATTR_MERCURY_ISA_VERSION
	.align		4
        /*00c0*/ 	.byte	0x03, 0x5f
        /*00c2*/ 	.short	0x0101


	//----- nvinfo : EIATTR_COOP_GROUP_MASK_REGIDS
	.align		4
        /*00c4*/ 	.byte	0x04, 0x29
        /*00c6*/ 	.short	(.L_3109 - .L_3108)


	//   ....[0]....
.L_3108:
        /*00c8*/ 	.word	0xffffffff


	//   ....[1]....
        /*00cc*/ 	.word	0xffffffff


	//   ....[2]....
        /*00d0*/ 	.word	0xffffffff


	//   ....[3]....
        /*00d4*/ 	.word	0xffffffff


	//   ....[4]....
        /*00d8*/ 	.word	0xffffffff


	//   ....[5]....
        /*00dc*/ 	.word	0x05000027


	//   ....[6]....
        /*00e0*/ 	.word	0x05000027


	//   ....[7]....
        /*00e4*/ 	.word	0x05000027


	//   ....[8]....
        /*00e8*/ 	.word	0x05000027


	//   ....[9]....
        /*00ec*/ 	.word	0x05000027


	//----- nvinfo : EIATTR_COOP_GROUP_INSTR_OFFSETS
	.align		4
.L_3109:
        /*00f0*/ 	.byte	0x04, 0x28
        /*00f2*/ 	.short	(.L_3111 - .L_3110)


	//   ....[0]....
.L_3110:
        /*00f4*/ 	.word	0x00001440


	//   ....[1]....
        /*00f8*/ 	.word	0x00001460


	//   ....[2]....
        /*00fc*/ 	.word	0x00001480


	//   ....[3]....
        /*0100*/ 	.word	0x000014a0


	//   ....[4]....
        /*0104*/ 	.word	0x000014c0


	//   ....[5]....
        /*0108*/ 	.word	0x000019d0


	//   ....[6]....
        /*010c*/ 	.word	0x00001a70


	//   ....[7]....
        /*0110*/ 	.word	0x00001ae0


	//   ....[8]....
        /*0114*/ 	.word	0x00001b50


	//   ....[9]....
        /*0118*/ 	.word	0x00001bc0


	//----- nvinfo : EIATTR_VRC_CTA_INIT_COUNT
	.align		4
.L_3111:
        /*011c*/ 	.byte	0x02, 0x4a
	.zero		1
	.zero		1


	//----- nvinfo : EIATTR_EXIT_INSTR_OFFSETS
	.align		4
        /*0120*/ 	.byte	0x04, 0x1c
        /*0122*/ 	.short	(.L_3113 - .L_3112)


	//   ....[0]....
.L_3112:
        /*0124*/ 	.word	0x00000290


	//   ....[1]....
        /*0128*/ 	.word	0x00000f20


	//   ....[2]....
        /*012c*/ 	.word	0x00001970


	//----- nvinfo : EIATTR_CRS_STACK_SIZE
	.align		4
.L_3113:
        /*0130*/ 	.byte	0x04, 0x1e
        /*0132*/ 	.short	(.L_3115 - .L_3114)
.L_3114:
        /*0134*/ 	.word	0x00000000


	//----- nvinfo : EIATTR_CBANK_PARAM_SIZE
	.align		4
.L_3115:
        /*0138*/ 	.byte	0x03, 0x19
        /*013a*/ 	.short	0x0040


	//----- nvinfo : EIATTR_PARAM_CBANK
	.align		4
        /*013c*/ 	.byte	0x04, 0x0a
        /*013e*/ 	.short	(.L_3117 - .L_3116)
	.align		4
.L_3116:
        /*0140*/ 	.word	index@(.nv.constant0._ZN12tensorrt_llm7kernels32fusedQKNormRopeKernelNTokenHeadsIN3c108BFloat16EfLi256ELb1ELi2EEEvPviiifPKvS6_S6_PKlii)
        /*0144*/ 	.short	0x0380
        /*0146*/ 	.short	0x0040


	//----- nvinfo : EIATTR_SW_WAR
	.align		4
.L_3117:
        /*0148*/ 	.byte	0x04, 0x36
        /*014a*/ 	.short	(.L_3119 - .L_3118)
.L_3118:
        /*014c*/ 	.word	0x00000008
.L_3119:


//--------------------- .nv.info._ZN12tensorrt_llm7kernels32fusedQKNormRopeKernelNTokenHeadsIN3c108BFloat16EfLi128ELb0ELi2EEEvPviiifPKvS6_S6_PKlii --------------------------
	.section	.nv.info._ZN12tensorrt_llm7kernels32fusedQKNormRopeKernelNTokenHeadsIN3c108BFloat16EfLi128ELb0ELi2EEEvPviiifPKvS6_S6_PKlii,"",@"SHT_CUDA_INFO"
	.sectionflags	@""
	.align	4


	//----- nvinfo : EIATTR_CUDA_API_VERSION
	.align		4
        /*0000*/ 	.byte	0x04, 0x37
        /*0002*/ 	.short	(.L_3121 - .L_3120)
.L_3120:
        /*0004*/ 	.word	0x00000082


	//----- nvinfo : EIATTR_KPARAM_INFO
	.align		4
.L_3121:
        /*0008*/ 	.byte	0x04, 0x17
        /*000a*/ 	.short	(.L_3123 - .L_3122)
.L_3122:
        /*000c*/ 	.word	0x00000000
        /*0010*/ 	.short	0x000a
        /*0012*/ 	.short	0x003c
        /*0014*/ 	.byte	0x00, 0xf0, 0x11, 0x00


	//----- nvinfo : EIATTR_KPARAM_INFO
	.align		4
.L_3123:
        /*0018*/ 	.byte	0x04, 0x17
        /*001a*/ 	.short	(.L_3125 - .L_3124)
.L_3124:
        /*001c*/ 	.word	0x00000000
        /*0020*/ 	.short	0x0009
        /*0022*/ 	.short	0x0038
        /*0024*/ 	.byte	0x00, 0xf0, 0x11, 0x00


	//----- nvinfo : EIATTR_KPARAM_INFO
	.align		4
.L_3125:
        /*0028*/ 	.byte	0x04, 0x17
        /*002a*/ 	.short	(.L_3127 - .L_3126)
.L_3126:
        /*002c*/ 	.word	0x00000000
        /*0030*/ 	.short	0x0008
        /*0032*/ 	.short	0x0030
        /*0034*/ 	.byte	0x00, 0xf5, 0x21, 0x00


	//----- nvinfo : EIATTR_KPARAM_INFO
	.align		4
.L_3127:
        /*0038*/ 	.byte	0x04, 0x17
        /*003a*/ 	.short	(.L_3129 - .L_3128)
.L_3128:
        /*003c*/ 	.word	0x00000000
        /*0040*/ 	.short	0x0007
        /*0042*/ 	.short	0x0028
        /*0044*/ 	.byte	0x00, 0xf5, 0x21, 0x00


	//----- nvinfo : EIATTR_KPARAM_INFO
	.align		4
.L_3129:
        /*0048*/ 	.byte	0x04, 0x17
        /*004a*/ 	.short	(.L_3131 - .L_3130)
.L_3130:
        /*004c*/ 	.word	0x00000000
        /*0050*/ 	.short	0x0006
        /*0052*/ 	.short	0x0020
        /*0054*/ 	.byte	0x00, 0xf5, 0x21, 0x00


	//----- nvinfo : EIATTR_KPARAM_INFO
	.align		4
.L_3131:
        /*0058*/ 	.byte	0x04, 0x17
        /*005a*/ 	.short	(.L_3133 - .L_3132)
.L_3132:
        /*005c*/ 	.word	0x00000000
        /*0060*/ 	.short	0x0005
        /*0062*/ 	.short	0x0018
        /*0064*/ 	.byte	0x00, 0xf5, 0x21, 0x00


	//----- nvinfo : EIATTR_KPARAM_INFO
	.align		4
.L_3133:
        /*0068*/ 	.byte	0x04, 0x17
        /*006a*/ 	.short	(.L_3135 - .L_3134)
.L_3134:
        /*006c*/ 	.word	0x00000000
        /*0070*/ 	.short	0x0004
        /*0072*/ 	.short	0x0014
        /*0074*/ 	.byte	0x00, 0xf0, 0x11, 0x00


	//----- nvinfo : EIATTR_KPARAM_INFO
	.align		4
.L_3135:
        /*0078*/ 	.byte	0x04, 0x17
        /*007a*/ 	.short	(.L_3137 - .L_3136)
.L_3136:
        /*007c*/ 	.word	0x00000000
        /*0080*/ 	.short	0x0003
        /*0082*/ 	.short	0x0010
        /*0084*/ 	.byte	0x00, 0xf0, 0x11, 0x00


	//----- nvinfo : EIATTR_KPARAM_INFO
	.align		4
.L_3137:
        /*0088*/ 	.byte	0x04, 0x17
        /*008a*/ 	.short	(.L_3139 - .L_3138)
.L_3138:
        /*008c*/ 	.word	0x00000000
        /*0090*/ 	.short	0x0002
        /*0092*/ 	.short	0x000c
        /*0094*/ 	.byte	0x00, 0xf0, 0x11, 0x00


	//----- nvinfo : EIATTR_KPARAM_INFO
	.align		4
.L_3139:
        /*0098*/ 	.byte	0x04, 0x17
        /*009a*/ 	.short	(.L_3141 - .L_3140)
.L_3140:
        /*009c*/ 	.word	0x00000000
        /*00a0*/ 	.short	0x0001
        /*00a2*/ 	.short	0x0008
        /*00a4*/ 	.byte	0x00, 0xf0, 0x11, 0x00


	//----- nvinfo : EIATTR_KPARAM_INFO
	.align		4
.L_3141:
        /*00a8*/ 	.byte	0x04, 0x17
        /*00aa*/ 	.short	(.L_3143 - .L_3142)
.L_3142:
        /*00ac*/ 	.word	0x00000000
        /*00b0*/ 	.short	0x0000
        /*00b2*/ 	.short	0x0000
        /*00b4*/ 	.byte	0x00, 0xf5, 0x21, 0x00


	//----- nvinfo : EIATTR_SPARSE_MMA_MASK
	.align		4
.L_3143:
        /*00b8*/ 	.byte	0x03, 0x50
        /*00ba*/ 	.short	0x0000


	//----- nvinfo : EIATTR_MAXREG_COUNT
	.align		4
        /*00bc*/ 	.byte	0x03, 0x1b
        /*00be*/ 	.short	0x00ff


	//----- nvinfo : EIATTR_MERCURY_ISA_VERSION
	.align		4
        /*00c0*/ 	.byte	0x03, 0x5f
        /*00c2*/ 	.short	0x0101


	//----- nvinfo : EIATTR_COOP_GROUP_MASK_REGIDS
	.align		4
        /*00c4*/ 	.byte	0x04, 0x29
        /*00c6*/ 	.short	(.L_3145 - .L_3144)


	//   ....[0]....
.L_3144:
        /*00c8*/ 	.word	0xffffffff


	//   ....[1]....
        /*00cc*/ 	.word	0xffffffff


	//   ....[2]....
        /*00d0*/ 	.word	0xffffffff


	//   ....[3]....
        /*00d4*/ 	.word	0xffffffff


	//   ....[4]....
        /*00d8*/ 	.word	0xffffffff


	//   ....[5]....
        /*00dc*/ 	.word	0xffffffff


	//   ....[6]....
        /*00e0*/ 	.word	0xffffffff


	//   ....[7]....
        /*00e4*/ 	.word	0xffffffff


	//   ....[8]....
        /*00e8*/ 	.word	0xffffffff


	//   ....[9]....
        /*00ec*/ 	.word	0xffffffff


	//   ....[10]....
        /*00f0*/ 	.word	0xffffffff


	//   ....[11]....
        /*00f4*/ 	.word	0x05000004


	//   ....[12]....
        /*00f8*/ 	.word	0x05000004


	//   ....[13]....
        /*00fc*/ 	.word	0x05000004


	//   ....[14]....
        /*0100*/ 	.word	0x05000004


	//   ....[15]....
        /*0104*/ 	.word	0x05000004


	//   ....[16]....
        /*0108*/ 	.word	0x05000004


	//   ....[17]....
        /*010c*/ 	.word	0x05000004


	//   ....[18]....
        /*0110*/ 	.word	0x05000004


	//   ....[19]....
        /*0114*/ 	.word	0x05000004


	//   ....[20]....
        /*0118*/ 	.word	0x05000004


	//   ....[21]....
        /*011c*/ 	.word	0x05000004


	//----- nvinfo : EIATTR_COOP_GROUP_INSTR_OFFSETS
	.align		4
.L_3145:
        /*0120*/ 	.byte	0x04, 0x28
        /*0122*/ 	.short	(.L_3147 - .L_3146)


	//   ....[0]....
.L_3146:
        /*0124*/ 	.word	0x000015d0


	//   ....[1]....
        /*0128*/ 	.word	0x000015f0


	//   ....[2]....
        /*012c*/ 	.word	0x00001610


	//   ....[3]....
        /*0130*/ 	.word	0x00001630


	//   ....[4]....
        /*0134*/ 	.word	0x00001650


	//   ....[5]....
        /*0138*/ 	.word	0x00001880


	//   ....[6]....
        /*013c*/ 	.word	0x000018b0


	//   ....[7]....
        /*0140*/ 	.word	0x00001a80


	//   ....[8]....
        /*0144*/ 	.word	0x00001ab0


	//   ....[9]....
        /*0148*/ 	.word	0x00001b10


	//   ....[10]....
        /*014c*/ 	.word	0x00001bd0


	//   ....[11]....
        /*0150*/ 	.word	0x00001d10


	//   ....[12]....
        /*0154*/ 	.word	0x00001d90


	//   ....[13]....
        /*0158*/ 	.word	0x00001df0


	//   ....[14]....
        /*015c*/ 	.word	0x00001e50


	//   ....[15]....
        /*0160*/ 	.word	0x00001eb0


	//   ....[16]....
        /*0164*/ 	.word	0x000020c0


	//   ....[17]....
        /*0168*/ 	.word	0x00002170


	//   ....[18]....
        /*016c*/ 	.word	0x000021f0


	//   ....[19]....
        /*0170*/ 	.word	0x000022b0


	//   ....[20]....
        /*0174*/ 	.word	0x00002340


	//   ....[21]....
        /*0178*/ 	.word	0x000023a0


	//----- nvinfo : EIATTR_VRC_CTA_INIT_COUNT
	.align		4
.L_3147:
        /*017c*/ 	.byte	0x02, 0x4a
	.zero		1
	.zero		1


	//----- nvinfo : EIATTR_EXIT_INSTR_OFFSETS
	.align		4
        /*0180*/ 	.byte	0x04, 0x1c
        /*0182*/ 	.short	(.L_3149 - .L_3148)


	//   ....[0]....
.L_3148:
        /*0184*/ 	.word	0x00000280


	//   ....[1]....
        /*0188*/ 	.word	0x00000ed0


	//   ....[2]....
        /*018c*/ 	.word	0x00001cb0


	//----- nvinfo : EIATTR_CRS_STACK_SIZE
	.align		4
.L_3149:
        /*0190*/ 	.byte	0x04, 0x1e
        /*0192*/ 	.short	(.L_3151 - .L_3150)
.L_3150:
        /*0194*/ 	.word	0x00000000


	//----- nvinfo : EIATTR_CBANK_PARAM_SIZE
	.align		4
.L_3151:
        /*0198*/ 	.byte	0x03, 0x19
        /*019a*/ 	.short	0x0040


	//----- nvinfo : EIATTR_PARAM_CBANK
	.align		4
        /*019c*/ 	.byte	0x04, 0x0a
        /*019e*/ 	.short	(.L_3153 - .L_3152)
	.align		4
.L_3152:
        /*01a0*/ 	.word	index@(.nv.constant0._ZN12tensorrt_llm7kernels32fusedQKNormRopeKernelNTokenHeadsIN3c108BFloat16EfLi128ELb0ELi2EEEvPviiifPKvS6_S6_PKlii)
        /*01a4*/ 	.short	0x0380
        /*01a6*/ 	.short	0x0040


	//----- nvinfo : EIATTR_SW_WAR
	.align		4
.L_3153:
        /*01a8*/ 	.byte	0x04, 0x36
        /*01aa*/ 	.short	(.L_3155 - .L_3154)
.L_3154:
        /*01ac*/ 	.word	0x00000008
.L_3155:


//--------------------- .nv.info._ZN12tensorrt_llm7kernels32fusedQKNormRopeKernelNTokenHeadsIN3c108BFloat16EfLi128ELb1ELi2EEEvPviiifPKvS6_S6_PKlii --------------------------
	.section	.nv.info._ZN12tensorrt_llm7kernels32fusedQKNormRopeKernelNTokenHeadsIN3c108BFloat16EfLi128ELb1ELi2EEEvPviiifPKvS6_S6_PKlii,"",@"SHT_CUDA_INFO"
	.sectionflags	@""
	.align	4


	//----- nvinfo : EIATTR_CUDA_API_VERSION
	.align		4
        /*0000*/ 	.byte	0x04, 0x37
        /*0002*/ 	.short	(.L_3157 - .L_3156)
.L_3156:
        /*0004*/ 	.word	0x00000082


	//----- nvinfo : EIATTR_KPARAM_INFO
	.align		4
.L_3157:
        /*0008*/ 	.byte	0x04, 0x17
        /*000a*/ 	.short	(.L_3159 - .L_3158)
.L_3158:
        /*000c*/ 	.word	0x00000000
        /*0010*/ 	.short	0x000a
        /*0012*/ 	.short	0x003c
        /*0014*/ 	.byte	0x00, 0xf0, 0x11, 0x00


	//----- nvinfo : EIATTR_KPARAM_INFO
	.align		4
.L_3159:
        /*0018*/ 	.byte	0x04, 0x17
        /*001a*/ 	.short	(.L_3161 - .L_3160)
.L_3160:
        /*001c*/ 	.word	0x00000000
        /*0020*/ 	.short	0x0009
        /*0022*/ 	.short	0x0038
        /*0024*/ 	.byte	0x00, 0xf0, 0x11, 0x00


	//----- nvinfo : EIATTR_KPARAM_INFO
	.align		4
.L_3161:
        /*0028*/ 	.byte	0x04, 0x17
        /*002a*/ 	.short	(.L_3163 - .L_3162)
.L_3162:
        /*002c*/ 	.word	0x00000000
        /*0030*/ 	.short	0x0008
        /*0032*/ 	.short	0x0030
        /*0034*/ 	.byte	0x00, 0xf5, 0x21, 0x00


	//----- nvinfo : EIATTR_KPARAM_INFO
	.align		4
.L_3163:
        /*0038*/ 	.byte	0x04, 0x17
        /*003a*/ 	.short	(.L_3165 - .L_3164)
.L_3164:
        /*003c*/ 	.word	0x00000000
        /*0040*/ 	.short	0x0007
        /*0042*/ 	.short	0x0028
        /*0044*/ 	.byte	0x00, 0xf5, 0x21, 0x00


	//----- nvinfo : EIATTR_KPARAM_INFO
	.align		4
.L_3165:
        /*0048*/ 	.byte	0x04, 0x17
        /*004a*/ 	.short	(.L_3167 - .L_3166)
.L_3166:
        /*004c*/ 	.word	0x00000000
        /*0050*/ 	.short	0x0006
        /*0052*/ 	.short	0x0020
        /*0054*/ 	.byte	0x00, 0xf5, 0x21, 0x00


	//----- nvinfo : EIATTR_KPARAM_INFO
	.align		4
.L_3167:
        /*0058*/ 	.byte	0x04, 0x17
        /*005a*/ 	.short	(.L_3169 - .L_3168)
.L_3168:
        /*005c*/ 	.word	0x00000000
        /*0060*/ 	.short	0x0005
        /*0062*/ 	.short	0x0018
        /*0064*/ 	.byte	0x00, 0xf5, 0x21, 0x00


	//----- nvinfo : EIATTR_KPARAM_INFO
	.align		4
.L_3169:
        /*0068*/ 	.byte	0x04, 0x17
        /*006a*/ 	.short	(.L_3171 - .L_3170)
.L_3170:
        /*006c*/ 	.word	0x00000000
        /*0070*/ 	.short	0x0004
        /*0072*/ 	.short	0x0014
        /*0074*/ 	.byte	0x00, 0xf0, 0x11, 0x00


	//----- nvinfo : EIATTR_KPARAM_INFO
	.align		4
.L_3171:
        /*0078*/ 	.byte	0x04, 0x17
        /*007a*/ 	.short	(.L_3173 - .L_3172)
.L_3172:
        /*007c*/ 	.word	0x00000000
        /*0080*/ 	.short	0x0003
        /*0082*/ 	.short	0x0010
        /*0084*/ 	.byte	0x00, 0xf0, 0x11, 0x00


	//----- nvinfo : EIATTR_KPARAM_INFO
	.align		4
.L_3173:
        /*0088*/ 	.byte	0x04, 0x17
        /*008a*/ 	.short	(.L_3175 - .L_3174)
.L_3174:
        /*008c*/ 	.word	0x00000000
        /*0090*/ 	.short	0x0002
        /*0092*/ 	.short	0x000c
        /*0094*/ 	.byte	0x00, 0xf0, 0x11, 0x00


	//----- nvinfo : EIATTR_KPARAM_INFO
	.align		4
.L_3175:
        /*0098*/ 	.byte	0x04, 0x17
        /*009a*/ 	.short	(.L_3177 - .L_3176)
.L_3176:
        /*009c*/ 	.word	0x00000000
        /*00a0*/ 	.short	0x0001
        /*00a2*/ 	.short	0x0008
        /*00a4*/ 	.byte	0x00, 0xf0, 0x11, 0x00


	//----- nvinfo : EIATTR_KPARAM_INFO
	.align		4
.L_3177:
        /*00a8*/ 	.byte	0x04, 0x17
        /*00aa*/ 	.short	(.L_3179 - .L_3178)
.L_3178:
        /*00ac*/ 	.word	0x00000000
        /*00b0*/ 	.short	0x0000
        /*00b2*/ 	.short	0x0000
        /*00b4*/ 	.byte	0x00, 0xf5, 0x21, 0x00


	//----- nvinfo : EIATTR_SPARSE_MMA_MASK
	.align		4
.L_3179:
        /*00b8*/ 	.byte	0x03, 0x50
        /*00ba*/ 	.short	0x0000


	//----- nvinfo : EIATTR_MAXREG_COUNT
	.align		4
        /*00bc*/ 	.byte	0x03, 0x1b
        /*00be*/ 	.short	0x00ff


	//----- nvinfo : EIATTR_MERCURY_ISA_VERSION
	.align		4
        /*00c0*/ 	.byte	0x03, 0x5f
        /*00c2*/ 	.short	0x0101


	//----- nvinfo : EIATTR_COOP_GROUP_MASK_REGIDS
	.align		4
        /*00c4*/ 	.byte	0x04, 0x29
        /*00c6*/ 	.short	(.L_3181 - .L_3180)


	//   ....[0]....
.L_3180:
        /*00c8*/ 	.word	0xffffffff


	//   ....[1]....
        /*00cc*/ 	.word	0xffffffff


	//   ....[2]....
        /*00d0*/ 	.word	0xffffffff


	//   ....[3]....
        /*00d4*/ 	.word	0xffffffff


	//   ....[4]....
        /*00d8*/ 	.word	0xffffffff


	//   ....[5]....
        /*00dc*/ 	.word	0x05000017


	//   ....[6]....
        /*00e0*/ 	.word	0x05000017


	//   ....[7]....
        /*00e4*/ 	.word	0x05000017


	//   ....[8]....
        /*00e8*/ 	.word	0x05000017


	//   ....[9]....
        /*00ec*/ 	.word	0x05000017


	//----- nvinfo : EIATTR_COOP_GROUP_INSTR_OFFSETS
	.align		4
.L_3181:
        /*00f0*/ 	.byte	0x04, 0x28
        /*00f2*/ 	.short	(.L_3183 - .L_3182)


	//   ....[0]....
.L_3182:
        /*00f4*/ 	.word	0x00001280


	//   ....[1]....
        /*00f8*/ 	.word	0x000012a0


	//   ....[2]....
        /*00fc*/ 	.word	0x000012c0


	//   ....[3]....
        /*0100*/ 	.word	0x000012e0


	//   ....[4]....
        /*0104*/ 	.word	0x00001300


	//   ....[5]....
        /*0108*/ 	.word	0x00001670


	//   ....[6]....
        /*010c*/ 	.word	0x00001700


	//   ....[7]....
        /*0110*/ 	.word	0x00001780


	//   ....[8]....
        /*0114*/ 	.word	0x00001800


	//   ....[9]....
        /*0118*/ 	.word	0x00001880


	//----- nvinfo : EIATTR_VRC_CTA_INIT_COUNT
	.align		4
.L_3183:
        /*011c*/ 	.byte	0x02, 0x4a
	.zero		1
	.zero		1


	//----- nvinfo : EIATTR_EXIT_INSTR_OFFSETS
	.align		4
        /*0120*/ 	.byte	0x04, 0x1c
        /*0122*/ 	.short	(.L_3185 - .L_3184)


	//   ....[0]....
.L_3184:
        /*0124*/ 	.word	0x00000290


	//   ....[1]....
        /*0128*/ 	.word	0x00000ed0


	//   ....[2]....
        /*012c*/ 	.word	0x00001610


	//----- nvinfo : EIATTR_CRS_STACK_SIZE
	.align		4
.L_3185:
        /*0130*/ 	.byte	0x04, 0x1e
        /*0132*/ 	.short	(.L_3187 - .L_3186)
.L_3186:
        /*0134*/ 	.word	0x00000000


	//----- nvinfo : EIATTR_CBANK_PARAM_SIZE
	.align		4
.L_3187:
        /*0138*/ 	.byte	0x03, 0x19
        /*013a*/ 	.short	0x0040


	//----- nvinfo : EIATTR_PARAM_CBANK
	.align		4
        /*013c*/ 	.byte	0x04, 0x0a
        /*013e*/ 	.short	(.L_3189 - .L_3188)
	.align		4
.L_3188:
        /*0140*/ 	.word	index@(.nv.constant0._ZN12tensorrt_llm7kernels32fusedQKNormRopeKernelNTokenHeadsIN3c108BFloat16EfLi128ELb1ELi2EEEvPviiifPKvS6_S6_PKlii)
        /*0144*/ 	.short	0x0380
        /*0146*/ 	.short	0x0040


	//----- nvinfo : EIATTR_SW_WAR
	.align		4
.L_3189:
        /*0148*/ 	.byte	0x04, 0x36
        /*014a*/ 	.short	(.L_3191 - .L_3190)
.L_3190:
        /*014c*/ 	.word	0x00000008
.L_3191:


//--------------------- .nv.info._ZN12tensorrt_llm7kernels32fusedQKNormRopeKernelNTokenHeadsIN3c108BFloat16EfLi64ELb0ELi2EEEvPviiifPKvS6_S6_PKlii --------------------------
	.section	.nv.info._ZN12tensorrt_llm7kernels32fusedQKNormRopeKernelNTokenHeadsIN3c108BFloat16EfLi64ELb0ELi2EEEvPviiifPKvS6_S6_PKlii,"",@"SHT_CUDA_INFO"
	.sectionflags	@""
	.align	4


	//----- nvinfo : EIATTR_CUDA_API_VERSION
	.align		4
        /*0000*/ 	.byte	0x04, 0x37
        /*0002*/ 	.short	(.L_3193 - .L_3192)
.L_3192:
        /*0004*/ 	.word	0x00000082


	//----- nvinfo : EIATTR_KPARAM_INFO
	.align		4
.L_3193:
        /*0008*/ 	.byte	0x04, 0x17
        /*000a*/ 	.short	(.L_3195 - .L_3194)
.L_3194:
        /*000c*/ 	.word	0x00000000
        /*0010*/ 	.short	0x000a
        /*0012*/ 	.short	0x003c
        /*0014*/ 	.byte	0x00, 0xf0, 0x11, 0x00


	//----- nvinfo : EIATTR_KPARAM_INFO
	.align		4
.L_3195:
        /*0018*/ 	.byte	0x04, 0x17
        /*001a*/ 	.short	(.L_3197 - .L_3196)
.L_3196:
        /*001c*/ 	.word	0x00000000
        /*0020*/ 	.short	0x0009
        /*0022*/ 	.short	0x0038
        /*0024*/ 	.byte	0x00, 0xf0, 0x11, 0x00


	//----- nvinfo : EIATTR_KPARAM_INFO
	.align		4
.L_3197:
        /*0028*/ 	.byte	0x04, 0x17
        /*002a*/ 	.short	(.L_3199 - .L_3198)
.L_3198:
        /*002c*/ 	.word	0x00000000
        /*0030*/ 	.short	0x0008
        /*0032*/ 	.short	0x0030
        /*0034*/ 	.byte	0x00, 0xf5, 0x21, 0x00


	//----- nvinfo : EIATTR_KPARAM_INFO
	.align		4
.L_3199:
        /*0038*/ 	.byte	0x04, 0x17
        /*003a*/ 	.short	(.L_3201 - .L_3200)
.L_3200:
        /*003c*/ 	.word	0x00000000
        /*0040*/ 	.short	0x0007
        /*0042*/ 	.short	0x0028
        /*0044*/ 	.byte	0x00, 0xf5, 0x21, 0x00


	//----- nvinfo : EIATTR_KPARAM_INFO
	.align		4
.L_3201:
        /*0048*/ 	.byte	0x04, 0x17
        /*004a*/ 	.short	(.L_3203 - .L_3202)
.L_3202:
        /*004c*/ 	.word	0x00000000
        /*0050*/ 	.short	0x0006
        /*0052*/ 	.short	0x0020
        /*0054*/ 	.byte	0x00, 0xf5, 0x21, 0x00


	//----- nvinfo : EIATTR_KPARAM_INFO
	.align		4
.L_3203:
        /*0058*/ 	.byte	0x04, 0x17
        /*005a*/ 	.short	(.L_3205 - .L_3204)
.L_3204:
        /*005c*/ 	.word	0x00000000
        /*0060*/ 	.short	0x0005
        /*0062*/ 	.short	0x0018
        /*0064*/ 	.byte	0x00, 0xf5, 0x21, 0x00


	//----- nvinfo : EIATTR_KPARAM_INFO
	.align		4
.L_3205:
        /*0068*/ 	.byte	0x04, 0x17
        /*006a*/ 	.short	(.L_3207 - .L_3206)
.L_3206:
        /*006c*/ 	.word	0x00000000
        /*0070*/ 	.short	0x0004
        /*0072*/ 	.short	0x0014
        /*0074*/ 	.byte	0x00, 0xf0, 0x11, 0x00


	//----- nvinfo : EIATTR_KPARAM_INFO
	.align		4
.L_3207:
        /*0078*/ 	.byte	0x04, 0x17
        /*007a*/ 	.short	(.L_3209 - .L_3208)
.L_3208:
        /*007c*/ 	.word	0x00000000
        /*0080*/ 	.short	0x0003
        /*0082*/ 	.short	0x0010
        /*0084*/ 	.byte	0x00, 0xf0, 0x11, 0x00


	//----- nvinfo : EIATTR_KPARAM_INFO
	.align		4
.L_3209:
        /*0088*/ 	.byte	0x04, 0x17
        /*008a*/ 	.short	(.L_3211 - .L_3210)
.L_3210:
        /*008c*/ 	.word	0x00000000
        /*0090*/ 	.short	0x0002
        /*0092*/ 	.short	0x000c
        /*0094*/ 	.byte	0x00, 0xf0, 0x11, 0x00


	//----- nvinfo : EIATTR_KPARAM_INFO
	.align		4
.L_3211:
        /*0098*/ 	.byte	0x04, 0x17
        /*009a*/ 	.short	(.L_3213 - .L_3212)
.L_3212:
        /*009c*/ 	.word	0x00000000
        /*00a0*/ 	.short	0x0001
        /*00a2*/ 	.short	0x0008
        /*00a4*/ 	.byte	0x00, 0xf0, 0x11, 0x00


	//----- nvinfo : EIATTR_KPARAM_INFO
	.align		4
.L_3213:
        /*00a8*/ 	.byte	0x04, 0x17
        /*00aa*/ 	.short	(.L_3215 - .L_3214)
.L_3214:
        /*00ac*/ 	.word	0x00000000
        /*00b0*/ 	.short	0x0000
        /*00b2*/ 	.short	0x0000
        /*00b4*/ 	.byte	0x00, 0xf5, 0x21, 0x00


	//----- nvinfo : EIATTR_SPARSE_MMA_MASK
	.align		4
.L_3215:
        /*00b8*/ 	.byte	0x03, 0x50
        /*00ba*/ 	.short	0x0000


	//----- nvinfo : EIATTR_MAXREG_COUNT
	.align		4
        /*00bc*/ 	.byte	0x03, 0x1b
        /*00be*/ 	.short	0x00ff


	//----- nvinfo : EIATTR_MERCURY_ISA_VERSION
	.align		4
        /*00c0*/ 	.byte	0x03, 0x5f
        /*00c2*/ 	.short	0x0101


	//----- nvinfo : EIATTR_COOP_GROUP_MASK_REGIDS
	.align		4
        /*00c4*/ 	.byte	0x04, 0x29
        /*00c6*/ 	.short	(.L_3217 - .L_3216)


	//   ....[0]....
.L_3216:
        /*00c8*/ 	.word	0xffffffff


	//   ....[1]....
        /*00cc*/ 	.word	0xffffffff


	//   ....[2]....
        /*00d0*/ 	.word	0xffffffff


	//   ....[3]....
        /*00d4*/ 	.word	0xffffffff


	//   ....[4]....
        /*00d8*/ 	.word	0xffffffff


	//   ....[5]....
        /*00dc*/ 	.word	0xffffffff


	//   ....[6]....
        /*00e0*/ 	.word	0xffffffff


	//   ....[7]....
        /*00e4*/ 	.word	0xffffffff


	//   ....[8]....
        /*00e8*/ 	.word	0xffffffff


	//   ....[9]....
        /*00ec*/ 	.word	0x05000009


	//   ....[10]....
        /*00f0*/ 	.word	0x05000009


	//   ....[11]....
        /*00f4*/ 	.word	0x05000009


	//   ....[12]....
        /*00f8*/ 	.word	0x05000009


	//   ....[13]....
        /*00fc*/ 	.word	0x05000009


	//   ....[14]....
        /*0100*/ 	.word	0x05000009


	//   ....[15]....
        /*0104*/ 	.word	0x05000009


	//   ....[16]....
        /*0108*/ 	.word	0x05000009


	//   ....[17]....
        /*010c*/ 	.word	0x05000009


	//----- nvinfo : EIATTR_COOP_GROUP_INSTR_OFFSETS
	.align		4
.L_3217:
        /*0110*/ 	.byte	0x04, 0x28
        /*0112*/ 	.short	(.L_3219 - .L_3218)


	//   ....[0]....
.L_3218:
        /*0114*/ 	.word	0x00001300


	//   ....[1]....
        /*0118*/ 	.word	0x00001320


	//   ....[2]....
        /*011c*/ 	.word	0x00001340


	//   ....[3]....
        /*0120*/ 	.word	0x00001360


	//   ....[4]....
        /*0124*/ 	.word	0x00001380


	//   ....[5]....
        /*0128*/ 	.word	0x000015d0


	//   ....[6]....
        /*012c*/ 	.word	0x000016a0


	//   ....[7]....
        /*0130*/ 	.word	0x000016d0


	//   ....[8]....
        /*0134*/ 	.word	0x000017b0


	//   ....[9]....
        /*0138*/ 	.word	0x000018e0


	//   ....[10]....
        /*013c*/ 	.word	0x00001970


	//   ....[11]....
        /*0140*/ 	.word	0x000019d0


	//   ....[12]....
        /*0144*/ 	.word	0x00001a30


	//   ....[13]....
        /*0148*/ 	.word	0x00001a90


	//   ....[14]....
        /*014c*/ 	.word	0x00001ca0


	//   ....[15]....
        /*0150*/ 	.word	0x00001d30


	//   ....[16]....
        /*0154*/ 	.word	0x00001da0


	//   ....[17]....
        /*0158*/ 	.word	0x00001e10


	//----- nvinfo : EIATTR_VRC_CTA_INIT_COUNT
	.align		4
.L_3219:
        /*015c*/ 	.byte	0x02, 0x4a
	.zero		1
	.zero		1


	//----- nvinfo : EIATTR_EXIT_INSTR_OFFSETS
	.align		4
        /*0160*/ 	.byte	0x04, 0x1c
        /*0162*/ 	.short	(.L_3221 - .L_3220)


	//   ....[0]....
.L_3220:
        /*0164*/ 	.word	0x00000290


	//   ....[1]....
        /*0168*/ 	.word	0x00000ee0


	//   ....[2]....
        /*016c*/ 	.word	0x00001880


	//----- nvinfo : EIATTR_CRS_STACK_SIZE
	.align		4
.L_3221:
        /*0170*/ 	.byte	0x04, 0x1e
        /*0172*/ 	.short	(.L_3223 - .L_3222)
.L_3222:
        /*0174*/ 	.word	0x00000000


	//----- nvinfo : EIATTR_CBANK_PARAM_SIZE
	.align		4
.L_3223:
        /*0178*/ 	.byte	0x03, 0x19
        /*017a*/ 	.short	0x0040


	//----- nvinfo : EIATTR_PARAM_CBANK
	.align		4
        /*017c*/ 	.byte	0x04, 0x0a
        /*017e*/ 	.short	(.L_3225 - .L_3224)
	.align		4
.L_3224:
        /*0180*/ 	.word	index@(.nv.constant0._ZN12tensorrt_llm7kernels32fusedQKNormRopeKernelNTokenHeadsIN3c108BFloat16EfLi64ELb0ELi2EEEvPviiifPKvS6_S6_PKlii)
        /*0184*/ 	.short	0x0380
        /*0186*/ 	.short	0x0040


	//----- nvinfo : EIATTR_SW_WAR
	.align		4
.L_3225:
        /*0188*/ 	.byte	0x04, 0x36
        /*018a*/ 	.short	(.L_3227 - .L_3226)
.L_3226:
        /*018c*/ 	.word	0x00000008
.L_3227:


//--------------------- .nv.info._ZN12tensorrt_llm7kernels32fusedQKNormRopeKernelNTokenHeadsIN3c108BFloat16EfLi64ELb1ELi2EEEvPviiifPKvS6_S6_PKlii --------------------------
	.section	.nv.info._ZN12tensorrt_llm7kernels32fusedQKNormRopeKernelNTokenHeadsIN3c108BFloat16EfLi64ELb1ELi2EEEvPviiifPKvS6_S6_PKlii,"",@"SHT_CUDA_INFO"
	.sectionflags	@""
	.align	4


	//----- nvinfo : EIATTR_CUDA_API_VERSION
	.align		4
        /*0000*/ 	.byte	0x04, 0x37
        /*0002*/ 	.short	(.L_3229 - .L_3228)
.L_3228:
        /*0004*/ 	.word	0x00000082


	//----- nvinfo : EIATTR_KPARAM_INFO
	.align		4
.L_3229:
        /*0008*/ 	.byte	0x04, 0x17
        /*000a*/ 	.short	(.L_3231 - .L_3230)
.L_3230:
        /*000c*/ 	.word	0x00000000
        /*0010*/ 	.short	0x000a
        /*0012*/ 	.short	0x003c
        /*0014*/ 	.byte	0x00, 0xf0, 0x11, 0x00


	//----- nvinfo : EIATTR_KPARAM_INFO
	.align		4
.L_3231:
        /*0018*/ 	.byte	0x04, 0x17
        /*001a*/ 	.short	(.L_3233 - .L_3232)
.L_3232:
        /*001c*/ 	.word	0x00000000
        /*0020*/ 	.short	0x0009
        /*0022*/ 	.short	0x0038
        /*0024*/ 	.byte	0x00, 0xf0, 0x11, 0x00


	//----- nvinfo : EIATTR_KPARAM_INFO
	.align		4
.L_3233:
        /*0028*/ 	.byte	0x04, 0x17
        /*002a*/ 	.short	(.L_3235 - .L_3234)
.L_3234:
        /*002c*/ 	.word	0x00000000
        /*0030*/ 	.short	0x0008
        /*0032*/ 	.short	0x0030
        /*0034*/ 	.byte	0x00, 0xf5, 0x21, 0x00


	//----- nvinfo : EIATTR_KPARAM_INFO
	.align		4
.L_3235:
        /*0038*/ 	.byte	0x04, 0x17
        /*003a*/ 	.short	(.L_3237 - .L_3236)
.L_3236:
        /*003c*/ 	.word	0x00000000
        /*0040*/ 	.short	0x0007
        /*0042*/ 	.short	0x0028
        /*0044*/ 	.byte	0x00, 0xf5, 0x21, 0x00


	//----- nvinfo : EIATTR_KPARAM_INFO
	.align		4
.L_3237:
        /*0048*/ 	.byte	0x04, 0x17
        /*004a*/ 	.short	(.L_3239 - .L_3238)
.L_3238:
        /*004c*/ 	.word	0x00000000
        /*0050*/ 	.short	0x0006
        /*0052*/ 	.short	0x0020
        /*0054*/ 	.byte	0x00, 0xf5, 0x21, 0x00


	//----- nvinfo : EIATTR_KPARAM_INFO
	.align		4
.L_3239:
        /*0058*/ 	.byte	0x04, 0x17
        /*005a*/ 	.short	(.L_3241 - .L_3240)
.L_3240:
        /*005c*/ 	.word	0x00000000
        /*0060*/ 	.short	0x0005
        /*0062*/ 	.short	0x0018
        /*0064*/ 	.byte	0x00, 0xf5, 0x21, 0x00


	//----- nvinfo : EIATTR_KPARAM_INFO
	.align		4
.L_3241:
        /*0068*/ 	.byte	0x04, 0x17
        /*006a*/ 	.short	(.L_3243 - .L_3242)
.L_3242:
        /*006c*/ 	.word	0x00000000
        /*0070*/ 	.short	0x0004
        /*0072*/ 	.short	0x0014
        /*0074*/ 	.byte	0x00, 0xf0, 0x11, 0x00


	//----- nvinfo : EIATTR_KPARAM_INFO
	.align		4
.L_3243:
        /*0078*/ 	.byte	0x04, 0x17
        /*007a*/ 	.short	(.L_3245 - .L_3244)
.L_3244:
        /*007c*/ 	.word	0x00000000
        /*0080*/ 	.short	0x0003
        /*0082*/ 	.short	0x0010
        /*0084*/ 	.byte	0x00, 0xf0, 0x11, 0x00


	//----- nvinfo : EIATTR_KPARAM_INFO
	.align		4
.L_3245:
        /*0088*/ 	.byte	0x04, 0x17
        /*008a*/ 	.short	(.L_3247 - .L_3246)
.L_3246:
        /*008c*/ 	.word	0x00000000
        /*0090*/ 	.short	0x0002
        /*0092*/ 	.short	0x000c
        /*0094*/ 	.byte	0x00, 0xf0, 0x11, 0x00


	//----- nvinfo : EIATTR_KPARAM_INFO
	.align		4
.L_3247:
        /*0098*/ 	.byte	0x04, 0x17
        /*009a*/ 	.short	(.L_3249 - .L_3248)
.L_3248:
        /*009c*/ 	.word	0x00000000
        /*00a0*/ 	.short	0x0001
        /*00a2*/ 	.short	0x0008
        /*00a4*/ 	.byte	0x00, 0xf0, 0x11, 0x00


	//----- nvinfo : EIATTR_KPARAM_INFO
	.align		4
.L_3249:
        /*00a8*/ 	.byte	0x04, 0x17
        /*00aa*/ 	.short	(.L_3251 - .L_3250)
.L_3250:
        /*00ac*/ 	.word	0x00000000
        /*00b0*/ 	.short	0x0000
        /*00b2*/ 	.short	0x0000
        /*00b4*/ 	.byte	0x00, 0xf5, 0x21, 0x00


	//----- nvinfo : EIATTR_SPARSE_MMA_MASK
	.align		4
.L_3251:
        /*00b8*/ 	.byte	0x03, 0x50
        /*00ba*/ 	.short	0x0000


	//----- nvinfo : EIATTR_MAXREG_COUNT
	.align		4
        /*00bc*/ 	.byte	0x03, 0x1b
        /*00be*/ 	.short	0x00ff


	//----- nvinfo : EIATTR_MERCURY_ISA_VERSION
	.align		4
        /*00c0*/ 	.byte	0x03, 0x5f
        /*00c2*/ 	.short	0x0101


	//----- nvinfo : EIATTR_COOP_GROUP_MASK_REGIDS
	.align		4
        /*00c4*/ 	.byte	0x04, 0x29
        /*00c6*/ 	.short	(.L_3253 - .L_3252)


	//   ....[0]....
.L_3252:
        /*00c8*/ 	.word	0xffffffff


	//   ....[1]....
        /*00cc*/ 	.word	0xffffffff


	//   ....[2]....
        /*00d0*/ 	.word	0xffffffff


	//   ....[3]....
        /*00d4*/ 	.word	0xffffffff


	//   ....[4]....
        /*00d8*/ 	.word	0xffffffff


	//   ....[5]....
        /*00dc*/ 	.word	0xffffffff


	//   ....[6]....
        /*00e0*/ 	.word	0xffffffff


	//   ....[7]....
        /*00e4*/ 	.word	0xffffffff


	//   ....[8]....
        /*00e8*/ 	.word	0xffffffff


	//   ....[9]....
        /*00ec*/ 	.word	0xffffffff


	//   ....[10]....
        /*00f0*/ 	.word	0xffffffff


	//   ....[11]....
        /*00f4*/ 	.word	0xffffffff


	//   ....[12]....
        /*00f8*/ 	.word	0xffffffff


	//   ....[13]....
        /*00fc*/ 	.word	0xffffffff


	//   ....[14]....
        /*0100*/ 	.word	0xffffffff


	//   ....[15]....
        /*0104*/ 	.word	0x0500001b


	//   ....[16]....
        /*0108*/ 	.word	0x0500001b


	//   ....[17]....
        /*010c*/ 	.word	0x0500001b


	//   ....[18]....
        /*0110*/ 	.word	0x0500001b


	//   ....[19]....
        /*0114*/ 	.word	0x0500001b


	//   ....[20]....
        /*0118*/ 	.word	0x0500001b


	//   ....[21]....
        /*011c*/ 	.word	0x0500001b


	//   ....[22]....
        /*0120*/ 	.word	0x0500001b


	//   ....[23]....
        /*0124*/ 	.word	0x0500001b


	//   ....[24]....
        /*0128*/ 	.word	0x0500001b


	//   ....[25]....
        /*012c*/ 	.word	0x0500001b


	//   ....[26]....
        /*0130*/ 	.word	0x0500001b


	//   ....[27]....
        /*0134*/ 	.word	0x0500001b


	//   ....[28]....
        /*0138*/ 	.word	0x0500001b


	//   ....[29]....
        /*013c*/ 	.word	0x0500001b


	//----- nvinfo : EIATTR_COOP_GROUP_INSTR_OFFSETS
	.align		4
.L_3253:
        /*0140*/ 	.byte	0x04, 0x28
        /*0142*/ 	.short	(.L_3255 - .L_3254)


	//   ....[0]....
.L_3254:
        /*0144*/ 	.word	0x00001220


	//   ....[1]....
        /*0148*/ 	.word	0x00001240


	//   ....[2]....
        /*014c*/ 	.word	0x00001260


	//   ....[3]....
        /*0150*/ 	.word	0x00001280


	//   ....[4]....
        /*0154*/ 	.word	0x000012a0


	//   ....[5]....
        /*0158*/ 	.word	0x00001540


	//   ....[6]....
        /*015c*/ 	.word	0x00001560


	//   ....[7]....
        /*0160*/ 	.word	0x00001580


	//   ....[8]....
        /*0164*/ 	.word	0x000015a0


	//   ....[9]....
        /*0168*/ 	.word	0x000015c0


	//   ....[10]....
        /*016c*/ 	.word	0x000018f0


	//   ....[11]....
        /*0170*/ 	.word	0x00001910


	//   ....[12]....
        /*0174*/ 	.word	0x00001930


	//   ....[13]....
        /*0178*/ 	.word	0x00001950


	//   ....[14]....
        /*017c*/ 	.word	0x00001970


	//   ....[15]....
        /*0180*/ 	.word	0x00001ba0


	//   ....[16]....
        /*0184*/ 	.word	0x00001c30


	//   ....[17]....
        /*0188*/ 	.word	0x00001c90


	//   ....[18]....
        /*018c*/ 	.word	0x00001cf0


	//   ....[19]....
        /*0190*/ 	.word	0x00001d50


	//   ....[20]....
        /*0194*/ 	.word	0x00001de0


	//   ....[21]....
        /*0198*/ 	.word	0x00001e70


	//   ....[22]....
        /*019c*/ 	.word	0x00001ed0


	//   ....[23]....
        /*01a0*/ 	.word	0x00001f30


	//   ....[24]....
        /*01a4*/ 	.word	0x00001f90


	//   ....[25]....
        /*01a8*/ 	.word	0x00002020


	//   ....[26]....
        /*01ac*/ 	.word	0x000020b0


	//   ....[27]....
        /*01b0*/ 	.word	0x00002110


	//   ....[28]....
        /*01b4*/ 	.word	0x00002170


	//   ....[29]....
        /*01b8*/ 	.word	0x000021d0


	//----- nvinfo : EIATTR_VRC_CTA_INIT_COUNT
	.align		4
.L_3255:
        /*01bc*/ 	.byte	0x02, 0x4a
	.zero		1
	.zero		1


	//----- nvinfo : EIATTR_EXIT_INSTR_OFFSETS
	.align		4
        /*01c0*/ 	.byte	0x04, 0x1c
        /*01c2*/ 	.short	(.L_3257 - .L_3256)


	//   ....[0]....
.L_3256:
        /*01c4*/ 	.word	0x00000290


	//   ....[1]....
        /*01c8*/ 	.word	0x00000ee0


	//   ....[2]....
        /*01cc*/ 	.word	0x000017b0


	//   ....[3]....
        /*01d0*/ 	.word	0x00001b30


	//----- nvinfo : EIATTR_CRS_STACK_SIZE
	.align		4
.L_3257:
        /*01d4*/ 	.byte	0x04, 0x1e
        /*01d6*/ 	.short	(.L_3259 - .L_3258)
.L_3258:
        /*01d8*/ 	.word	0x00000000


	//----- nvinfo : EIATTR_CBANK_PARAM_SIZE
	.align		4
.L_3259:
        /*01dc*/ 	.byte	0x03, 0x19
        /*01de*/ 	.short	0x0040


	//----- nvinfo : EIATTR_PARAM_CBANK
	.align		4
        /*01e0*/ 	.byte	0x04, 0x0a
        /*01e2*/ 	.short	(.L_3261 - .L_3260)
	.align		4
.L_3260:
        /*01e4*/ 	.word	index@(.nv.constant0._ZN12tensorrt_llm7kernels32fusedQKNormRopeKernelNTokenHeadsIN3c108BFloat16EfLi64ELb1ELi2EEEvPviiifPKvS6_S6_PKlii)
        /*01e8*/ 	.short	0x0380
        /*01ea*/ 	.short	0x0040


	//----- nvinfo : EIATTR_SW_WAR
	.align		4
.L_3261:
        /*01ec*/ 	.byte	0x04, 0x36
        /*01ee*/ 	.short	(.L_3263 - .L_3262)
.L_3262:
        /*01f0*/ 	.word	0x00000008
.L_3263:


//--------------------- .nv.info._ZN12tensorrt_llm7kernels21fusedQKNormRopeKernelIN3c108BFloat16EfLi256ELb0EEEvPviiifPKvS6_S6_PKlii --------------------------
	.section	.nv.info._ZN12tensorrt_llm7kernels21fusedQKNormRopeKernelIN3c108BFloat16EfLi256ELb0EEEvPviiifPKvS6_S6_PKlii,"",@"SHT_CUDA_INFO"
	.sectionflags	@""
	.align	4


	//----- nvinfo : EIATTR_CUDA_API_VERSION
	.align		4
        /*0000*/ 	.byte	0x04, 0x37
        /*0002*/ 	.short	(.L_3265 - .L_3264)
.L_3264:
        /*0004*/ 	.word	0x00000082


	//----- nvinfo : EIATTR_KPARAM_INFO
	.align		4
.L_3265:
        /*0008*/ 	.byte	0x04, 0x17
        /*000a*/ 	.short	(.L_3267 - .L_3266)
.L_3266:
        /*000c*/ 	.word	0x00000000
        /*0010*/ 	.short	0x000a
        /*0012*/ 	.short	0x003c
        /*0014*/ 	.byte	0x00, 0xf0, 0x11, 0x00


	//----- nvinfo : EIATTR_KPARAM_INFO
	.align		4
.L_3267:
        /*0018*/ 	.byte	0x04, 0x17
        /*001a*/ 	.short	(.L_3269 - .L_3268)
.L_3268:
        /*001c*/ 	.word	0x00000000
        /*0020*/ 	.short	0x0009
        /*0022*/ 	.short	0x0038
        /*0024*/ 	.byte	0x00, 0xf0, 0x11, 0x00


	//----- nvinfo : EIATTR_KPARAM_INFO
	.align		4
.L_3269:
        /*0028*/ 	.byte	0x04, 0x17
        /*002a*/ 	.short	(.L_3271 - .L_3270)
.L_3270:
        /*002c*/ 	.word	0x00000000
        /*0030*/ 	.short	0x0008
        /*0032*/ 	.short	0x0030
        /*0034*/ 	.byte	0x00, 0xf5, 0x21, 0x00


	//----- nvinfo : EIATTR_KPARAM_INFO
	.align		4
.L_3271:
        /*0038*/ 	.byte	0x04, 0x17
        /*003a*/ 	.short	(.L_3273 - .L_3272)
.L_3272:
        /*003c*/ 	.word	0x00000000
        /*0040*/ 	.short	0x0007
        /*0042*/ 	.short	0x0028
        /*0044*/ 	.byte	0x00, 0xf5, 0x21, 0x00


	//----- nvinfo : EIATTR_KPARAM_INFO
	.align		4
.L_3273:
        /*0048*/ 	.byte	0x04, 0x17
        /*004a*/ 	.short	(.L_3275 - .L_3274)
.L_3274:
        /*004c*/ 	.word	0x00000000
        /*0050*/ 	.short	0x0006
        /*0052*/ 	.short	0x0020
        /*0054*/ 	.byte	0x00, 0xf5, 0x21, 0x00


	//----- nvinfo : EIATTR_KPARAM_INFO
	.align		4
.L_3275:
        /*0058*/ 	.byte	0x04, 0x17
        /*005a*/ 	.short	(.L_3277 - .L_3276)
.L_3276:
        /*005c*/ 	.word	0x00000000
        /*0060*/ 	.short	0x0005
        /*0062*/ 	.short	0x0018
        /*0064*/ 	.byte	0x00, 0xf5, 0x21, 0x00


	//----- nvinfo : EIATTR_KPARAM_INFO
	.align		4
.L_3277:
        /*0068*/ 	.byte	0x04, 0x17
        /*006a*/ 	.short	(.L_3279 - .L_3278)
.L_3278:
        /*006c*/ 	.word	0x00000000
        /*0070*/ 	.short	0x0004
        /*0072*/ 	.short	0x0014
        /*0074*/ 	.byte	0x00, 0xf0, 0x11, 0x00


	//----- nvinfo : EIATTR_KPARAM_INFO
	.align		4
.L_3279:
        /*0078*/ 	.byte	0x04, 0x17
        /*007a*/ 	.short	(.L_3281 - .L_3280)
.L_3280:
        /*007c*/ 	.word	0x00000000
        /*0080*/ 	.short	0x0003
        /*0082*/ 	.short	0x0010
        /*0084*/ 	.byte	0x00, 0xf0, 0x11, 0x00


	//----- nvinfo : EIATTR_KPARAM_INFO
	.align		4
.L_3281:
        /*0088*/ 	.byte	0x04, 0x17
        /*008a*/ 	.short	(.L_3283 - .L_3282)
.L_3282:
        /*008c*/ 	.word	0x00000000
        /*0090*/ 	.short	0x0002
        /*0092*/ 	.short	0x000c
        /*0094*/ 	.byte	0x00, 0xf0, 0x11, 0x00


	//----- nvinfo : EIATTR_KPARAM_INFO
	.align		4
.L_3283:
        /*0098*/ 	.byte	0x04, 0x17
        /*009a*/ 	.short	(.L_3285 - .L_3284)
.L_3284:
        /*009c*/ 	.word	0x00000000
        /*00a0*/ 	.short	0x0001
        /*00a2*/ 	.short	0x0008
        /*00a4*/ 	.byte	0x00, 0xf0, 0x11, 0x00


	//----- nvinfo : EIATTR_KPARAM_INFO
	.align		4
.L_3285:
        /*00a8*/ 	.byte	0x04, 0x17
        /*00aa*/ 	.short	(.L_3287 - .L_3286)
.L_3286:
        /*00ac*/ 	.word	0x00000000
        /*00b0*/ 	.short	0x0000
        /*00b2*/ 	.short	0x0000
        /*00b4*/ 	.byte	0x00, 0xf5, 0x21, 0x00


	//----- nvinfo : EIATTR_SPARSE_MMA_MASK
	.align		4
.L_3287:
        /*00b8*/ 	.byte	0x03, 0x50
        /*00ba*/ 	.short	0x0000


	//----- nvinfo : EIATTR_MAXREG_COUNT
	.align		4
        /*00bc*/ 	.byte	0x03, 0x1b
        /*00be*/ 	.short	0x00ff


	//----- nvinfo : EIATTR_MERCURY_ISA_VERSION
	.align		4
        /*00c0*/ 	.byte	0x03, 0x5f
        /*00c2*/ 	.short	0x0101


	//----- nvinfo : EIATTR_COOP_GROUP_MASK_REGIDS
	.align		4
        /*00c4*/ 	.byte	0x04, 0x29
        /*00c6*/ 	.short	(.L_3289 - .L_3288)


	//   ....[0]....
.L_3288:
        /*00c8*/ 	.word	0xffffffff


	//   ....[1]....
        /*00cc*/ 	.word	0xffffffff


	//   ....[2]....
        /*00d0*/ 	.word	0xffffffff


	//   ....[3]....
        /*00d4*/ 	.word	0xffffffff


	//   ....[4]....
        /*00d8*/ 	.word	0xffffffff


	//   ....[5]....
        /*00dc*/ 	.word	0xffffffff


	//   ....[6]....
        /*00e0*/ 	.word	0xffffffff


	//   ....[7]....
        /*00e4*/ 	.word	0xffffffff


	//   ....[8]....
        /*00e8*/ 	.word	0xffffffff


	//   ....[9]....
        /*00ec*/ 	.word	0xffffffff


	//   ....[10]....
        /*00f0*/ 	.word	0xffffffff


	//   ....[11]....
        /*00f4*/ 	.word	0xffffffff


	//   ....[12]....
        /*00f8*/ 	.word	0xffffffff


	//   ....[13]....
        /*00fc*/ 	.word	0xffffffff


	//   ....[14]....
        /*0100*/ 	.word	0xffffffff


	//   ....[15]....
        /*0104*/ 	.word	0x0500000c


	//   ....[16]....
        /*0108*/ 	.word	0x0500000c


	//   ....[17]....
        /*010c*/ 	.word	0x0500000c


	//   ....[18]....
        /*0110*/ 	.word	0x0500000c


	//   ....[19]....
        /*0114*/ 	.word	0x0500000c


	//   ....[20]....
        /*0118*/ 	.word	0x0500000c


	//   ....[21]....
        /*011c*/ 	.word	0x0500000c


	//   ....[22]....
        /*0120*/ 	.word	0x0500000c


	//   ....[23]....
        /*0124*/ 	.word	0x0500000c


	//   ....[24]....
        /*0128*/ 	.word	0x0500000c


	//----- nvinfo : EIATTR_COOP_GROUP_INSTR_OFFSETS
	.align		4
.L_3289:
        /*012c*/ 	.byte	0x04, 0x28
        /*012e*/ 	.short	(.L_3291 - .L_3290)


	//   ....[0]....
.L_3290:
        /*0130*/ 	.word	0x00000690


	//   ....[1]....
        /*0134*/ 	.word	0x000006d0


	//   ....[2]....
        /*0138*/ 	.word	0x00000700


	//   ....[3]....
        /*013c*/ 	.word	0x00000720


	//   ....[4]....
        /*0140*/ 	.word	0x00000740


	//   ....[5]....
        /*0144*/ 	.word	0x00000a30


	//   ....[6]....
        /*0148*/ 	.word	0x00000de0


	//   ....[7]....
        /*014c*/ 	.word	0x00000fe0


	//   ....[8]....
        /*0150*/ 	.word	0x00001090


	//   ....[9]....
        /*0154*/ 	.word	0x00001270


	//   ....[10]....
        /*0158*/ 	.word	0x00001410


	//   ....[11]....
        /*015c*/ 	.word	0x00001430


	//   ....[12]....
        /*0160*/ 	.word	0x00001450


	//   ....[13]....
        /*0164*/ 	.word	0x00001490


	//   ....[14]....
        /*0168*/ 	.word	0x00001650


	//   ....[15]....
        /*016c*/ 	.word	0x00001920


	//   ....[16]....
        /*0170*/ 	.word	0x00001950


	//   ....[17]....
        /*0174*/ 	.word	0x00001ae0


	//   ....[18]....
        /*0178*/ 	.word	0x00001c80


	//   ....[19]....
        /*017c*/ 	.word	0x00001e40


	//   ....[20]....
        /*0180*/ 	.word	0x00001fd0


	//   ....[21]....
        /*0184*/ 	.word	0x00002180


	//   ....[22]....
        /*0188*/ 	.word	0x00002320


	//   ....[23]....
        /*018c*/ 	.word	0x00002370


	//   ....[24]....
        /*0190*/ 	.word	0x00002400


	//----- nvinfo : EIATTR_VRC_CTA_INIT_COUNT
	.align		4
.L_3291:
        /*0194*/ 	.byte	0x02, 0x4a
	.zero		1
	.zero		1


	//----- nvinfo : EIATTR_EXIT_INSTR_OFFSETS
	.align		4
        /*0198*/ 	.byte	0x04, 0x1c
        /*019a*/ 	.short	(.L_3293 - .L_3292)


	//   ....[0]....
.L_3292:
        /*019c*/ 	.word	0x00000250


	//   ....[1]....
        /*01a0*/ 	.word	0x000016c0


	//----- nvinfo : EIATTR_CRS_STACK_SIZE
	.align		4
.L_3293:
        /*01a4*/ 	.byte	0x04, 0x1e
        /*01a6*/ 	.short	(.L_3295 - .L_3294)
.L_3294:
        /*01a8*/ 	.word	0x00000000


	//----- nvinfo : EIATTR_CBANK_PARAM_SIZE
	.align		4
.L_3295:
        /*01ac*/ 	.byte	0x03, 0x19
        /*01ae*/ 	.short	0x0040


	//----- nvinfo : EIATTR_PARAM_CBANK
	.align		4
        /*01b0*/ 	.byte	0x04, 0x0a
        /*01b2*/ 	.short	(.L_3297 - .L_3296)
	.align		4
.L_3296:
        /*01b4*/ 	.word	index@(.nv.constant0._ZN12tensorrt_llm7kernels21fusedQKNormRopeKernelIN3c108BFloat16EfLi256ELb0EEEvPviiifPKvS6_S6_PKlii)
        /*01b8*/ 	.short	0x0380
        /*01ba*/ 	.short	0x0040


	//----- nvinfo : EIATTR_SW_WAR
	.align		4
.L_3297:
        /*01bc*/ 	.byte	0x04, 0x36
        /*01be*/ 	.short	(.L_3299 - .L_3298)
.L_3298:
        /*01c0*/ 	.word	0x00000008
.L_3299:


//--------------------- .nv.info._ZN12tensorrt_llm7kernels21fusedQKNormRopeKernelIN3c108BFloat16EfLi256ELb1EEEvPviiifPKvS6_S6_PKlii --------------------------
	.section	.nv.info._ZN12tensorrt_llm7kernels21fusedQKNormRopeKernelIN3c108BFloat16EfLi256ELb1EEEvPviiifPKvS6_S6_PKlii,"",@"SHT_CUDA_INFO"
	.sectionflags	@""
	.align	4


	//----- nvinfo : EIATTR_CUDA_API_VERSION
	.align		4
        /*0000*/ 	.byte	0x04, 0x37
        /*0002*/ 	.short	(.L_3301 - .L_3300)
.L_3300:
        /*0004*/ 	.word	0x00000082


	//----- nvinfo : EIATTR_KPARAM_INFO
	.align		4
.L_3301:
        /*0008*/ 	.byte	0x04, 0x17
        /*000a*/ 	.short	(.L_3303 - .L_3302)
.L_3302:
        /*000c*/ 	.word	0x00000000
        /*0010*/ 	.short	0x000a
        /*0012*/ 	.short	0x003c
        /*0014*/ 	.byte	0x00, 0xf0, 0x11, 0x00


	//----- nvinfo : EIATTR_KPARAM_INFO
	.align		4
.L_3303:
        /*0018*/ 	.byte	0x04, 0x17
        /*001a*/ 	.short	(.L_3305 - .L_3304)
.L_3304:
        /*001c*/ 	.word	0x00000000
        /*0020*/ 	.short	0x0009
        /*0022*/ 	.short	0x0038
        /*0024*/ 	.byte	0x00, 0xf0, 0x11, 0x00


	//----- nvinfo : EIATTR_KPARAM_INFO
	.align		4
.L_3305:
        /*0028*/ 	.byte	0x04, 0x17
        /*002a*/ 	.short	(.L_3307 - .L_3306)
.L_3306:
        /*002c*/ 	.word	0x00000000
        /*0030*/ 	.short	0x0008
        /*0032*/ 	.short	0x0030
        /*0034*/ 	.byte	0x00, 0xf5, 0x21, 0x00


	//----- nvinfo : EIATTR_KPARAM_INFO
	.align		4
.L_3307:
        /*0038*/ 	.byte	0x04, 0x17
        /*003a*/ 	.short	(.L_3309 - .L_3308)
.L_3308:
        /*003c*/ 	.word	0x00000000
        /*0040*/ 	.short	0x0007
        /*0042*/ 	.short	0x0028
        /*0044*/ 	.byte	0x00, 0xf5, 0x21, 0x00


	//----- nvinfo : EIATTR_KPARAM_INFO
	.align		4
.L_3309:
        /*0048*/ 	.byte	0x04, 0x17
        /*004a*/ 	.short	(.L_3311 - .L_3310)
.L_3310:
        /*004c*/ 	.word	0x00000000
        /*0050*/ 	.short	0x0006
        /*0052*/ 	.short	0x0020
        /*0054*/ 	.byte	0x00, 0xf5, 0x21, 0x00


	//----- nvinfo : EIATTR_KPARAM_INFO
	.align		4
.L_3311:
        /*0058*/ 	.byte	0x04, 0x17
        /*005a*/ 	.short	(.L_3313 - .L_3312)
.L_3312:
        /*005c*/ 	.word	0x00000000
        /*0060*/ 	.short	0x0005
        /*0062*/ 	.short	0x0018
        /*0064*/ 	.byte	0x00, 0xf5, 0x21, 0x00


	//----- nvinfo : EIATTR_KPARAM_INFO
	.align		4
.L_3313:
        /*0068*/ 	.byte	0x04, 0x17
        /*006a*/ 	.short	(.L_3315 - .L_3314)
.L_3314:
        /*006c*/ 	.word	0x00000000
        /*0070*/ 	.short	0x0004
        /*0072*/ 	.short	0x0014
        /*0074*/ 	.byte	0x00, 0xf0, 0x11, 0x00


	//----- nvinfo : EIATTR_KPARAM_INFO
	.align		4
.L_3315:
        /*0078*/ 	.byte	0x04, 0x17
        /*007a*/ 	.short	(.L_3317 - .L_3316)
.L_3316:
        /*007c*/ 	.word	0x00000000
        /*0080*/ 	.short	0x0003
        /*0082*/ 	.short	0x0010
        /*0084*/ 	.byte	0x00, 0xf0, 0x11, 0x00


	//----- nvinfo : EIATTR_KPARAM_INFO
	.align		4
.L_3317:
        /*0088*/ 	.byte	0x04, 0x17
        /*008a*/ 	.short	(.L_3319 - .L_3318)
.L_3318:
        /*008c*/ 	.word	0x00000000
        /*0090*/ 	.short	0x0002
        /*0092*/ 	.short	0x000c
        /*0094*/ 	.byte	0x00, 0xf0, 0x11, 0x00


	//----- nvinfo : EIATTR_KPARAM_INFO
	.align		4
.L_3319:
        /*0098*/ 	.byte	0x04, 0x17
        /*009a*/ 	.short	(.L_3321 - .L_3320)
.L_3320:
        /*009c*/ 	.word	0x00000000
        /*00a0*/ 	.short	0x0001
        /*00a2*/ 	.short	0x0008
        /*00a4*/ 	.byte	0x00, 0xf0, 0x11, 0x00


	//----- nvinfo : EIATTR_KPARAM_INFO
	.align		4
.L_3321:
        /*00a8*/ 	.byte	0x04, 0x17
        /*00aa*/ 	.short	(.L_3323 - .L_3322)
.L_3322:
        /*00ac*/ 	.word	0x00000000
        /*00b0*/ 	.short	0x0000
        /*00b2*/ 	.short	0x0000
        /*00b4*/ 	.byte	0x00, 0xf5, 0x21, 0x00


	//----- nvinfo : EIATTR_SPARSE_MMA_MASK
	.align		4
.L_3323:
        /*00b8*/ 	.byte	0x03, 0x50
        /*00ba*/ 	.short	0x0000


	//----- nvinfo : EIATTR_MAXREG_COUNT
	.align		4
        /*00bc*/ 	.byte	0x03, 0x1b
        /*00be*/ 	.short	0x00ff


	//----- nvinfo : EIATTR_MERCURY_ISA_VERSION
	.align		4
        /*00c0*/ 	.byte	0x03, 0x5f
        /*00c2*/ 	.short	0x0101


	//----- nvinfo : EIATTR_COOP_GROUP_MASK_REGIDS
	.align		4
        /*00c4*/ 	.byte	0x04, 0x29
        /*00c6*/ 	.short	(.L_3325 - .L_3324)


	//   ....[0]....
.L_3324:
        /*00c8*/ 	.word	0xffffffff


	//   ....[1]....
        /*00cc*/ 	.word	0xffffffff


	//   ....[2]....
        /*00d0*/ 	.word	0xffffffff


	//   ....[3]....
        /*00d4*/ 	.word	0xffffffff


	//   ....[4]....
        /*00d8*/ 	.word	0xffffffff


	//----- nvinfo : EIATTR_COOP_GROUP_INSTR_OFFSETS
	.align		4
.L_3325:
        /*00dc*/ 	.byte	0x04, 0x28
        /*00de*/ 	.short	(.L_3327 - .L_3326)


	//   ....[0]....
.L_3326:
        /*00e0*/ 	.word	0x00000670


	//   ....[1]....
        /*00e4*/ 	.word	0x00000690


	//   ....[2]....
        /*00e8*/ 	.word	0x000006d0


	//   ....[3]....
        /*00ec*/ 	.word	0x00000710


	//   ....[4]....
        /*00f0*/ 	.word	0x00000730


	//----- nvinfo : EIATTR_VRC_CTA_INIT_COUNT
	.align		4
.L_3327:
        /*00f4*/ 	.byte	0x02, 0x4a
	.zero		1
	.zero		1


	//----- nvinfo : EIATTR_EXIT_INSTR_OFFSETS
	.align		4
        /*00f8*/ 	.byte	0x04, 0x1c
        /*00fa*/ 	.short	(.L_3329 - .L_3328)


	//   ....[0]....
.L_3328:
        /*00fc*/ 	.word	0x00000250


	//   ....[1]....
        /*0100*/ 	.word	0x00000c10


	//----- nvinfo : EIATTR_CRS_STACK_SIZE
	.align		4
.L_3329:
        /*0104*/ 	.byte	0x04, 0x1e
        /*0106*/ 	.short	(.L_3331 - .L_3330)
.L_3330:
        /*0108*/ 	.word	0x00000000


	//----- nvinfo : EIATTR_CBANK_PARAM_SIZE
	.align		4
.L_3331:
        /*010c*/ 	.byte	0x03, 0x19
        /*010e*/ 	.short	0x0040


	//----- nvinfo : EIATTR_PARAM_CBANK
	.align		4
        /*0110*/ 	.byte	0x04, 0x0a
        /*0112*/ 	.short	(.L_3333 - .L_3332)
	.align		4
.L_3332:
        /*0114*/ 	.word	index@(.nv.constant0._ZN12tensorrt_llm7kernels21fusedQKNormRopeKernelIN3c108BFloat16EfLi256ELb1EEEvPviiifPKvS6_S6_PKlii)
        /*0118*/ 	.short	0x0380
        /*011a*/ 	.short	0x0040


	//----- nvinfo : EIATTR_SW_WAR
	.align		4
.L_3333:
        /*011c*/ 	.byte	0x04, 0x36
        /*011e*/ 	.short	(.L_3335 - .L_3334)
.L_3334:
        /*0120*/ 	.word	0x00000008
.L_3335:


//--------------------- .nv.info._ZN12tensorrt_llm7kernels21fusedQKNormRopeKernelIN3c108BFloat16EfLi128ELb0EEEvPviiifPKvS6_S6_PKlii --------------------------
	.section	.nv.info._ZN12tensorrt_llm7kernels21fusedQKNormRopeKernelIN3c108BFloat16EfLi128ELb0EEEvPviiifPKvS6_S6_PKlii,"",@"SHT_CUDA_INFO"
	.sectionflags	@""
	.align	4


	//----- nvinfo : EIATTR_CUDA_API_VERSION
	.align		4
        /*0000*/ 	.byte	0x04, 0x37
        /*0002*/ 	.short	(.L_3337 - .L_3336)
.L_3336:
        /*0004*/ 	.word	0x00000082


	//----- nvinfo : EIATTR_KPARAM_INFO
	.align		4
.L_3337:
        /*0008*/ 	.byte	0x04, 0x17
        /*000a*/ 	.short	(.L_3339 - .L_3338)
.L_3338:
        /*000c*/ 	.word	0x00000000
        /*0010*/ 	.short	0x000a
        /*0012*/ 	.short	0x003c
        /*0014*/ 	.byte	0x00, 0xf0, 0x11, 0x00


	//----- nvinfo : EIATTR_KPARAM_INFO
	.align		4
.L_3339:
        /*0018*/ 	.byte	0x04, 0x17
        /*001a*/ 	.short	(.L_3341 - .L_3340)
.L_3340:
        /*001c*/ 	.word	0x00000000
        /*0020*/ 	.short	0x0009
        /*0022*/ 	.short	0x0038
        /*0024*/ 	.byte	0x00, 0xf0, 0x11, 0x00


	//----- nvinfo : EIATTR_KPARAM_INFO
	.align		4
.L_3341:
        /*0028*/ 	.byte	0x04, 0x17
        /*002a*/ 	.short	(.L_3343 - .L_3342)
.L_3342:
        /*002c*/ 	.word	0x00000000
        /*0030*/ 	.short	0x0008
        /*0032*/ 	.short	0x0030
        /*0034*/ 	.byte	0x00, 0xf5, 0x21, 0x00


	//----- nvinfo : EIATTR_KPARAM_INFO
	.align		4
.L_3343:
        /*0038*/ 	.byte	0x04, 0x17
        /*003a*/ 	.short	(.L_3345 - .L_3344)
.L_3344:
        /*003c*/ 	.word	0x00000000
        /*0040*/ 	.short	0x0007
        /*0042*/ 	.short	0x0028
        /*0044*/ 	.byte	0x00, 0xf5, 0x21, 0x00


	//----- nvinfo : EIATTR_KPARAM_INFO
	.align		4
.L_3345:
        /*0048*/ 	.byte	0x04, 0x17
        /*004a*/ 	.short	(.L_3347 - .L_3346)
.L_3346:
        /*004c*/ 	.word	0x00000000
        /*0050*/ 	.short	0x0006
        /*0052*/ 	.short	0x0020
        /*0054*/ 	.byte	0x00, 0xf5, 0x21, 0x00


	//----- nvinfo : EIATTR_KPARAM_INFO
	.align		4
.L_3347:
        /*0058*/ 	.byte	0x04, 0x17
        /*005a*/ 	.short	(.L_3349 - .L_3348)
.L_3348:
        /*005c*/ 	.word	0x00000000
        /*0060*/ 	.short	0x0005
        /*0062*/ 	.short	0x0018
        /*0064*/ 	.byte	0x00, 0xf5, 0x21, 0x00


	//----- nvinfo : EIATTR_KPARAM_INFO
	.align		4
.L_3349:
        /*0068*/ 	.byte	0x04, 0x17
        /*006a*/ 	.short	(.L_3351 - .L_3350)
.L_3350:
        /*006c*/ 	.word	0x00000000
        /*0070*/ 	.short	0x0004
        /*0072*/ 	.short	0x0014
        /*0074*/ 	.byte	0x00, 0xf0, 0x11, 0x00


	//----- nvinfo : EIATTR_KPARAM_INFO
	.align		4
.L_3351:
        /*0078*/ 	.byte	0x04, 0x17
        /*007a*/ 	.short	(.L_3353 - .L_3352)
.L_3352:
        /*007c*/ 	.word	0x00000000
        /*0080*/ 	.short	0x0003
        /*0082*/ 	.short	0x0010
        /*0084*/ 	.byte	0x00, 0xf0, 0x11, 0x00


	//----- nvinfo : EIATTR_KPARAM_INFO
	.align		4
.L_3353:
        /*0088*/ 	.byte	0x04, 0x17
        /*008a*/ 	.short	(.L_3355 - .L_3354)
.L_3354:
        /*008c*/ 	.word	0x00000000
        /*0090*/ 	.short	0x0002
        /*0092*/ 	.short	0x000c
        /*0094*/ 	.byte	0x00, 0xf0, 0x11, 0x00


	//----- nvinfo : EIATTR_KPARAM_INFO
	.align		4
.L_3355:
        /*0098*/ 	.byte	0x04, 0x17
        /*009a*/ 	.short	(.L_3357 - .L_3356)
.L_3356:
        /*009c*/ 	.word	0x00000000
        /*00a0*/ 	.short	0x0001
        /*00a2*/ 	.short	0x0008
        /*00a4*/ 	.byte	0x00, 0xf0, 0x11, 0x00


	//----- nvinfo : EIATTR_KPARAM_INFO
	.align		4
.L_3357:
        /*00a8*/ 	.byte	0x04, 0x17
        /*00aa*/ 	.short	(.L_3359 - .L_3358)
.L_3358:
        /*00ac*/ 	.word	0x00000000
        /*00b0*/ 	.short	0x0000
        /*00b2*/ 	.short	0x0000
        /*00b4*/ 	.byte	0x00, 0xf5, 0x21, 0x00


	//----- nvinfo : EIATTR_SPARSE_MMA_MASK
	.align		4
.L_3359:
        /*00b8*/ 	.byte	0x03, 0x50
        /*00ba*/ 	.short	0x0000


	//----- nvinfo : EIATTR_MAXREG_COUNT
	.align		4
        /*00bc*/ 	.byte	0x03, 0x1b
        /*00be*/ 	.short	0x00ff


	//----- nvinfo : EIATTR_MERCURY_ISA_VERSION
	.align		4
        /*00c0*/ 	.byte	0x03, 0x5f
        /*00c2*/ 	.short	0x0101


	//----- nvinfo : EIATTR_COOP_GROUP_MASK_REGIDS
	.align		4
        /*00c4*/ 	.byte	0x04, 0x29
        /*00c6*/ 	.short	(.L_3361 - .L_3360)


	//   ....[0]....
.L_3360:
        /*00c8*/ 	.word	0xffffffff


	//   ....[1]....
        /*00cc*/ 	.word	0xffffffff


	//   ....[2]....
        /*00d0*/ 	.word	0xffffffff


	//   ....[3]....
        /*00d4*/ 	.word	0xffffffff


	//   ....[4]....
        /*00d8*/ 	.word	0xffffffff


	//   ....[5]....
        /*00dc*/ 	.word	0xffffffff


	//   ....[6]....
        /*00e0*/ 	.word	0xffffffff


	//   ....[7]....
        /*00e4*/ 	.word	0xffffffff


	//   ....[8]....
        /*00e8*/ 	.word	0xffffffff


	//   ....[9]....
        /*00ec*/ 	.word	0xffffffff


	//   ....[10]....
        /*00f0*/ 	.word	0xffffffff


	//   ....[11]....
        /*00f4*/ 	.word	0x05000014


	//   ....[12]....
        /*00f8*/ 	.word	0x05000014


	//   ....[13]....
        /*00fc*/ 	.word	0x05000014


	//   ....[14]....
        /*0100*/ 	.word	0x05000014


	//   ....[15]....
        /*0104*/ 	.word	0x05000014


	//   ....[16]....
        /*0108*/ 	.word	0x05000014


	//----- nvinfo : EIATTR_COOP_GROUP_INSTR_OFFSETS
	.align		4
.L_3361:
        /*010c*/ 	.byte	0x04, 0x28
        /*010e*/ 	.short	(.L_3363 - .L_3362)


	//   ....[0]....
.L_3362:
        /*0110*/ 	.word	0x00000530


	//   ....[1]....
        /*0114*/ 	.word	0x00000550


	//   ....[2]....
        /*0118*/ 	.word	0x00000570


	//   ....[3]....
        /*011c*/ 	.word	0x00000590


	//   ....[4]....
        /*0120*/ 	.word	0x000005c0


	//   ....[5]....
        /*0124*/ 	.word	0x00000810


	//   ....[6]....
        /*0128*/ 	.word	0x00000c40


	//   ....[7]....
        /*012c*/ 	.word	0x00000c50


	//   ....[8]....
        /*0130*/ 	.word	0x00000c60


	//   ....[9]....
        /*0134*/ 	.word	0x00000c80


	//   ....[10]....
        /*0138*/ 	.word	0x00000e80


	//   ....[11]....
        /*013c*/ 	.word	0x00001180


	//   ....[12]....
        /*0140*/ 	.word	0x000011d0


	//   ....[13]....
        /*0144*/ 	.word	0x000013b0


	//   ....[14]....
        /*0148*/ 	.word	0x00001450


	//   ....[15]....
        /*014c*/ 	.word	0x000014b0


	//   ....[16]....
        /*0150*/ 	.word	0x00001570


	//----- nvinfo : EIATTR_VRC_CTA_INIT_COUNT
	.align		4
.L_3363:
        /*0154*/ 	.byte	0x02, 0x4a
	.zero		1
	.zero		1


	//----- nvinfo : EIATTR_EXIT_INSTR_OFFSETS
	.align		4
        /*0158*/ 	.byte	0x04, 0x1c
        /*015a*/ 	.short	(.L_3365 - .L_3364)


	//   ....[0]....
.L_3364:
        /*015c*/ 	.word	0x00000250


	//   ....[1]....
        /*0160*/ 	.word	0x00000ed0


	//----- nvinfo : EIATTR_CRS_STACK_SIZE
	.align		4
.L_3365:
        /*0164*/ 	.byte	0x04, 0x1e
        /*0166*/ 	.short	(.L_3367 - .L_3366)
.L_3366:
        /*0168*/ 	.word	0x00000000


	//----- nvinfo : EIATTR_CBANK_PARAM_SIZE
	.align		4
.L_3367:
        /*016c*/ 	.byte	0x03, 0x19
        /*016e*/ 	.short	0x0040


	//----- nvinfo : EIATTR_PARAM_CBANK
	.align		4
        /*0170*/ 	.byte	0x04, 0x0a
        /*0172*/ 	.short	(.L_3369 - .L_3368)
	.align		4
.L_3368:
        /*0174*/ 	.word	index@(.nv.constant0._ZN12tensorrt_llm7kernels21fusedQKNormRopeKernelIN3c108BFloat16EfLi128ELb0EEEvPviiifPKvS6_S6_PKlii)
        /*0178*/ 	.short	0x0380
        /*017a*/ 	.short	0x0040


	//----- nvinfo : EIATTR_SW_WAR
	.align		4
.L_3369:
        /*017c*/ 	.byte	0x04, 0x36
        /*017e*/ 	.short	(.L_3371 - .L_3370)
.L_3370:
        /*0180*/ 	.word	0x00000008
.L_3371:


//--------------------- .nv.info._ZN12tensorrt_llm7kernels21fusedQKNormRopeKernelIN3c108BFloat16EfLi128ELb1EEEvPviiifPKvS6_S6_PKlii --------------------------
	.section	.nv.info._ZN12tensorrt_llm7kernels21fusedQKNormRopeKernelIN3c108BFloat16EfLi128ELb1EEEvPviiifPKvS6_S6_PKlii,"",@"SHT_CUDA_INFO"
	.sectionflags	@""
	.align	4


	//----- nvinfo : EIATTR_CUDA_API_VERSION
	.align		4
        /*0000*/ 	.byte	0x04, 0x37
        /*0002*/ 	.short	(.L_3373 - .L_3372)
.L_3372:
        /*0004*/ 	.word	0x00000082


	//----- nvinfo : EIATTR_KPARAM_INFO
	.align		4
.L_3373:
        /*0008*/ 	.byte	0x04, 0x17
        /*000a*/ 	.short	(.L_3375 - .L_3374)
.L_3374:
        /*000c*/ 	.word	0x00000000
        /*0010*/ 	.short	0x000a
        /*0012*/ 	.short	0x003c
        /*0014*/ 	.byte	0x00, 0xf0, 0x11, 0x00


	//----- nvinfo : EIATTR_KPARAM_INFO
	.align		4
.L_3375:
        /*0018*/ 	.byte	0x04, 0x17
        /*001a*/ 	.short	(.L_3377 - .L_3376)
.L_3376:
        /*001c*/ 	.word	0x00000000
        /*0020*/ 	.short	0x0009
        /*0022*/ 	.short	0x0038
        /*0024*/ 	.byte	0x00, 0xf0, 0x11, 0x00


	//----- nvinfo : EIATTR_KPARAM_INFO
	.align		4
.L_3377:
        /*0028*/ 	.byte	0x04, 0x17
        /*002a*/ 	.short	(.L_3379 - .L_3378)
.L_3378:
        /*002c*/ 	.word	0x00000000
        /*0030*/ 	.short	0x0008
        /*0032*/ 	.short	0x0030
        /*0034*/ 	.byte	0x00, 0xf5, 0x21, 0x00


	//----- nvinfo : EIATTR_KPARAM_INFO
	.align		4
.L_3379:
        /*0038*/ 	.byte	0x04, 0x17
        /*003a*/ 	.short	(.L_3381 - .L_3380)
.L_3380:
        /*003c*/ 	.word	0x00000000
        /*0040*/ 	.short	0x0007
        /*0042*/ 	.short	0x0028
        /*0044*/ 	.byte	0x00, 0xf5, 0x21, 0x00


	//----- nvinfo : EIATTR_KPARAM_INFO
	.align		4
.L_3381:
        /*0048*/ 	.byte	0x04, 0x17
        /*004a*/ 	.short	(.L_3383 - .L_3382)
.L_3382:
        /*004c*/ 	.word	0x00000000
        /*0050*/ 	.short	0x0006
        /*0052*/ 	.short	0x0020
        /*0054*/ 	.byte	0x00, 0xf5, 0x21, 0x00


	//----- nvinfo : EIATTR_KPARAM_INFO
	.align		4
.L_3383:
        /*0058*/ 	.byte	0x04, 0x17
        /*005a*/ 	.short	(.L_3385 - .L_3384)
.L_3384:
        /*005c*/ 	.word	0x00000000
        /*0060*/ 	.short	0x0005
        /*0062*/ 	.short	0x0018
        /*0064*/ 	.byte	0x00, 0xf5, 0x21, 0x00


	//----- nvinfo : EIATTR_KPARAM_INFO
	.align		4
.L_3385:
        /*0068*/ 	.byte	0x04, 0x17
        /*006a*/ 	.short	(.L_3387 - .L_3386)
.L_3386:
        /*006c*/ 	.word	0x00000000
        /*0070*/ 	.short	0x0004
        /*0072*/ 	.short	0x0014
        /*0074*/ 	.byte	0x00, 0xf0, 0x11, 0x00


	//----- nvinfo : EIATTR_KPARAM_INFO
	.align		4
.L_3387:
        /*0078*/ 	.byte	0x04, 0x17
        /*007a*/ 	.short	(.L_3389 - .L_3388)
.L_3388:
        /*007c*/ 	.word	0x00000000
        /*0080*/ 	.short	0x0003
        /*0082*/ 	.short	0x0010
        /*0084*/ 	.byte	0x00, 0xf0, 0x11, 0x00


	//----- nvinfo : EIATTR_KPARAM_INFO
	.align		4
.L_3389:
        /*0088*/ 	.byte	0x04, 0x17
        /*008a*/ 	.short	(.L_3391 - .L_3390)
.L_3390:
        /*008c*/ 	.word	0x00000000
        /*0090*/ 	.short	0x0002
        /*0092*/ 	.short	0x000c
        /*0094*/ 	.byte	0x00, 0xf0, 0x11, 0x00


	//----- nvinfo : EIATTR_KPARAM_INFO
	.align		4
.L_3391:
        /*0098*/ 	.byte	0x04, 0x17
        /*009a*/ 	.short	(.L_3393 - .L_3392)
.L_3392:
        /*009c*/ 	.word	0x00000000
        /*00a0*/ 	.short	0x0001
        /*00a2*/ 	.short	0x0008
        /*00a4*/ 	.byte	0x00, 0xf0, 0x11, 0x00


	//----- nvinfo : EIATTR_KPARAM_INFO
	.align		4
.L_3393:
        /*00a8*/ 	.byte	0x04, 0x17
        /*00aa*/ 	.short	(.L_3395 - .L_3394)
.L_3394:
        /*00ac*/ 	.word	0x00000000
        /*00b0*/ 	.short	0x0000
        /*00b2*/ 	.short	0x0000
        /*00b4*/ 	.byte	0x00, 0xf5, 0x21, 0x00


	//----- nvinfo : EIATTR_SPARSE_MMA_MASK
	.align		4
.L_3395:
        /*00b8*/ 	.byte	0x03, 0x50
        /*00ba*/ 	.short	0x0000


	//----- nvinfo : EIATTR_MAXREG_COUNT
	.align		4
        /*00bc*/ 	.byte	0x03, 0x1b
        /*00be*/ 	.short	0x00ff


	//----- nvinfo : EIATTR_MERCURY_ISA_VERSION
	.align		4
        /*00c0*/ 	.byte	0x03, 0x5f
        /*00c2*/ 	.short	0x0101


	//----- nvinfo : EIATTR_COOP_GROUP_MASK_REGIDS
	.align		4
        /*00c4*/ 	.byte	0x04, 0x29
        /*00c6*/ 	.short	(.L_3397 - .L_3396)


	//   ....[0]....
.L_3396:
        /*00c8*/ 	.word	0xffffffff


	//   ....[1]....
        /*00cc*/ 	.word	0xffffffff


	//   ....[2]....
        /*00d0*/ 	.word	0xffffffff


	//   ....[3]....
        /*00d4*/ 	.word	0xffffffff


	//   ....[4]....
        /*00d8*/ 	.word	0xffffffff


	//----- nvinfo : EIATTR_COOP_GROUP_INSTR_OFFSETS
	.align		4
.L_3397:
        /*00dc*/ 	.byte	0x04, 0x28
        /*00de*/ 	.short	(.L_3399 - .L_3398)


	//   ....[0]....
.L_3398:
        /*00e0*/ 	.word	0x000004f0


	//   ....[1]....
        /*00e4*/ 	.word	0x00000510


	//   ....[2]....
        /*00e8*/ 	.word	0x00000530


	//   ....[3]....
        /*00ec*/ 	.word	0x00000550


	//   ....[4]....
        /*00f0*/ 	.word	0x00000580


	//----- nvinfo : EIATTR_VRC_CTA_INIT_COUNT
	.align		4
.L_3399:
        /*00f4*/ 	.byte	0x02, 0x4a
	.zero		1
	.zero		1


	//----- nvinfo : EIATTR_EXIT_INSTR_OFFSETS
	.align		4
        /*00f8*/ 	.byte	0x04, 0x1c
        /*00fa*/ 	.short	(.L_3401 - .L_3400)


	//   ....[0]....
.L_3400:
        /*00fc*/ 	.word	0x00000250


	//   ....[1]....
        /*0100*/ 	.word	0x00000910


	//----- nvinfo : EIATTR_CRS_STACK_SIZE
	.align		4
.L_3401:
        /*0104*/ 	.byte	0x04, 0x1e
        /*0106*/ 	.short	(.L_3403 - .L_3402)
.L_3402:
        /*0108*/ 	.word	0x00000000


	//----- nvinfo : EIATTR_CBANK_PARAM_SIZE
	.align		4
.L_3403:
        /*010c*/ 	.byte	0x03, 0x19
        /*010e*/ 	.short	0x0040


	//----- nvinfo : EIATTR_PARAM_CBANK
	.align		4
        /*0110*/ 	.byte	0x04, 0x0a
        /*0112*/ 	.short	(.L_3405 - .L_3404)
	.align		4
.L_3404:
        /*0114*/ 	.word	index@(.nv.constant0._ZN12tensorrt_llm7kernels21fusedQKNormRopeKernelIN3c108BFloat16EfLi128ELb1EEEvPviiifPKvS6_S6_PKlii)
        /*0118*/ 	.short	0x0380
        /*011a*/ 	.short	0x0040


	//----- nvinfo : EIATTR_SW_WAR
	.align		4
.L_3405:
        /*011c*/ 	.byte	0x04, 0x36
        /*011e*/ 	.short	(.L_3407 - .L_3406)
.L_3406:
        /*0120*/ 	.word	0x00000008
.L_3407:


//--------------------- .nv.info._ZN12tensorrt_llm7kernels21fusedQKNormRopeKernelIN3c108BFloat16EfLi64ELb0EEEvPviiifPKvS6_S6_PKlii --------------------------
	.section	.nv.info._ZN12tensorrt_llm7kernels21fusedQKNormRopeKernelIN3c108BFloat16EfLi64ELb0EEEvPviiifPKvS6_S6_PKlii,"",@"SHT_CUDA_INFO"
	.sectionflags	@""
	.align	4


	//----- nvinfo : EIATTR_CUDA_API_VERSION
	.align		4
        /*0000*/ 	.byte	0x04, 0x37
        /*0002*/ 	.short	(.L_3409 - .L_3408)
.L_3408:
        /*0004*/ 	.word	0x00000082


	//----- nvinfo : EIATTR_KPARAM_INFO
	.align		4
.L_3409:
        /*0008*/ 	.byte	0x04, 0x17
        /*000a*/ 	.short	(.L_3411 - .L_3410)
.L_3410:
        /*000c*/ 	.word	0x00000000
        /*0010*/ 	.short	0x000a
        /*0012*/ 	.short	0x003c
        /*0014*/ 	.byte	0x00, 0xf0, 0x11, 0x00


	//----- nvinfo : EIATTR_KPARAM_INFO
	.align		4
.L_3411:
        /*0018*/ 	.byte	0x04, 0x17
        /*001a*/ 	.short	(.L_3413 - .L_3412)
.L_3412:
        /*001c*/ 	.word	0x00000000
        /*0020*/ 	.short	0x0009
        /*0022*/ 	.short	0x0038
        /*0024*/ 	.byte	0x00, 0xf0, 0x11, 0x00


	//----- nvinfo : EIATTR_KPARAM_INFO
	.align		4
.L_3413:
        /*0028*/ 	.byte	0x04, 0x17
        /*002a*/ 	.short	(.L_3415 - .L_3414)
.L_3414:
        /*002c*/ 	.word	0x00000000
        /*0030*/ 	.short	0x0008
        /*0032*/ 	.short	0x0030
        /*0034*/ 	.byte	0x00, 0xf5, 0x21, 0x00


	//----- nvinfo : EIATTR_KPARAM_INFO
	.align		4
.L_3415:
        /*0038*/ 	.byte	0x04, 0x17
        /*003a*/ 	.short	(.L_3417 - .L_3416)
.L_3416:
        /*003c*/ 	.word	0x00000000
        /*0040*/ 	.short	0x0007
        /*0042*/ 	.short	0x0028
        /*0044*/ 	.byte	0x00, 0xf5, 0x21, 0x00


	//----- nvinfo : EIATTR_KPARAM_INFO
	.align		4
.L_3417:
        /*0048*/ 	.byte	0x04, 0x17
        /*004a*/ 	.short	(.L_3419 - .L_3418)
.L_3418:
        /*004c*/ 	.word	0x00000000
        /*0050*/ 	.short	0x0006
        /*0052*/ 	.short	0x0020
        /*0054*/ 	.byte	0x00, 0xf5, 0x21, 0x00


	//----- nvinfo : EIATTR_KPARAM_INFO
	.align		4
.L_3419:
        /*0058*/ 	.byte	0x04, 0x17
        /*005a*/ 	.short	(.L_3421 - .L_3420)
.L_3420:
        /*005c*/ 	.word	0x00000000
        /*0060*/ 	.short	0x0005
        /*0062*/ 	.short	0x0018
        /*0064*/ 	.byte	0x00, 0xf5, 0x21, 0x00


	//----- nvinfo : EIATTR_KPARAM_INFO
	.align		4
.L_3421:
        /*0068*/ 	.byte	0x04, 0x17
        /*006a*/ 	.short	(.L_3423 - .L_3422)
.L_3422:
        /*006c*/ 	.word	0x00000000
        /*0070*/ 	.short	0x0004
        /*0072*/ 	.short	0x0014
        /*0074*/ 	.byte	0x00, 0xf0, 0x11, 0x00


	//----- nvinfo : EIATTR_KPARAM_INFO
	.align		4
.L_3423:
        /*0078*/ 	.byte	0x04, 0x17
        /*007a*/ 	.short	(.L_3425 - .L_3424)
.L_3424:
        /*007c*/ 	.word	0x00000000
        /*0080*/ 	.short	0x0003
        /*0082*/ 	.short	0x0010
        /*0084*/ 	.byte	0x00, 0xf0, 0x11, 0x00


	//----- nvinfo : EIATTR_KPARAM_INFO
	.align		4
.L_3425:
        /*0088*/ 	.byte	0x04, 0x17
        /*008a*/ 	.short	(.L_3427 - .L_3426)
.L_3426:
        /*008c*/ 	.word	0x00000000
        /*0090*/ 	.short	0x0002
        /*0092*/ 	.short	0x000c
        /*0094*/ 	.byte	0x00, 0xf0, 0x11, 0x00


	//----- nvinfo : EIATTR_KPARAM_INFO
	.align		4
.L_3427:
        /*0098*/ 	.byte	0x04, 0x17
        /*009a*/ 	.short	(.L_3429 - .L_3428)
.L_3428:
        /*009c*/ 	.word	0x00000000
        /*00a0*/ 	.short	0x0001
        /*00a2*/ 	.short	0x0008
        /*00a4*/ 	.byte	0x00, 0xf0, 0x11, 0x00


	//----- nvinfo : EIATTR_KPARAM_INFO
	.align		4
.L_3429:
        /*00a8*/ 	.byte	0x04, 0x17
        /*00aa*/ 	.short	(.L_3431 - .L_3430)
.L_3430:
        /*00ac*/ 	.word	0x00000000
        /*00b0*/ 	.short	0x0000
        /*00b2*/ 	.short	0x0000
        /*00b4*/ 	.byte	0x00, 0xf5, 0x21, 0x00


	//----- nvinfo : EIATTR_SPARSE_MMA_MASK
	.align		4
.L_3431:
        /*00b8*/ 	.byte	0x03, 0x50
        /*00ba*/ 	.short	0x0000


	//----- nvinfo : EIATTR_MAXREG_COUNT
	.align		4
        /*00bc*/ 	.byte	0x03, 0x1b
        /*00be*/ 	.short	0x00ff


	//----- nvinfo : EIATTR_MERCURY_ISA_VERSION
	.align		4
        /*00c0*/ 	.byte	0x03, 0x5f
        /*00c2*/ 	.short	0x0101


	//----- nvinfo : EIATTR_COOP_GROUP_MASK_REGIDS
	.align		4
        /*00c4*/ 	.byte	0x04, 0x29
        /*00c6*/ 	.short	(.L_3433 - .L_3432)


	//   ....[0]....
.L_3432:
        /*00c8*/ 	.word	0xffffffff


	//   ....[1]....
        /*00cc*/ 	.word	0xffffffff


	//   ....[2]....
        /*00d0*/ 	.word	0xffffffff


	//   ....[3]....
        /*00d4*/ 	.word	0xffffffff


	//   ....[4]....
        /*00d8*/ 	.word	0xffffffff


	//   ....[5]....
        /*00dc*/ 	.word	0xffffffff


	//   ....[6]....
        /*00e0*/ 	.word	0xffffffff


	//   ....[7]....
        /*00e4*/ 	.word	0xffffffff


	//   ....[8]....
        /*00e8*/ 	.word	0xffffffff


	//   ....[9]....
        /*00ec*/ 	.word	0x05000013


	//   ....[10]....
        /*00f0*/ 	.word	0x05000013


	//   ....[11]....
        /*00f4*/ 	.word	0x05000013


	//   ....[12]....
        /*00f8*/ 	.word	0x05000013


	//----- nvinfo : EIATTR_COOP_GROUP_INSTR_OFFSETS
	.align		4
.L_3433:
        /*00fc*/ 	.byte	0x04, 0x28
        /*00fe*/ 	.short	(.L_3435 - .L_3434)


	//   ....[0]....
.L_3434:
        /*0100*/ 	.word	0x000004b0


	//   ....[1]....
        /*0104*/ 	.word	0x000004d0


	//   ....[2]....
        /*0108*/ 	.word	0x000004f0


	//   ....[3]....
        /*010c*/ 	.word	0x00000510


	//   ....[4]....
        /*0110*/ 	.word	0x00000540


	//   ....[5]....
        /*0114*/ 	.word	0x00000700


	//   ....[6]....
        /*0118*/ 	.word	0x000008f0


	//   ....[7]....
        /*011c*/ 	.word	0x00000910


	//   ....[8]....
        /*0120*/ 	.word	0x00000ac0


	//   ....[9]....
        /*0124*/ 	.word	0x00000d60


	//   ....[10]....
        /*0128*/ 	.word	0x00000d90


	//   ....[11]....
        /*012c*/ 	.word	0x00000df0


	//   ....[12]....
        /*0130*/ 	.word	0x00000e90


	//----- nvinfo : EIATTR_VRC_CTA_INIT_COUNT
	.align		4
.L_3435:
        /*0134*/ 	.byte	0x02, 0x4a
	.zero		1
	.zero		1


	//----- nvinfo : EIATTR_EXIT_INSTR_OFFSETS
	.align		4
        /*0138*/ 	.byte	0x04, 0x1c
        /*013a*/ 	.short	(.L_3437 - .L_3436)


	//   ....[0]....
.L_3436:
        /*013c*/ 	.word	0x00000260


	//   ....[1]....
        /*0140*/ 	.word	0x00000b00


	//----- nvinfo : EIATTR_CRS_STACK_SIZE
	.align		4
.L_3437:
        /*0144*/ 	.byte	0x04, 0x1e
        /*0146*/ 	.short	(.L_3439 - .L_3438)
.L_3438:
        /*0148*/ 	.word	0x00000000


	//----- nvinfo : EIATTR_CBANK_PARAM_SIZE
	.align		4
.L_3439:
        /*014c*/ 	.byte	0x03, 0x19
        /*014e*/ 	.short	0x0040


	//----- nvinfo : EIATTR_PARAM_CBANK
	.align		4
        /*0150*/ 	.byte	0x04, 0x0a
        /*0152*/ 	.short	(.L_3441 - .L_3440)
	.align		4
.L_3440:
        /*0154*/ 	.word	index@(.nv.constant0._ZN12tensorrt_llm7kernels21fusedQKNormRopeKernelIN3c108BFloat16EfLi64ELb0EEEvPviiifPKvS6_S6_PKlii)
        /*0158*/ 	.short	0x0380
        /*015a*/ 	.short	0x0040


	//----- nvinfo : EIATTR_SW_WAR
	.align		4
.L_3441:
        /*015c*/ 	.byte	0x04, 0x36
        /*015e*/ 	.short	(.L_3443 - .L_3442)
.L_3442:
        /*0160*/ 	.word	0x00000008
.L_3443:


//--------------------- .nv.info._ZN12tensorrt_llm7kernels21fusedQKNormRopeKernelIN3c108BFloat16EfLi64ELb1EEEvPviiifPKvS6_S6_PKlii --------------------------
	.section	.nv.info._ZN12tensorrt_llm7kernels21fusedQKNormRopeKernelIN3c108BFloat16EfLi64ELb1EEEvPviiifPKvS6_S6_PKlii,"",@"SHT_CUDA_INFO"
	.sectionflags	@""
	.align	4


	//----- nvinfo : EIATTR_CUDA_API_VERSION
	.align		4
        /*0000*/ 	.byte	0x04, 0x37
        /*0002*/ 	.short	(.L_3445 - .L_3444)
.L_3444:
        /*0004*/ 	.word	0x00000082


	//----- nvinfo : EIATTR_KPARAM_INFO
	.align		4
.L_3445:
        /*0008*/ 	.byte	0x04, 0x17
        /*000a*/ 	.short	(.L_3447 - .L_3446)
.L_3446:
        /*000c*/ 	.word	0x00000000
        /*0010*/ 	.short	0x000a
        /*0012*/ 	.short	0x003c
        /*0014*/ 	.byte	0x00, 0xf0, 0x11, 0x00


	//----- nvinfo : EIATTR_KPARAM_INFO
	.align		4
.L_3447:
        /*0018*/ 	.byte	0x04, 0x17
        /*001a*/ 	.short	(.L_3449 - .L_3448)
.L_3448:
        /*001c*/ 	.word	0x00000000
        /*0020*/ 	.short	0x0009
        /*0022*/ 	.short	0x0038
        /*0024*/ 	.byte	0x00, 0xf0, 0x11, 0x00


	//----- nvinfo : EIATTR_KPARAM_INFO
	.align		4
.L_3449:
        /*0028*/ 	.byte	0x04, 0x17
        /*002a*/ 	.short	(.L_3451 - .L_3450)
.L_3450:
        /*002c*/ 	.word	0x00000000
        /*0030*/ 	.short	0x0008
        /*0032*/ 	.short	0x0030
        /*0034*/ 	.byte	0x00, 0xf5, 0x21, 0x00


	//----- nvinfo : EIATTR_KPARAM_INFO
	.align		4
.L_3451:
        /*0038*/ 	.byte	0x04, 0x17
        /*003a*/ 	.short	(.L_3453 - .L_3452)
.L_3452:
        /*003c*/ 	.word	0x00000000
        /*0040*/ 	.short	0x0007
        /*0042*/ 	.short	0x0028
        /*0044*/ 	.byte	0x00, 0xf5, 0x21, 0x00


	//----- nvinfo : EIATTR_KPARAM_INFO
	.align		4
.L_3453:
        /*0048*/ 	.byte	0x04, 0x17
        /*004a*/ 	.short	(.L_3455 - .L_3454)
.L_3454:
        /*004c*/ 	.word	0x00000000
        /*0050*/ 	.short	0x0006
        /*0052*/ 	.short	0x0020
        /*0054*/ 	.byte	0x00, 0xf5, 0x21, 0x00


	//----- nvinfo : EIATTR_KPARAM_INFO
	.align		4
.L_3455:
        /*0058*/ 	.byte	0x04, 0x17
        /*005a*/ 	.short	(.L_3457 - .L_3456)
.L_3456:
        /*005c*/ 	.word	0x00000000
        /*0060*/ 	.short	0x0005
        /*0062*/ 	.short	0x0018
        /*0064*/ 	.byte	0x00, 0xf5, 0x21, 0x00


	//----- nvinfo : EIATTR_KPARAM_INFO
	.align		4
.L_3457:
        /*0068*/ 	.byte	0x04, 0x17
        /*006a*/ 	.short	(.L_3459 - .L_3458)
.L_3458:
        /*006c*/ 	.word	0x00000000
        /*0070*/ 	.short	0x0004
        /*0072*/ 	.short	0x0014
        /*0074*/ 	.byte	0x00, 0xf0, 0x11, 0x00


	//----- nvinfo : EIATTR_KPARAM_INFO
	.align		4
.L_3459:
        /*0078*/ 	.byte	0x04, 0x17
        /*007a*/ 	.short	(.L_3461 - .L_3460)
.L_3460:
        /*007c*/ 	.word	0x00000000
        /*0080*/ 	.short	0x0003
        /*0082*/ 	.short	0x0010
        /*0084*/ 	.byte	0x00, 0xf0, 0x11, 0x00


	//----- nvinfo : EIATTR_KPARAM_INFO
	.align		4
.L_3461:
        /*0088*/ 	.byte	0x04, 0x17
        /*008a*/ 	.short	(.L_3463 - .L_3462)
.L_3462:
        /*008c*/ 	.word	0x00000000
        /*0090*/ 	.short	0x0002
        /*0092*/ 	.short	0x000c
        /*0094*/ 	.byte	0x00, 0xf0, 0x11, 0x00


	//----- nvinfo : EIATTR_KPARAM_INFO
	.align		4
.L_3463:
        /*0098*/ 	.byte	0x04, 0x17
        /*009a*/ 	.short	(.L_3465 - .L_3464)
.L_3464:
        /*009c*/ 	.word	0x00000000
        /*00a0*/ 	.short	0x0001
        /*00a2*/ 	.short	0x0008
        /*00a4*/ 	.byte	0x00, 0xf0, 0x11, 0x00


	//----- nvinfo : EIATTR_KPARAM_INFO
	.align		4
.L_3465:
        /*00a8*/ 	.byte	0x04, 0x17
        /*00aa*/ 	.short	(.L_3467 - .L_3466)
.L_3466:
        /*00ac*/ 	.word	0x00000000
        /*00b0*/ 	.short	0x0000
        /*00b2*/ 	.short	0x0000
        /*00b4*/ 	.byte	0x00, 0xf5, 0x21, 0x00


	//----- nvinfo : EIATTR_SPARSE_MMA_MASK
	.align		4
.L_3467:
        /*00b8*/ 	.byte	0x03, 0x50
        /*00ba*/ 	.short	0x0000


	//----- nvinfo : EIATTR_MAXREG_COUNT
	.align		4
        /*00bc*/ 	.byte	0x03, 0x1b
        /*00be*/ 	.short	0x00ff


	//----- nvinfo : EIATTR_MERCURY_ISA_VERSION
	.align		4
        /*00c0*/ 	.byte	0x03, 0x5f
        /*00c2*/ 	.short	0x0101


	//----- nvinfo : EIATTR_COOP_GROUP_MASK_REGIDS
	.align		4
        /*00c4*/ 	.byte	0x04, 0x29
        /*00c6*/ 	.short	(.L_3469 - .L_3468)


	//   ....[0]....
.L_3468:
        /*00c8*/ 	.word	0xffffffff


	//   ....[1]....
        /*00cc*/ 	.word	0xffffffff


	//   ....[2]....
        /*00d0*/ 	.word	0xffffffff


	//   ....[3]....
        /*00d4*/ 	.word	0xffffffff


	//   ....[4]....
        /*00d8*/ 	.word	0xffffffff


	//----- nvinfo : EIATTR_COOP_GROUP_INSTR_OFFSETS
	.align		4
.L_3469:
        /*00dc*/ 	.byte	0x04, 0x28
        /*00de*/ 	.short	(.L_3471 - .L_3470)


	//   ....[0]....
.L_3470:
        /*00e0*/ 	.word	0x000005a0


	//   ....[1]....
        /*00e4*/ 	.word	0x000005c0


	//   ....[2]....
        /*00e8*/ 	.word	0x000005e0


	//   ....[3]....
        /*00ec*/ 	.word	0x00000600


	//   ....[4]....
        /*00f0*/ 	.word	0x00000620


	//----- nvinfo : EIATTR_VRC_CTA_INIT_COUNT
	.align		4
.L_3471:
        /*00f4*/ 	.byte	0x02, 0x4a
	.zero		1
	.zero		1


	//----- nvinfo : EIATTR_EXIT_INSTR_OFFSETS
	.align		4
        /*00f8*/ 	.byte	0x04, 0x1c
        /*00fa*/ 	.short	(.L_3473 - .L_3472)


	//   ....[0]....
.L_3472:
        /*00fc*/ 	.word	0x00000260


	//   ....[1]....
        /*0100*/ 	.word	0x00000750


	//----- nvinfo : EIATTR_CBANK_PARAM_SIZE
	.align		4
.L_3473:
        /*0104*/ 	.byte	0x03, 0x19
        /*0106*/ 	.short	0x0040


	//----- nvinfo : EIATTR_PARAM_CBANK
	.align		4
        /*0108*/ 	.byte	0x04, 0x0a
        /*010a*/ 	.short	(.L_3475 - .L_3474)
	.align		4
.L_3474:
        /*010c*/ 	.word	index@(.nv.constant0._ZN12tensorrt_llm7kernels21fusedQKNormRopeKernelIN3c108BFloat16EfLi64ELb1EEEvPviiifPKvS6_S6_PKlii)
        /*0110*/ 	.short	0x0380
        /*0112*/ 	.short	0x0040


	//----- nvinfo : EIATTR_SW_WAR
	.align		4
.L_3475:
        /*0114*/ 	.byte	0x04, 0x36
        /*0116*/ 	.short	(.L_3477 - .L_3476)
.L_3476:
        /*0118*/ 	.word	0x00000008
.L_3477:


//--------------------- .nv.info._ZN12tensorrt_llm7kernels32fusedQKNormRopeKernelNTokenHeadsIN3c104HalfENS2_8BFloat16ELi256ELb0ELi8EEEvPviiifPKvS7_S7_PKlii --------------------------
	.section	.nv.info._ZN12tensorrt_llm7kernels32fusedQKNormRopeKernelNTokenHeadsIN3c104HalfENS2_8BFloat16ELi256ELb0ELi8EEEvPviiifPKvS7_S7_PKlii,"",@"SHT_CUDA_INFO"
	.sectionflags	@""
	.align	4


	//----- nvinfo : EIATTR_CUDA_API_VERSION
	.align		4
        /*0000*/ 	.byte	0x04, 0x37
        /*0002*/ 	.short	(.L_3479 - .L_3478)
.L_3478:
        /*0004*/ 	.word	0x00000082


	//----- nvinfo : EIATTR_KPARAM_INFO
	.align		4
.L_3479:
        /*0008*/ 	.byte	0x04, 0x17
        /*000a*/ 	.short	(.L_3481 - .L_3480)
.L_3480:
        /*000c*/ 	.word	0x00000000
        /*0010*/ 	.short	0x000a
        /*0012*/ 	.short	0x003c
        /*0014*/ 	.byte	0x00, 0xf0, 0x11, 0x00


	//----- nvinfo : EIATTR_KPARAM_INFO
	.align		4
.L_3481:
        /*0018*/ 	.byte	0x04, 0x17
        /*001a*/ 	.short	(.L_3483 - .L_3482)
.L_3482:
        /*001c*/ 	.word	0x00000000
        /*0020*/ 	.short	0x0009
        /*0022*/ 	.short	0x0038
        /*0024*/ 	.byte	0x00, 0xf0, 0x11, 0x00


	//----- nvinfo : EIATTR_KPARAM_INFO
	.align		4
.L_3483:
        /*0028*/ 	.byte	0x04, 0x17
        /*002a*/ 	.short	(.L_3485 - .L_3484)
.L_3484:
        /*002c*/ 	.word	0x00000000
        /*0030*/ 	.short	0x0008
        /*0032*/ 	.short	0x0030
        /*0034*/ 	.byte	0x00, 0xf5, 0x21, 0x00


	//----- nvinfo : EIATTR_KPARAM_INFO
	.align		4
.L_3485:
        /*0038*/ 	.byte	0x04, 0x17
        /*003a*/ 	.short	(.L_3487 - .L_3486)
.L_3486:
        /*003c*/ 	.word	0x00000000
        /*0040*/ 	.short	0x0007
        /*0042*/ 	.short	0x0028
        /*0044*/ 	.byte	0x00, 0xf5, 0x21, 0x00


	//----- nvinfo : EIATTR_KPARAM_INFO
	.align		4
.L_3487:
        /*0048*/ 	.byte	0x04, 0x17
        /*004a*/ 	.short	(.L_3489 - .L_3488)
.L_3488:
        /*004c*/ 	.word	0x00000000
        /*0050*/ 	.short	0x0006
        /*0052*/ 	.short	0x0020
        /*0054*/ 	.byte	0x00, 0xf5, 0x21, 0x00


	//----- nvinfo : EIATTR_KPARAM_INFO
	.align		4
.L_3489:
        /*0058*/ 	.byte	0x04, 0x17
        /*005a*/ 	.short	(.L_3491 - .L_3490)
.L_3490:
        /*005c*/ 	.word	0x00000000
        /*0060*/ 	.short	0x0005
        /*0062*/ 	.short	0x0018
        /*0064*/ 	.byte	0x00, 0xf5, 0x21, 0x00


	//----- nvinfo : EIATTR_KPARAM_INFO
	.align		4
.L_3491:
        /*0068*/ 	.byte	0x04, 0x17
        /*006a*/ 	.short	(.L_3493 - .L_3492)
.L_3492:
        /*006c*/ 	.word	0x00000000
        /*0070*/ 	.short	0x0004
        /*0072*/ 	.short	0x0014
        /*0074*/ 	.byte	0x00, 0xf0, 0x11, 0x00


	//----- nvinfo : EIATTR_KPARAM_INFO
	.align		4
.L_3493:
        /*0078*/ 	.byte	0x04, 0x17
        /*007a*/ 	.short	(.L_3495 - .L_3494)
.L_3494:
        /*007c*/ 	.word	0x00000000
        /*0080*/ 	.short	0x0003
        /*0082*/ 	.short	0x0010
        /*0084*/ 	.byte	0x00, 0xf0, 0x11, 0x00


	//----- nvinfo : EIATTR_KPARAM_INFO
	.align		4
.L_3495:
        /*0088*/ 	.byte	0x04, 0x17
        /*008a*/ 	.short	(.L_3497 - .L_3496)
.L_3496:
        /*008c*/ 	.word	0x00000000
        /*0090*/ 	.short	0x0002
        /*0092*/ 	.short	0x000c
        /*0094*/ 	.byte	0x00, 0xf0, 0x11, 0x00


	//----- nvinfo : EIATTR_KPARAM_INFO
	.align		4
.L_3497:
        /*0098*/ 	.byte	0x04, 0x17
        /*009a*/ 	.short	(.L_3499 - .L_3498)
.L_3498:
        /*009c*/ 	.word	0x00000000
        /*00a0*/ 	.short	0x0001
        /*00a2*/ 	.short	0x0008
        /*00a4*/ 	.byte	0x00, 0xf0, 0x11, 0x00


	//----- nvinfo : EIATTR_KPARAM_INFO
	.align		4
.L_3499:
        /*00a8*/ 	.byte	0x04, 0x17
        /*00aa*/ 	.short	(.L_3501 - .L_3500)
.L_3500:
        /*00ac*/ 	.word	0x00000000
        /*00b0*/ 	.short	0x0000
        /*00b2*/ 	.short	0x0000
        /*00b4*/ 	.byte	0x00, 0xf5, 0x21, 0x00


	//----- nvinfo : EIATTR_SPARSE_MMA_MASK
	.align		4
.L_3501:
        /*00b8*/ 	.byte	0x03, 0x50
        /*00ba*/ 	.short	0x0000


	//----- nvinfo : EIATTR_MAXREG_COUNT
	.align		4
        /*00bc*/ 	.byte	0x03, 0x1b
        /*00be*/ 	.short	0x00ff


	//----- nvinfo : EIATTR_MERCURY_ISA_VERSION
	.align		4
        /*00c0*/ 	.byte	0x03, 0x5f
        /*00c2*/ 	.short	0x0101


	//----- nvinfo : EIATTR_COOP_GROUP_MASK_REGIDS
	.align		4
        /*00c4*/ 	.byte	0x04, 0x29
        /*00c6*/ 	.short	(.L_3503 - .L_3502)


	//   ....[0]....
.L_3502:
        /*00c8*/ 	.word	0xffffffff


	//   ....[1]....
        /*00cc*/ 	.word	0xffffffff


	//   ....[2]....
        /*00d0*/ 	.word	0xffffffff


	//   ....[3]....
        /*00d4*/ 	.word	0xffffffff


	//   ....[4]....
        /*00d8*/ 	.word	0xffffffff


	//   ....[5]....
        /*00dc*/ 	.word	0xffffffff


	//   ....[6]....
        /*00e0*/ 	.word	0xffffffff


	//   ....[7]....
        /*00e4*/ 	.word	0xffffffff


	//   ....[8]....
        /*00e8*/ 	.word	0xffffffff


	//   ....[9]....
        /*00ec*/ 	.word	0xffffffff


	//   ....[10]....
        /*00f0*/ 	.word	0xffffffff


	//   ....[11]....
        /*00f4*/ 	.word	0xffffffff


	//   ....[12]....
        /*00f8*/ 	.word	0xffffffff


	//   ....[13]....
        /*00fc*/ 	.word	0xffffffff


	//   ....[14]....
        /*0100*/ 	.word	0xffffffff


	//   ....[15]....
        /*0104*/ 	.word	0x0500002b


	//   ....[16]....
        /*0108*/ 	.word	0x0500002b


	//   ....[17]....
        /*010c*/ 	.word	0x0500002b


	//   ....[18]....
        /*0110*/ 	.word	0x0500002b


	//   ....[19]....
        /*0114*/ 	.word	0x0500002b


	//   ....[20]....
        /*0118*/ 	.word	0x0500002b


	//   ....[21]....
        /*011c*/ 	.word	0x0500002b


	//   ....[22]....
        /*0120*/ 	.word	0x0500002b


	//   ....[23]....
        /*0124*/ 	.word	0x0500002b


	//   ....[24]....
        /*0128*/ 	.word	0x0500002b


	//   ....[25]....
        /*012c*/ 	.word	0x0500002b


	//   ....[26]....
        /*0130*/ 	.word	0x0500002b


	//   ....[27]....
        /*0134*/ 	.word	0x0500002b


	//   ....[28]....
        /*0138*/ 	.word	0x0500002b


	//   ....[29]....
        /*013c*/ 	.word	0x0500002b


	//----- nvinfo : EIATTR_COOP_GROUP_INSTR_OFFSETS
	.align		4
.L_3503:
        /*0140*/ 	.byte	0x04, 0x28
        /*0142*/ 	.short	(.L_3505 - .L_3504)


	//   ....[0]....
.L_3504:
        /*0144*/ 	.word	0x000013f0


	//   ....[1]....
        /*0148*/ 	.word	0x00001410


	//   ....[2]....
        /*014c*/ 	.word	0x00001430


	//   ....[3]....
        /*0150*/ 	.word	0x00001450


	//   ....[4]....
        /*0154*/ 	.word	0x00001470


	//   ....[5]....
        /*0158*/ 	.word	0x00001a30


	//   ....[6]....
        /*015c*/ 	.word	0x00001a80


	//   ....[7]....
        /*0160*/ 	.word	0x00001c90


	//   ....[8]....
        /*0164*/ 	.word	0x00001cc0


	//   ....[9]....
        /*0168*/ 	.word	0x00001cf0


	//   ....[10]....
        /*016c*/ 	.word	0x00002080


	//   ....[11]....
        /*0170*/ 	.word	0x00002220


	//   ....[12]....
        /*0174*/ 	.word	0x000022c0


	//   ....[13]....
        /*0178*/ 	.word	0x00002350


	//   ....[14]....
        /*017c*/ 	.word	0x00002560


	//   ....[15]....
        /*0180*/ 	.word	0x000026c0


	//   ....[16]....
        /*0184*/ 	.word	0x00002740


	//   ....[17]....
        /*0188*/ 	.word	0x000027a0


	//   ....[18]....
        /*018c*/ 	.word	0x00002800


	//   ....[19]....
        /*0190*/ 	.word	0x00002860


	//   ....[20]....
        /*0194*/ 	.word	0x00002ac0


	//   ....[21]....
        /*0198*/ 	.word	0x00002b60


	//   ....[22]....
        /*019c*/ 	.word	0x00002d60


	//   ....[23]....
        /*01a0*/ 	.word	0x00002f70


	//   ....[24]....
        /*01a4*/ 	.word	0x00003100


	//   ....[25]....
        /*01a8*/ 	.word	0x00003350


	//   ....[26]....
        /*01ac*/ 	.word	0x00003540


	//   ....[27]....
        /*01b0*/ 	.word	0x00003720


	//   ....[28]....
        /*01b4*/ 	.word	0x000037e0


	//   ....[29]....
        /*01b8*/ 	.word	0x00003840


	//----- nvinfo : EIATTR_VRC_CTA_INIT_COUNT
	.align		4
.L_3505:
        /*01bc*/ 	.byte	0x02, 0x4a
	.zero		1
	.zero		1


	//----- nvinfo : EIATTR_EXIT_INSTR_OFFSETS
	.align		4
        /*01c0*/ 	.byte	0x04, 0x1c
        /*01c2*/ 	.short	(.L_3507 - .L_3506)


	//   ....[0]....
.L_3506:
        /*01c4*/ 	.word	0x000002b0


	//   ....[1]....
        /*01c8*/ 	.word	0x00000ef0


	//   ....[2]....
        /*01cc*/ 	.word	0x00002660


	//----- nvinfo : EIATTR_CRS_STACK_SIZE
	.align		4
.L_3507:
        /*01d0*/ 	.byte	0x04, 0x1e
        /*01d2*/ 	.short	(.L_3509 - .L_3508)
.L_3508:
        /*01d4*/ 	.word	0x00000000


	//----- nvinfo : EIATTR_CBANK_PARAM_SIZE
	.align		4
.L_3509:
        /*01d8*/ 	.byte	0x03, 0x19
        /*01da*/ 	.short	0x0040


	//----- nvinfo : EIATTR_PARAM_CBANK
	.align		4
        /*01dc*/ 	.byte	0x04, 0x0a
        /*01de*/ 	.short	(.L_3511 - .L_3510)
	.align		4
.L_3510:
        /*01e0*/ 	.word	index@(.nv.constant0._ZN12tensorrt_llm7kernels32fusedQKNormRopeKernelNTokenHeadsIN3c104HalfENS2_8BFloat16ELi256ELb0ELi8EEEvPviiifPKvS7_S7_PKlii)
        /*01e4*/ 	.short	0x0380
        /*01e6*/ 	.short	0x0040


	//----- nvinfo : EIATTR_SW_WAR
	.align		4
.L_3511:
        /*01e8*/ 	.byte	0x04, 0x36
        /*01ea*/ 	.short	(.L_3513 - .L_3512)
.L_3512:
        /*01ec*/ 	.word	0x00000008
.L_3513:


//--------------------- .nv.info._ZN12tensorrt_llm7kernels32fusedQKNormRopeKernelNTokenHeadsIN3c104HalfENS2_8BFloat16ELi256ELb1ELi8EEEvPviiifPKvS7_S7_PKlii --------------------------
	.section	.nv.info._ZN12tensorrt_llm7kernels32fusedQKNormRopeKernelNTokenHeadsIN3c104HalfENS2_8BFloat16ELi256ELb1ELi8EEEvPviiifPKvS7_S7_PKlii,"",@"SHT_CUDA_INFO"
	.sectionflags	@""
	.align	4


	//----- nvinfo : EIATTR_CUDA_API_VERSION
	.align		4
        /*0000*/ 	.byte	0x04, 0x37
        /*0002*/ 	.short	(.L_3515 - .L_3514)
.L_3514:
        /*0004*/ 	.word	0x00000082


	//----- nvinfo : EIATTR_KPARAM_INFO
	.align		4
.L_3515:
        /*0008*/ 	.byte	0x04, 0x17
        /*000a*/ 	.short	(.L_3517 - .L_3516)
.L_3516:
        /*000c*/ 	.word	0x00000000
        /*0010*/ 	.short	0x000a
        /*0012*/ 	.short	0x003c
        /*0014*/ 	.byte	0x00, 0xf0, 0x11, 0x00


	//----- nvinfo : EIATTR_KPARAM_INFO
	.align		4
.L_3517:
        /*0018*/ 	.byte	0x04, 0x17
        /*001a*/ 	.short	(.L_3519 - .L_3518)
.L_3518:
        /*001c*/ 	.word	0x00000000
        /*0020*/ 	.short	0x0009
        /*0022*/ 	.short	0x0038
        /*0024*/ 	.byte	0x00, 0xf0, 0x11, 0x00


	//----- nvinfo : EIATTR_KPARAM_INFO
	.align		4
.L_3519:
        /*0028*/ 	.byte	0x04, 0x17
        /*002a*/ 	.short	(.L_3521 - .L_3520)
.L_3520:
        /*002c*/ 	.word	0x00000000
        /*0030*/ 	.short	0x0008
        /*0032*/ 	.short	0x0030
        /*0034*/ 	.byte	0x00, 0xf5, 0x21, 0x00


	//----- nvinfo : EIATTR_KPARAM_INFO
	.align		4
.L_3521:
        /*0038*/ 	.byte	0x04, 0x17
        /*003a*/ 	.short	(.L_3523 - .L_3522)
.L_3522:
        /*003c*/ 	.word	0x00000000
        /*0040*/ 	.short	0x0007
        /*0042*/ 	.short	0x0028
        /*0044*/ 	.byte	0x00, 0xf5, 0x21, 0x00


	//----- nvinfo : EIATTR_KPARAM_INFO
	.align		4
.L_3523:
        /*0048*/ 	.byte	0x04, 0x17
        /*004a*/ 	.short	(.L_3525 - .L_3524)
.L_3524:
        /*004c*/ 	.word	0x00000000
        /*0050*/ 	.short	0x0006
        /*0052*/ 	.short	0x0020
        /*0054*/ 	.byte	0x00, 0xf5, 0x21, 0x00


	//----- nvinfo : EIATTR_KPARAM_INFO
	.align		4
.L_3525:
        /*0058*/ 	.byte	0x04, 0x17
        /*005a*/ 	.short	(.L_3527 - .L_3526)
.L_3526:
        /*005c*/ 	.word	0x00000000
        /*0060*/ 	.short	0x0005
        /*0062*/ 	.short	0x0018
        /*0064*/ 	.byte	0x00, 0xf5, 0x21, 0x00


	//----- nvinfo : EIATTR_KPARAM_INFO
	.align		4
.L_3527:
        /*0068*/ 	.byte	0x04, 0x17
        /*006a*/ 	.short	(.L_3529 - .L_3528)
.L_3528:
        /*006c*/ 	.word	0x00000000
        /*0070*/ 	.short	0x0004
        /*0072*/ 	.short	0x0014
        /*0074*/ 	.byte	0x00, 0xf0, 0x11, 0x00


	//----- nvinfo : EIATTR_KPARAM_INFO
	.align		4
.L_3529:
        /*0078*/ 	.byte	0x04, 0x17
        /*007a*/ 	.short	(.L_3531 - .L_3530)
.L_3530:
        /*007c*/ 	.word	0x00000000
        /*0080*/ 	.short	0x0003
        /*0082*/ 	.short	0x0010
        /*0084*/ 	.byte	0x00, 0xf0, 0x11, 0x00


	//----- nvinfo : EIATTR_KPARAM_INFO
	.align		4
.L_3531:
        /*0088*/ 	.byte	0x04, 0x17
        /*008a*/ 	.short	(.L_3533 - .L_3532)
.L_3532:
        /*008c*/ 	.word	0x00000000
        /*0090*/ 	.short	0x0002
        /*0092*/ 	.short	0x000c
        /*0094*/ 	.byte	0x00, 0xf0, 0x11, 0x00


	//----- nvinfo : EIATTR_KPARAM_INFO
	.align		4
.L_3533:
        /*0098*/ 	.byte	0x04, 0x17
        /*009a*/ 	.short	(.L_3535 - .L_3534)
.L_3534:
        /*009c*/ 	.word	0x00000000
        /*00a0*/ 	.short	0x0001
        /*00a2*/ 	.short	0x0008
        /*00a4*/ 	.byte	0x00, 0xf0, 0x11, 0x00


	//----- nvinfo : EIATTR_KPARAM_INFO
	.align		4
.L_3535:
        /*00a8*/ 	.byte	0x04, 0x17
        /*00aa*/ 	.short	(.L_3537 - .L_3536)
.L_3536:
        /*00ac*/ 	.word	0x00000000
        /*00b0*/ 	.short	0x0000
        /*00b2*/ 	.short	0x0000
        /*00b4*/ 	.byte	0x00, 0xf5, 0x21, 0x00


	//----- nvinfo : EIATTR_SPARSE_MMA_MASK
	.align		4
.L_3537:
        /*00b8*/ 	.byte	0x03, 0x50
        /*00ba*/ 	.short	0x0000


	//----- nvinfo : EIATTR_MAXREG_COUNT
	.align		4
        /*00bc*/ 	.byte	0x03, 0x1b
        /*00be*/ 	.short	0x00ff


	//----- nvinfo : EIATTR_MERCURY_ISA_VERSION
	.align		4
        /*00c0*/ 	.byte	0x03, 0x5f
        /*00c2*/ 	.short	0x0101


	//----- nvinfo : EIATTR_COOP_GROUP_MASK_REGIDS
	.align		4
        /*00c4*/ 	.byte	0x04, 0x29
        /*00c6*/ 	.short	(.L_3539 - .L_3538)


	//   ....[0]....
.L_3538:
        /*00c8*/ 	.word	0xffffffff


	//   ....[1]....
        /*00cc*/ 	.word	0xffffffff


	//   ....[2]....
        /*00d0*/ 	.word	0xffffffff


	//   ....[3]....
        /*00d4*/ 	.word	0xffffffff


	//   ....[4]....
        /*00d8*/ 	.word	0xffffffff


	//   ....[5]....
        /*00dc*/ 	.word	0x05000027


	//   ....[6]....
        /*00e0*/ 	.word	0x05000027


	//   ....[7]....
        /*00e4*/ 	.word	0x05000027


	//   ....[8]....
        /*00e8*/ 	.word	0x05000027


	//   ....[9]....
        /*00ec*/ 	.word	0x05000027


	//----- nvinfo : EIATTR_COOP_GROUP_INSTR_OFFSETS
	.align		4
.L_3539:
        /*00f0*/ 	.byte	0x04, 0x28
        /*00f2*/ 	.short	(.L_3541 - .L_3540)


	//   ....[0]....
.L_3540:
        /*00f4*/ 	.word	0x00001400


	//   ....[1]....
        /*00f8*/ 	.word	0x00001420


	//   ....[2]....
        /*00fc*/ 	.word	0x00001440


	//   ....[3]....
        /*0100*/ 	.word	0x00001460


	//   ....[4]....
        /*0104*/ 	.word	0x00001480


	//   ....[5]....
        /*0108*/ 	.word	0x00001a20


	//   ....[6]....
        /*010c*/ 	.word	0x00001ab0


	//   ....[7]....
        /*0110*/ 	.word	0x00001b20


	//   ....[8]....
        /*0114*/ 	.word	0x00001b90


	//   ....[9]....
        /*0118*/ 	.word	0x00001c00


	//----- nvinfo : EIATTR_VRC_CTA_INIT_COUNT
	.align		4
.L_3541:
        /*011c*/ 	.byte	0x02, 0x4a
	.zero		1
	.zero		1


	//----- nvinfo : EIATTR_EXIT_INSTR_OFFSETS
	.align		4
        /*0120*/ 	.byte	0x04, 0x1c
        /*0122*/ 	.short	(.L_3543 - .L_3542)


	//   ....[0]....
.L_3542:
        /*0124*/ 	.word	0x000002a0


	//   ....[1]....
        /*0128*/ 	.word	0x00000f30


	//   ....[2]....
        /*012c*/ 	.word	0x000019b0


	//----- nvinfo : EIATTR_CRS_STACK_SIZE
	.align		4
.L_3543:
        /*0130*/ 	.byte	0x04, 0x1e
        /*0132*/ 	.short	(.L_3545 - .L_3544)
.L_3544:
        /*0134*/ 	.word	0x00000000


	//----- nvinfo : EIATTR_CBANK_PARAM_SIZE
	.align		4
.L_3545:
        /*0138*/ 	.byte	0x03, 0x19
        /*013a*/ 	.short	0x0040


	//----- nvinfo : EIATTR_PARAM_CBANK
	.align		4
        /*013c*/ 	.byte	0x04, 0x0a
        /*013e*/ 	.short	(.L_3547 - .L_3546)
	.align		4
.L_3546:
        /*0140*/ 	.word	index@(.nv.constant0._ZN12tensorrt_llm7kernels32fusedQKNormRopeKernelNTokenHeadsIN3c104HalfENS2_8BFloat16ELi256ELb1ELi8EEEvPviiifPKvS7_S7_PKlii)
        /*0144*/ 	.short	0x0380
        /*0146*/ 	.short	0x0040


	//----- nvinfo : EIATTR_SW_WAR
	.align		4
.L_3547:
        /*0148*/ 	.byte	0x04, 0x36
        /*014a*/ 	.short	(.L_3549 - .L_3548)
.L_3548:
        /*014c*/ 	.word	0x00000008
.L_3549:


//--------------------- .nv.info._ZN12tensorrt_llm7kernels32fusedQKNormRopeKernelNTokenHeadsIN3c104HalfENS2_8BFloat16ELi128ELb0ELi8EEEvPviiifPKvS7_S7_PKlii --------------------------
	.section	.nv.info._ZN12tensorrt_llm7kernels32fusedQKNormRopeKernelNTokenHeadsIN3c104HalfENS2_8BFloat16ELi128ELb0ELi8EEEvPviiifPKvS7_S7_PKlii,"",@"SHT_CUDA_INFO"
	.sectionflags	@""
	.align	4


	//----- nvinfo : EIATTR_CUDA_API_VERSION
	.align		4
        /*0000*/ 	.byte	0x04, 0x37
        /*0002*/ 	.short	(.L_3551 - .L_3550)
.L_3550:
        /*0004*/ 	.word	0x00000082


	//----- nvinfo : EIATTR_KPARAM_INFO
	.align		4
.L_3551:
        /*0008*/ 	.byte	0x04, 0x17
        /*000a*/ 	.short	(.L_3553 - .L_3552)
.L_3552:
        /*000c*/ 	.word	0x00000000
        /*0010*/ 	.short	0x000a
        /*0012*/ 	.short	0x003c
        /*0014*/ 	.byte	0x00, 0xf0, 0x11, 0x00


	//----- nvinfo : EIATTR_KPARAM_INFO
	.align		4
.L_3553:
        /*0018*/ 	.byte	0x04, 0x17
        /*001a*/ 	.short	(.L_3555 - .L_3554)
.L_3554:
        /*001c*/ 	.word	0x00000000
        /*0020*/ 	.short	0x0009
        /*0022*/ 	.short	0x0038
        /*0024*/ 	.byte	0x00, 0xf0, 0x11, 0x00


	//----- nvinfo : EIATTR_KPARAM_INFO
	.align		4
.L_3555:
        /*0028*/ 	.byte	0x04, 0x17
        /*002a*/ 	.short	(.L_3557 - .L_3556)
.L_3556:
        /*002c*/ 	.word	0x00000000
        /*0030*/ 	.short	0x0008
        /*0032*/ 	.short	0x0030
        /*0034*/ 	.byte	0x00, 0xf5, 0x21, 0x00


	//----- nvinfo : EIATTR_KPARAM_INFO
	.align		4
.L_3557:
        /*0038*/ 	.byte	0x04, 0x17
        /*003a*/ 	.short	(.L_3559 - .L_3558)
.L_3558:
        /*003c*/ 	.word	0x00000000
        /*0040*/ 	.short	0x0007
        /*0042*/ 	.short	0x0028
        /*0044*/ 	.byte	0x00, 0xf5, 0x21, 0x00


	//----- nvinfo : EIATTR_KPARAM_INFO
	.align		4
.L_3559:
        /*0048*/ 	.byte	0x04, 0x17
        /*004a*/ 	.short	(.L_3561 - .L_3560)
.L_3560:
        /*004c*/ 	.word	0x00000000
        /*0050*/ 	.short	0x0006
        /*0052*/ 	.short	0x0020
        /*0054*/ 	.byte	0x00, 0xf5, 0x21, 0x00


	//----- nvinfo : EIATTR_KPARAM_INFO
	.align		4
.L_3561:
        /*0058*/ 	.byte	0x04, 0x17
        /*005a*/ 	.short	(.L_3563 - .L_3562)
.L_3562:
        /*005c*/ 	.word	0x00000000
        /*0060*/ 	.short	0x0005
        /*0062*/ 	.short	0x0018
        /*0064*/ 	.byte	0x00, 0xf5, 0x21, 0x00


	//----- nvinfo : EIATTR_KPARAM_INFO
	.align		4
.L_3563:
        /*0068*/ 	.byte	0x04, 0x17
        /*006a*/ 	.short	(.L_3565 - .L_3564)
.L_3564:
        /*006c*/ 	.word	0x00000000
        /*0070*/ 	.short	0x0004
        /*0072*/ 	.short	0x0014
        /*0074*/ 	.byte	0x00, 0xf0, 0x11, 0x00


	//----- nvinfo : EIATTR_KPARAM_INFO
	.align		4
.L_3565:
        /*0078*/ 	.byte	0x04, 0x17
        /*007a*/ 	.short	(.L_3567 - .L_3566)
.L_3566:
        /*007c*/ 	.word	0x00000000
        /*0080*/ 	.short	0x0003
        /*0082*/ 	.short	0x0010
        /*0084*/ 	.byte	0x00, 0xf0, 0x11, 0x00


	//----- nvinfo : EIATTR_KPARAM_INFO
	.align		4
.L_3567:
        /*0088*/ 	.byte	0x04, 0x17
        /*008a*/ 	.short	(.L_3569 - .L_3568)
.L_3568:
        /*008c*/ 	.word	0x00000000
        /*0090*/ 	.short	0x0002
        /*0092*/ 	.short	0x000c
        /*0094*/ 	.byte	0x00, 0xf0, 0x11, 0x00


	//----- nvinfo : EIATTR_KPARAM_INFO
	.align		4
.L_3569:
        /*0098*/ 	.byte	0x04, 0x17
        /*009a*/ 	.short	(.L_3571 - .L_3570)
.L_3570:
        /*009c*/ 	.word	0x00000000
        /*00a0*/ 	.short	0x0001
        /*00a2*/ 	.short	0x0008
        /*00a4*/ 	.byte	0x00, 0xf0, 0x11, 0x00


	//----- nvinfo : EIATTR_KPARAM_INFO
	.align		4
.L_3571:
        /*00a8*/ 	.byte	0x04, 0x17
        /*00aa*/ 	.short	(.L_3573 - .L_3572)
.L_3572:
        /*00ac*/ 	.word	0x00000000
        /*00b0*/ 	.short	0x0000
        /*00b2*/ 	.short	0x0000
        /*00b4*/ 	.byte	0x00, 0xf5, 0x21, 0x00


	//----- nvinfo : EIATTR_SPARSE_MMA_MASK
	.align		4
.L_3573:
        /*00b8*/ 	.byte	0x03, 0x50
        /*00ba*/ 	.short	0x0000


	//----- nvinfo : EIATTR_MAXREG_COUNT
	.align		4
        /*00bc*/ 	.byte	0x03, 0x1b
        /*00be*/ 	.short	0x00ff


	//----- nvinfo : EIATTR_MERCURY_ISA_VERSION
	.align		4
        /*00c0*/ 	.byte	0x03, 0x5f
        /*00c2*/ 	.short	0x0101


	//----- nvinfo : EIATTR_COOP_GROUP_MASK_REGIDS
	.align		4
        /*00c4*/ 	.byte	0x04, 0x29
        /*00c6*/ 	.short	(.L_3575 - .L_3574)


	//   ....[0]....
.L_3574:
        /*00c8*/ 	.word	0xffffffff


	//   ....[1]....
        /*00cc*/ 	.word	0xffffffff


	//   ....[2]....
        /*00d0*/ 	.word	0xffffffff


	//   ....[3]....
        /*00d4*/ 	.word	0xffffffff


	//   ....[4]....
        /*00d8*/ 	.word	0xffffffff


	//   ....[5]....
        /*00dc*/ 	.word	0xffffffff


	//   ....[6]....
        /*00e0*/ 	.word	0xffffffff


	//   ....[7]....
        /*00e4*/ 	.word	0xffffffff


	//   ....[8]....
        /*00e8*/ 	.word	0xffffffff


	//   ....[9]....
        /*00ec*/ 	.word	0xffffffff


	//   ....[10]....
        /*00f0*/ 	.word	0xffffffff


	//   ....[11]....
        /*00f4*/ 	.word	0x05000004


	//   ....[12]....
        /*00f8*/ 	.word	0x05000004


	//   ....[13]....
        /*00fc*/ 	.word	0x05000004


	//   ....[14]....
        /*0100*/ 	.word	0x05000004


	//   ....[15]....
        /*0104*/ 	.word	0x05000004


	//   ....[16]....
        /*0108*/ 	.word	0x05000004


	//   ....[17]....
        /*010c*/ 	.word	0x05000004


	//   ....[18]....
        /*0110*/ 	.word	0x05000004


	//   ....[19]....
        /*0114*/ 	.word	0x05000004


	//   ....[20]....
        /*0118*/ 	.word	0x05000004


	//   ....[21]....
        /*011c*/ 	.word	0x05000004


	//----- nvinfo : EIATTR_COOP_GROUP_INSTR_OFFSETS
	.align		4
.L_3575:
        /*0120*/ 	.byte	0x04, 0x28
        /*0122*/ 	.short	(.L_3577 - .L_3576)


	//   ....[0]....
.L_3576:
        /*0124*/ 	.word	0x000015c0


	//   ....[1]....
        /*0128*/ 	.word	0x000015e0


	//   ....[2]....
        /*012c*/ 	.word	0x00001600


	//   ....[3]....
        /*0130*/ 	.word	0x00001620


	//   ....[4]....
        /*0134*/ 	.word	0x00001640


	//   ....[5]....
        /*0138*/ 	.word	0x00001870


	//   ....[6]....
        /*013c*/ 	.word	0x000019a0


	//   ....[7]....
        /*0140*/ 	.word	0x00001a80


	//   ....[8]....
        /*0144*/ 	.word	0x00001ab0


	//   ....[9]....
        /*0148*/ 	.word	0x00001b40


	//   ....[10]....
        /*014c*/ 	.word	0x00001c30


	//   ....[11]....
        /*0150*/ 	.word	0x00001d70


	//   ....[12]....
        /*0154*/ 	.word	0x00001df0


	//   ....[13]....
        /*0158*/ 	.word	0x00001e50


	//   ....[14]....
        /*015c*/ 	.word	0x00001eb0


	//   ....[15]....
        /*0160*/ 	.word	0x00001f10


	//   ....[16]....
        /*0164*/ 	.word	0x00002120


	//   ....[17]....
        /*0168*/ 	.word	0x000021d0


	//   ....[18]....
        /*016c*/ 	.word	0x00002250


	//   ....[19]....
        /*0170*/ 	.word	0x00002340


	//   ....[20]....
        /*0174*/ 	.word	0x00002400


	//   ....[21]....
        /*0178*/ 	.word	0x00002470


	//----- nvinfo : EIATTR_VRC_CTA_INIT_COUNT
	.align		4
.L_3577:
        /*017c*/ 	.byte	0x02, 0x4a
	.zero		1
	.zero		1


	//----- nvinfo : EIATTR_EXIT_INSTR_OFFSETS
	.align		4
        /*0180*/ 	.byte	0x04, 0x1c
        /*0182*/ 	.short	(.L_3579 - .L_3578)


	//   ....[0]....
.L_3578:
        /*0184*/ 	.word	0x00000290


	//   ....[1]....
        /*0188*/ 	.word	0x00000ee0


	//   ....[2]....
        /*018c*/ 	.word	0x00001d10


	//----- nvinfo : EIATTR_CRS_STACK_SIZE
	.align		4
.L_3579:
        /*0190*/ 	.byte	0x04, 0x1e
        /*0192*/ 	.short	(.L_3581 - .L_3580)
.L_3580:
        /*0194*/ 	.word	0x00000000


	//----- nvinfo : EIATTR_CBANK_PARAM_SIZE
	.align		4
.L_3581:
        /*0198*/ 	.byte	0x03, 0x19
        /*019a*/ 	.short	0x0040


	//----- nvinfo : EIATTR_PARAM_CBANK
	.align		4
        /*019c*/ 	.byte	0x04, 0x0a
        /*019e*/ 	.short	(.L_3583 - .L_3582)
	.align		4
.L_3582:
        /*01a0*/ 	.word	index@(.nv.constant0._ZN12tensorrt_llm7kernels32fusedQKNormRopeKernelNTokenHeadsIN3c104HalfENS2_8BFloat16ELi128ELb0ELi8EEEvPviiifPKvS7_S7_PKlii)
        /*01a4*/ 	.short	0x0380
        /*01a6*/ 	.short	0x0040


	//----- nvinfo : EIATTR_SW_WAR
	.align		4
.L_3583:
        /*01a8*/ 	.byte	0x04, 0x36
        /*01aa*/ 	.short	(.L_3585 - .L_3584)
.L_3584:
        /*01ac*/ 	.word	0x00000008
.L_3585:


//--------------------- .nv.info._ZN12tensorrt_llm7kernels32fusedQKNormRopeKernelNTokenHeadsIN3c104HalfENS2_8BFloat16ELi128ELb1ELi8EEEvPviiifPKvS7_S7_PKlii --------------------------
	.section	.nv.info._ZN12tensorrt_llm7kernels32fusedQKNormRopeKernelNTokenHeadsIN3c104HalfENS2_8BFloat16ELi128ELb1ELi8EEEvPviiifPKvS7_S7_PKlii,"",@"SHT_CUDA_INFO"
	.sectionflags	@""
	.align	4


	//----- nvinfo : EIATTR_CUDA_API_VERSION
	.align		4
        /*0000*/ 	.byte	0x04, 0x37
        /*0002*/ 	.short	(.L_3587 - .L_3586)
.L_3586:
        /*0004*/ 	.word	0x00000082


	//----- nvinfo : EIATTR_KPARAM_INFO
	.align		4
.L_3587:
        /*0008*/ 	.byte	0x04, 0x17
        /*000a*/ 	.short	(.L_3589 - .L_3588)
.L_3588:
        /*000c*/ 	.word	0x00000000
        /*0010*/ 	.short	0x000a
        /*0012*/ 	.short	0x003c
        /*0014*/ 	.byte	0x00, 0xf0, 0x11, 0x00


	//----- nvinfo : EIATTR_KPARAM_INFO
	.align		4
.L_3589:
        /*0018*/ 	.byte	0x04, 0x17
        /*001a*/ 	.short	(.L_3591 - .L_3590)
.L_3590:
        /*001c*/ 	.word	0x00000000
        /*0020*/ 	.short	0x0009
        /*0022*/ 	.short	0x0038
        /*0024*/ 	.byte	0x00, 0xf0, 0x11, 0x00


	//----- nvinfo : EIATTR_KPARAM_INFO
	.align		4
.L_3591:
        /*0028*/ 	.byte	0x04, 0x17
        /*002a*/ 	.short	(.L_3593 - .L_3592)
.L_3592:
        /*002c*/ 	.word	0x00000000
        /*0030*/ 	.short	0x0008
        /*0032*/ 	.short	0x0030
        /*0034*/ 	.byte	0x00, 0xf5, 0x21, 0x00


	//----- nvinfo : EIATTR_KPARAM_INFO
	.align		4
.L_3593:
        /*0038*/ 	.byte	0x04, 0x17
        /*003a*/ 	.short	(.L_3595 - .L_3594)
.L_3594:
        /*003c*/ 	.word	0x00000000
        /*0040*/ 	.short	0x0007
        /*0042*/ 	.short	0x0028
        /*0044*/ 	.byte	0x00, 0xf5, 0x21, 0x00


	//----- nvinfo : EIATTR_KPARAM_INFO
	.align		4
.L_3595:
        /*0048*/ 	.byte	0x04, 0x17
        /*004a*/ 	.short	(.L_3597 - .L_3596)
.L_3596:
        /*004c*/ 	.word	0x00000000
        /*0050*/ 	.short	0x0006
        /*0052*/ 	.short	0x0020
        /*0054*/ 	.byte	0x00, 0xf5, 0x21, 0x00


	//----- nvinfo : EIATTR_KPARAM_INFO
	.align		4
.L_3597:
        /*0058*/ 	.byte	0x04, 0x17
        /*005a*/ 	.short	(.L_3599 - .L_3598)
.L_3598:
        /*005c*/ 	.word	0x00000000
        /*0060*/ 	.short	0x0005
        /*0062*/ 	.short	0x0018
        /*0064*/ 	.byte	0x00, 0xf5, 0x21, 0x00


	//----- nvinfo : EIATTR_KPARAM_INFO
	.align		4
.L_3599:
        /*0068*/ 	.byte	0x04, 0x17
        /*006a*/ 	.short	(.L_3601 - .L_3600)
.L_3600:
        /*006c*/ 	.word	0x00000000
        /*0070*/ 	.short	0x0004
        /*0072*/ 	.short	0x0014
        /*0074*/ 	.byte	0x00, 0xf0, 0x11, 0x00


	//----- nvinfo : EIATTR_KPARAM_INFO
	.align		4
.L_3601:
        /*0078*/ 	.byte	0x04, 0x17
        /*007a*/ 	.short	(.L_3603 - .L_3602)
.L_3602:
        /*007c*/ 	.word	0x00000000
        /*0080*/ 	.short	0x0003
        /*0082*/ 	.short	0x0010
        /*0084*/ 	.byte	0x00, 0xf0, 0x11, 0x00


	//----- nvinfo : EIATTR_KPARAM_INFO
	.align		4
.L_3603:
        /*0088*/ 	.byte	0x04, 0x17
        /*008a*/ 	.short	(.L_3605 - .L_3604)
.L_3604:
        /*008c*/ 	.word	0x00000000
        /*0090*/ 	.short	0x0002
        /*0092*/ 	.short	0x000c
        /*0094*/ 	.byte	0x00, 0xf0, 0x11, 0x00


	//----- nvinfo : EIATTR_KPARAM_INFO
	.align		4
.L_3605:
        /*0098*/ 	.byte	0x04, 0x17
        /*009a*/ 	.short	(.L_3607 - .L_3606)
.L_3606:
        /*009c*/ 	.word	0x00000000
        /*00a0*/ 	.short	0x0001
        /*00a2*/ 	.short	0x0008
        /*00a4*/ 	.byte	0x00, 0xf0, 0x11, 0x00


	//----- nvinfo : EIATTR_KPARAM_INFO
	.align		4
.L_3607:
        /*00a8*/ 	.byte	0x04, 0x17
        /*00aa*/ 	.short	(.L_3609 - .L_3608)
.L_3608:
        /*00ac*/ 	.word	0x00000000
        /*00b0*/ 	.short	0x0000
        /*00b2*/ 	.short	0x0000
        /*00b4*/ 	.byte	0x00, 0xf5, 0x21, 0x00


	//----- nvinfo : EIATTR_SPARSE_MMA_MASK
	.align		4
.L_3609:
        /*00b8*/ 	.byte	0x03, 0x50
        /*00ba*/ 	.short	0x0000


	//----- nvinfo : EIATTR_MAXREG_COUNT
	.align		4
        /*00bc*/ 	.byte	0x03, 0x1b
        /*00be*/ 	.short	0x00ff


	//----- nvinfo : EIATTR_MERCURY_ISA_VERSION
	.align		4
        /*00c0*/ 	.byte	0x03, 0x5f
        /*00c2*/ 	.short	0x0101


	//----- nvinfo : EIATTR_COOP_GROUP_MASK_REGIDS
	.align		4
        /*00c4*/ 	.byte	0x04, 0x29
        /*00c6*/ 	.short	(.L_3611 - .L_3610)


	//   ....[0]....
.L_3610:
        /*00c8*/ 	.word	0xffffffff


	//   ....[1]....
        /*00cc*/ 	.word	0xffffffff


	//   ....[2]....
        /*00d0*/ 	.word	0xffffffff


	//   ....[3]....
        /*00d4*/ 	.word	0xffffffff


	//   ....[4]....
        /*00d8*/ 	.word	0xffffffff


	//   ....[5]....
        /*00dc*/ 	.word	0x05000017


	//   ....[6]....
        /*00e0*/ 	.word	0x05000017


	//   ....[7]....
        /*00e4*/ 	.word	0x05000017


	//   ....[8]....
        /*00e8*/ 	.word	0x05000017


	//   ....[9]....
        /*00ec*/ 	.word	0x05000017


	//----- nvinfo : EIATTR_COOP_GROUP_INSTR_OFFSETS
	.align		4
.L_3611:
        /*00f0*/ 	.byte	0x04, 0x28
        /*00f2*/ 	.short	(.L_3613 - .L_3612)


	//   ....[0]....
.L_3612:
        /*00f4*/ 	.word	0x00001260


	//   ....[1]....
        /*00f8*/ 	.word	0x00001280


	//   ....[2]....
        /*00fc*/ 	.word	0x000012a0


	//   ....[3]....
        /*0100*/ 	.word	0x000012c0


	//   ....[4]....
        /*0104*/ 	.word	0x000012e0


	//   ....[5]....
        /*0108*/ 	.word	0x00001690


	//   ....[6]....
        /*010c*/ 	.word	0x00001720


	//   ....[7]....
        /*0110*/ 	.word	0x000017a0


	//   ....[8]....
        /*0114*/ 	.word	0x00001820


	//   ....[9]....
        /*0118*/ 	.word	0x000018a0


	//----- nvinfo : EIATTR_VRC_CTA_INIT_COUNT
	.align		4
.L_3613:
        /*011c*/ 	.byte	0x02, 0x4a
	.zero		1
	.zero		1


	//----- nvinfo : EIATTR_EXIT_INSTR_OFFSETS
	.align		4
        /*0120*/ 	.byte	0x04, 0x1c
        /*0122*/ 	.short	(.L_3615 - .L_3614)


	//   ....[0]....
.L_3614:
        /*0124*/ 	.word	0x000002a0


	//   ....[1]....
        /*0128*/ 	.word	0x00000ee0


	//   ....[2]....
        /*012c*/ 	.word	0x00001630


	//----- nvinfo : EIATTR_CRS_STACK_SIZE
	.align		4
.L_3615:
        /*0130*/ 	.byte	0x04, 0x1e
        /*0132*/ 	.short	(.L_3617 - .L_3616)
.L_3616:
        /*0134*/ 	.word	0x00000000


	//----- nvinfo : EIATTR_CBANK_PARAM_SIZE
	.align		4
.L_3617:
        /*0138*/ 	.byte	0x03, 0x19
        /*013a*/ 	.short	0x0040


	//----- nvinfo : EIATTR_PARAM_CBANK
	.align		4
        /*013c*/ 	.byte	0x04, 0x0a
        /*013e*/ 	.short	(.L_3619 - .L_3618)
	.align		4
.L_3618:
        /*0140*/ 	.word	index@(.nv.constant0._ZN12tensorrt_llm7kernels32fusedQKNormRopeKernelNTokenHeadsIN3c104HalfENS2_8BFloat16ELi128ELb1ELi8EEEvPviiifPKvS7_S7_PKlii)
        /*0144*/ 	.short	0x0380
        /*0146*/ 	.short	0x0040


	//----- nvinfo : EIATTR_SW_WAR
	.align		4
.L_3619:
        /*0148*/ 	.byte	0x04, 0x36
        /*014a*/ 	.short	(.L_3621 - .L_3620)
.L_3620:
        /*014c*/ 	.word	0x00000008
.L_3621:


//--------------------- .nv.info._ZN12tensorrt_llm7kernels32fusedQKNormRopeKernelNTokenHeadsIN3c104HalfENS2_8BFloat16ELi64ELb0ELi8EEEvPviiifPKvS7_S7_PKlii --------------------------
	.section	.nv.info._ZN12tensorrt_llm7kernels32fusedQKNormRopeKernelNTokenHeadsIN3c104HalfENS2_8BFloat16ELi64ELb0ELi8EEEvPviiifPKvS7_S7_PKlii,"",@"SHT_CUDA_INFO"
	.sectionflags	@""
	.align	4


	//----- nvinfo : EIATTR_CUDA_API_VERSION
	.align		4
        /*0000*/ 	.byte	0x04, 0x37
        /*0002*/ 	.short	(.L_3623 - .L_3622)
.L_3622:
        /*0004*/ 	.word	0x00000082


	//----- nvinfo : EIATTR_KPARAM_INFO
	.align		4
.L_3623:
        /*0008*/ 	.byte	0x04, 0x17
        /*000a*/ 	.short	(.L_3625 - .L_3624)
.L_3624:
        /*000c*/ 	.word	0x00000000
        /*0010*/ 	.short	0x000a
        /*0012*/ 	.short	0x003c
        /*0014*/ 	.byte	0x00, 0xf0, 0x11, 0x00


	//----- nvinfo : EIATTR_KPARAM_INFO
	.align		4
.L_3625:
        /*0018*/ 	.byte	0x04, 0x17
        /*001a*/ 	.short	(.L_3627 - .L_3626)
.L_3626:
        /*001c*/ 	.word	0x00000000
        /*0020*/ 	.short	0x0009
        /*0022*/ 	.short	0x0038
        /*0024*/ 	.byte	0x00, 0xf0, 0x11, 0x00


	//----- nvinfo : EIATTR_KPARAM_INFO
	.align		4
.L_3627:
        /*0028*/ 	.byte	0x04, 0x17
        /*002a*/ 	.short	(.L_3629 - .L_3628)
.L_3628:
        /*002c*/ 	.word	0x00000000
        /*0030*/ 	.short	0x0008
        /*0032*/ 	.short	0x0030
        /*0034*/ 	.byte	0x00, 0xf5, 0x21, 0x00


	//----- nvinfo : EIATTR_KPARAM_INFO
	.align		4
.L_3629:
        /*0038*/ 	.byte	0x04, 0x17
        /*003a*/ 	.short	(.L_3631 - .L_3630)
.L_3630:
        /*003c*/ 	.word	0x00000000
        /*0040*/ 	.short	0x0007
        /*0042*/ 	.short	0x0028
        /*0044*/ 	.byte	0x00, 0xf5, 0x21, 0x00


	//----- nvinfo : EIATTR_KPARAM_INFO
	.align		4
.L_3631:
        /*0048*/ 	.byte	0x04, 0x17
        /*004a*/ 	.short	(.L_3633 - .L_3632)
.L_3632:
        /*004c*/ 	.word	0x00000000
        /*0050*/ 	.short	0x0006
        /*0052*/ 	.short	0x0020
        /*0054*/ 	.byte	0x00, 0xf5, 0x21, 0x00


	//----- nvinfo : EIATTR_KPARAM_INFO
	.align		4
.L_3633:
        /*0058*/ 	.byte	0x04, 0x17
        /*005a*/ 	.short	(.L_3635 - .L_3634)
.L_3634:
        /*005c*/ 	.word	0x00000000
        /*0060*/ 	.short	0x0005
        /*0062*/ 	.short	0x0018
        /*0064*/ 	.byte	0x00, 0xf5, 0x21, 0x00


	//----- nvinfo : EIATTR_KPARAM_INFO
	.align		4
.L_3635:
        /*0068*/ 	.byte	0x04, 0x17
        /*006a*/ 	.short	(.L_3637 - .L_3636)
.L_3636:
        /*006c*/ 	.word	0x00000000
        /*0070*/ 	.short	0x0004
        /*0072*/ 	.short	0x0014
        /*0074*/ 	.byte	0x00, 0xf0, 0x11, 0x00


	//----- nvinfo : EIATTR_KPARAM_INFO
	.align		4
.L_3637:
        /*0078*/ 	.byte	0x04, 0x17
        /*007a*/ 	.short	(.L_3639 - .L_3638)
.L_3638:
        /*007c*/ 	.word	0x00000000
        /*0080*/ 	.short	0x0003
        /*0082*/ 	.short	0x0010
        /*0084*/ 	.byte	0x00, 0xf0, 0x11, 0x00


	//----- nvinfo : EIATTR_KPARAM_INFO
	.align		4
.L_3639:
        /*0088*/ 	.byte	0x04, 0x17
        /*008a*/ 	.short	(.L_3641 - .L_3640)
.L_3640:
        /*008c*/ 	.word	0x00000000
        /*0090*/ 	.short	0x0002
        /*0092*/ 	.short	0x000c
        /*0094*/ 	.byte	0x00, 0xf0, 0x11, 0x00


	//----- nvinfo : EIATTR_KPARAM_INFO
	.align		4
.L_3641:
        /*0098*/ 	.byte	0x04, 0x17
        /*009a*/ 	.short	(.L_3643 - .L_3642)
.L_3642:
        /*009c*/ 	.word	0x00000000
        /*00a0*/ 	.short	0x0001
        /*00a2*/ 	.short	0x0008
        /*00a4*/ 	.byte	0x00, 0xf0, 0x11, 0x00


	//----- nvinfo : EIATTR_KPARAM_INFO
	.align		4
.L_3643:
        /*00a8*/ 	.byte	0x04, 0x17
        /*00aa*/ 	.short	(.L_3645 - .L_3644)
.L_3644:
        /*00ac*/ 	.word	0x00000000
        /*00b0*/ 	.short	0x0000
        /*00b2*/ 	.short	0x0000
        /*00b4*/ 	.byte	0x00, 0xf5, 0x21, 0x00


	//----- nvinfo : EIATTR_SPARSE_MMA_MASK
	.align		4
.L_3645:
        /*00b8*/ 	.byte	0x03, 0x50
        /*00ba*/ 	.short	0x0000


	//----- nvinfo : EIATTR_MAXREG_COUNT
	.align		4
        /*00bc*/ 	.byte	0x03, 0x1b
        /*00be*/ 	.short	0x00ff


	//----- nvinfo : EIATTR_MERCURY_ISA_VERSION
	.align		4
        /*00c0*/ 	.byte	0x03, 0x5f
        /*00c2*/ 	.short	0x0101


	//----- nvinfo : EIATTR_COOP_GROUP_MASK_REGIDS
	.align		4
        /*00c4*/ 	.byte	0x04, 0x29
        /*00c6*/ 	.short	(.L_3647 - .L_3646)


	//   ....[0]....
.L_3646:
        /*00c8*/ 	.word	0xffffffff


	//   ....[1]....
        /*00cc*/ 	.word	0xffffffff


	//   ....[2]....
        /*00d0*/ 	.word	0xffffffff


	//   ....[3]....
        /*00d4*/ 	.word	0xffffffff


	//   ....[4]....
        /*00d8*/ 	.word	0xffffffff


	//   ....[5]....
        /*00dc*/ 	.word	0xffffffff


	//   ....[6]....
        /*00e0*/ 	.word	0xffffffff


	//   ....[7]....
        /*00e4*/ 	.word	0xffffffff


	//   ....[8]....
        /*00e8*/ 	.word	0xffffffff


	//   ....[9]....
        /*00ec*/ 	.word	0x05000009


	//   ....[10]....
        /*00f0*/ 	.word	0x05000009


	//   ....[11]....
        /*00f4*/ 	.word	0x05000009


	//   ....[12]....
        /*00f8*/ 	.word	0x05000009


	//   ....[13]....
        /*00fc*/ 	.word	0x05000009


	//   ....[14]....
        /*0100*/ 	.word	0x05000009


	//   ....[15]....
        /*0104*/ 	.word	0x05000009


	//   ....[16]....
        /*0108*/ 	.word	0x05000009


	//   ....[17]....
        /*010c*/ 	.word	0x05000009


	//----- nvinfo : EIATTR_COOP_GROUP_INSTR_OFFSETS
	.align		4
.L_3647:
        /*0110*/ 	.byte	0x04, 0x28
        /*0112*/ 	.short	(.L_3649 - .L_3648)


	//   ....[0]....
.L_3648:
        /*0114*/ 	.word	0x00001300


	//   ....[1]....
        /*0118*/ 	.word	0x00001320


	//   ....[2]....
        /*011c*/ 	.word	0x00001340


	//   ....[3]....
        /*0120*/ 	.word	0x00001360


	//   ....[4]....
        /*0124*/ 	.word	0x00001380


	//   ....[5]....
        /*0128*/ 	.word	0x00001550


	//   ....[6]....
        /*012c*/ 	.word	0x000015e0


	//   ....[7]....
        /*0130*/ 	.word	0x000016c0


	//   ....[8]....
        /*0134*/ 	.word	0x000017f0


	//   ....[9]....
        /*0138*/ 	.word	0x00001920


	//   ....[10]....
        /*013c*/ 	.word	0x000019b0


	//   ....[11]....
        /*0140*/ 	.word	0x00001a10


	//   ....[12]....
        /*0144*/ 	.word	0x00001a70


	//   ....[13]....
        /*0148*/ 	.word	0x00001ad0


	//   ....[14]....
        /*014c*/ 	.word	0x00001ce0


	//   ....[15]....
        /*0150*/ 	.word	0x00001d70


	//   ....[16]....
        /*0154*/ 	.word	0x00001e10


	//   ....[17]....
        /*0158*/ 	.word	0x00001e70


	//----- nvinfo : EIATTR_VRC_CTA_INIT_COUNT
	.align		4
.L_3649:
        /*015c*/ 	.byte	0x02, 0x4a
	.zero		1
	.zero		1


	//----- nvinfo : EIATTR_EXIT_INSTR_OFFSETS
	.align		4
        /*0160*/ 	.byte	0x04, 0x1c
        /*0162*/ 	.short	(.L_3651 - .L_3650)


	//   ....[0]....
.L_3650:
        /*0164*/ 	.word	0x000002a0


	//   ....[1]....
        /*0168*/ 	.word	0x00000ef0


	//   ....[2]....
        /*016c*/ 	.word	0x000018c0


	//----- nvinfo : EIATTR_CRS_STACK_SIZE
	.align		4
.L_3651:
        /*0170*/ 	.byte	0x04, 0x1e
        /*0172*/ 	.short	(.L_3653 - .L_3652)
.L_3652:
        /*0174*/ 	.word	0x00000000


	//----- nvinfo : EIATTR_CBANK_PARAM_SIZE
	.align		4
.L_3653:
        /*0178*/ 	.byte	0x03, 0x19
        /*017a*/ 	.short	0x0040


	//----- nvinfo : EIATTR_PARAM_CBANK
	.align		4
        /*017c*/ 	.byte	0x04, 0x0a
        /*017e*/ 	.short	(.L_3655 - .L_3654)
	.align		4
.L_3654:
        /*0180*/ 	.word	index@(.nv.constant0._ZN12tensorrt_llm7kernels32fusedQKNormRopeKernelNTokenHeadsIN3c104HalfENS2_8BFloat16ELi64ELb0ELi8EEEvPviiifPKvS7_S7_PKlii)
        /*0184*/ 	.short	0x0380
        /*0186*/ 	.short	0x0040


	//----- nvinfo : EIATTR_SW_WAR
	.align		4
.L_3655:
        /*0188*/ 	.byte	0x04, 0x36
        /*018a*/ 	.short	(.L_3657 - .L_3656)
.L_3656:
        /*018c*/ 	.word	0x00000008
.L_3657:


//--------------------- .nv.info._ZN12tensorrt_llm7kernels32fusedQKNormRopeKernelNTokenHeadsIN3c104HalfENS2_8BFloat16ELi64ELb1ELi8EEEvPviiifPKvS7_S7_PKlii --------------------------
	.section	.nv.info._ZN12tensorrt_llm7kernels32fusedQKNormRopeKernelNTokenHeadsIN3c104HalfENS2_8BFloat16ELi64ELb1ELi8EEEvPviiifPKvS7_S7_PKlii,"",@"SHT_CUDA_INFO"
	.sectionflags	@""
	.align	4


	//----- nvinfo : EIATTR_CUDA_API_VERSION
	.align		4
        /*0000*/ 	.byte	0x04, 0x37
        /*0002*/ 	.short	(.L_3659 - .L_3658)
.L_3658:
        /*0004*/ 	.word	0x00000082


	//----- nvinfo : EIATTR_KPARAM_INFO
	.align		4
.L_3659:
        /*0008*/ 	.byte	0x04, 0x17
        /*000a*/ 	.short	(.L_3661 - .L_3660)
.L_3660:
        /*000c*/ 	.word	0x00000000
        /*0010*/ 	.short	0x000a
        /*0012*/ 	.short	0x003c
        /*0014*/ 	.byte	0x00, 0xf0, 0x11, 0x00


	//----- nvinfo : EIATTR_KPARAM_INFO
	.align		4
.L_3661:
        /*0018*/ 	.byte	0x04, 0x17
        /*001a*/ 	.short	(.L_3663 - .L_3662)
.L_3662:
        /*001c*/ 	.word	0x00000000
        /*0020*/ 	.short	0x0009
        /*0022*/ 	.short	0x0038
        /*0024*/ 	.byte	0x00, 0xf0, 0x11, 0x00


	//----- nvinfo : EIATTR_KPARAM_INFO
	.align		4
.L_3663:
        /*0028*/ 	.byte	0x04, 0x17
        /*002a*/ 	.short	(.L_3665 - .L_3664)
.L_3664:
        /*002c*/ 	.word	0x00000000
        /*0030*/ 	.short	0x0008
        /*0032*/ 	.short	0x0030
        /*0034*/ 	.byte	0x00, 0xf5, 0x21, 0x00


	//----- nvinfo : EIATTR_KPARAM_INFO
	.align		4
.L_3665:
        /*0038*/ 	.byte	0x04, 0x17
        /*003a*/ 	.short	(.L_3667 - .L_3666)
.L_3666:
        /*003c*/ 	.word	0x00000000
        /*0040*/ 	.short	0x0007
        /*0042*/ 	.short	0x0028
        /*0044*/ 	.byte	0x00, 0xf5, 0x21, 0x00


	//----- nvinfo : EIATTR_KPARAM_INFO
	.align		4
.L_3667:
        /*0048*/ 	.byte	0x04, 0x17
        /*004a*/ 	.short	(.L_3669 - .L_3668)
.L_3668:
        /*004c*/ 	.word	0x00000000
        /*0050*/ 	.short	0x0006
        /*0052*/ 	.short	0x0020
        /*0054*/ 	.byte	0x00, 0xf5, 0x21, 0x00


	//----- nvinfo : EIATTR_KPARAM_INFO
	.align		4
.L_3669:
        /*0058*/ 	.byte	0x04, 0x17
        /*005a*/ 	.short	(.L_3671 - .L_3670)
.L_3670:
        /*005c*/ 	.word	0x00000000
        /*0060*/ 	.short	0x0005
        /*0062*/ 	.short	0x0018
        /*0064*/ 	.byte	0x00, 0xf5, 0x21, 0x00


	//----- nvinfo : EIATTR_KPARAM_INFO
	.align		4
.L_3671:
        /*0068*/ 	.byte	0x04, 0x17
        /*006a*/ 	.short	(.L_3673 - .L_3672)
.L_3672:
        /*006c*/ 	.word	0x00000000
        /*0070*/ 	.short	0x0004
        /*0072*/ 	.short	0x0014
        /*0074*/ 	.byte	0x00, 0xf0, 0x11, 0x00


	//----- nvinfo : EIATTR_KPARAM_INFO
	.align		4
.L_3673:
        /*0078*/ 	.byte	0x04, 0x17
        /*007a*/ 	.short	(.L_3675 - .L_3674)
.L_3674:
        /*007c*/ 	.word	0x00000000
        /*0080*/ 	.short	0x0003
        /*0082*/ 	.short	0x0010
        /*0084*/ 	.byte	0x00, 0xf0, 0x11, 0x00


	//----- nvinfo : EIATTR_KPARAM_INFO
	.align		4
.L_3675:
        /*0088*/ 	.byte	0x04, 0x17
        /*008a*/ 	.short	(.L_3677 - .L_3676)
.L_3676:
        /*008c*/ 	.word	0x00000000
        /*0090*/ 	.short	0x0002
        /*0092*/ 	.short	0x000c
        /*0094*/ 	.byte	0x00, 0xf0, 0x11, 0x00


	//----- nvinfo : EIATTR_KPARAM_INFO
	.align		4
.L_3677:
        /*0098*/ 	.byte	0x04, 0x17
        /*009a*/ 	.short	(.L_3679 - .L_3678)
.L_3678:
        /*009c*/ 	.word	0x00000000
        /*00a0*/ 	.short	0x0001
        /*00a2*/ 	.short	0x0008
        /*00a4*/ 	.byte	0x00, 0xf0, 0x11, 0x00


	//----- nvinfo : EIATTR_KPARAM_INFO
	.align		4
.L_3679:
        /*00a8*/ 	.byte	0x04, 0x17
        /*00aa*/ 	.short	(.L_3681 - .L_3680)
.L_3680:
        /*00ac*/ 	.word	0x00000000
        /*00b0*/ 	.short	0x0000
        /*00b2*/ 	.short	0x0000
        /*00b4*/ 	.byte	0x00, 0xf5, 0x21, 0x00


	//----- nvinfo : EIATTR_SPARSE_MMA_MASK
	.align		4
.L_3681:
        /*00b8*/ 	.byte	0x03, 0x50
        /*00ba*/ 	.short	0x0000


	//----- nvinfo : EIATTR_MAXREG_COUNT
	.align		4
        /*00bc*/ 	.byte	0x03, 0x1b
        /*00be*/ 	.short	0x00ff


	//----- nvinfo : EIATTR_MERCURY_ISA_VERSION
	.align		4
        /*00c0*/ 	.byte	0x03, 0x5f
        /*00c2*/ 	.short	0x0101


	//----- nvinfo : EIATTR_COOP_GROUP_MASK_REGIDS
	.align		4
        /*00c4*/ 	.byte	0x04, 0x29
        /*00c6*/ 	.short	(.L_3683 - .L_3682)


	//   ....[0]....
.L_3682:
        /*00c8*/ 	.word	0xffffffff


	//   ....[1]....
        /*00cc*/ 	.word	0xffffffff


	//   ....[2]....
        /*00d0*/ 	.word	0xffffffff


	//   ....[3]....
        /*00d4*/ 	.word	0xffffffff


	//   ....[4]....
        /*00d8*/ 	.word	0xffffffff


	//   ....[5]....
        /*00dc*/ 	.word	0xffffffff


	//   ....[6]....
        /*00e0*/ 	.word	0xffffffff


	//   ....[7]....
        /*00e4*/ 	.word	0xffffffff


	//   ....[8]....
        /*00e8*/ 	.word	0xffffffff


	//   ....[9]....
        /*00ec*/ 	.word	0xffffffff


	//   ....[10]....
        /*00f0*/ 	.word	0xffffffff


	//   ....[11]....
        /*00f4*/ 	.word	0xffffffff


	//   ....[12]....
        /*00f8*/ 	.word	0xffffffff


	//   ....[13]....
        /*00fc*/ 	.word	0xffffffff


	//   ....[14]....
        /*0100*/ 	.word	0xffffffff


	//   ....[15]....
        /*0104*/ 	.word	0x0500001c


	//   ....[16]....
        /*0108*/ 	.word	0x0500001c


	//   ....[17]....
        /*010c*/ 	.word	0x0500001c


	//   ....[18]....
        /*0110*/ 	.word	0x0500001c


	//   ....[19]....
        /*0114*/ 	.word	0x0500001c


	//   ....[20]....
        /*0118*/ 	.word	0x0500001c


	//   ....[21]....
        /*011c*/ 	.word	0x0500001c


	//   ....[22]....
        /*0120*/ 	.word	0x0500001c


	//   ....[23]....
        /*0124*/ 	.word	0x0500001c


	//   ....[24]....
        /*0128*/ 	.word	0x0500001c


	//   ....[25]....
        /*012c*/ 	.word	0x0500001c


	//   ....[26]....
        /*0130*/ 	.word	0x0500001c


	//   ....[27]....
        /*0134*/ 	.word	0x0500001c


	//   ....[28]....
        /*0138*/ 	.word	0x0500001c


	//   ....[29]....
        /*013c*/ 	.word	0x0500001c


	//----- nvinfo : EIATTR_COOP_GROUP_INSTR_OFFSETS
	.align		4
.L_3683:
        /*0140*/ 	.byte	0x04, 0x28
        /*0142*/ 	.short	(.L_3685 - .L_3684)


	//   ....[0]....
.L_3684:
        /*0144*/ 	.word	0x00001230


	//   ....[1]....
        /*0148*/ 	.word	0x00001250


	//   ....[2]....
        /*014c*/ 	.word	0x00001270


	//   ....[3]....
        /*0150*/ 	.word	0x00001290


	//   ....[4]....
        /*0154*/ 	.word	0x000012b0


	//   ....[5]....
        /*0158*/ 	.word	0x00001560


	//   ....[6]....
        /*015c*/ 	.word	0x00001580


	//   ....[7]....
        /*0160*/ 	.word	0x000015a0


	//   ....[8]....
        /*0164*/ 	.word	0x000015c0


	//   ....[9]....
        /*0168*/ 	.word	0x000015e0


	//   ....[10]....
        /*016c*/ 	.word	0x00001920


	//   ....[11]....
        /*0170*/ 	.word	0x00001940


	//   ....[12]....
        /*0174*/ 	.word	0x00001960


	//   ....[13]....
        /*0178*/ 	.word	0x00001980


	//   ....[14]....
        /*017c*/ 	.word	0x000019a0


	//   ....[15]....
        /*0180*/ 	.word	0x00001be0


	//   ....[16]....
        /*0184*/ 	.word	0x00001c60


	//   ....[17]....
        /*0188*/ 	.word	0x00001cc0


	//   ....[18]....
        /*018c*/ 	.word	0x00001d20


	//   ....[19]....
        /*0190*/ 	.word	0x00001d80


	//   ....[20]....
        /*0194*/ 	.word	0x00001e00


	//   ....[21]....
        /*0198*/ 	.word	0x00001e80


	//   ....[22]....
        /*019c*/ 	.word	0x00001ed0


	//   ....[23]....
        /*01a0*/ 	.word	0x00001f20


	//   ....[24]....
        /*01a4*/ 	.word	0x00001f70


	//   ....[25]....
        /*01a8*/ 	.word	0x00001ff0


	//   ....[26]....
        /*01ac*/ 	.word	0x00002070


	//   ....[27]....
        /*01b0*/ 	.word	0x000020d0


	//   ....[28]....
        /*01b4*/ 	.word	0x00002130


	//   ....[29]....
        /*01b8*/ 	.word	0x00002190


	//----- nvinfo : EIATTR_VRC_CTA_INIT_COUNT
	.align		4
.L_3685:
        /*01bc*/ 	.byte	0x02, 0x4a
	.zero		1
	.zero		1


	//----- nvinfo : EIATTR_EXIT_INSTR_OFFSETS
	.align		4
        /*01c0*/ 	.byte	0x04, 0x1c
        /*01c2*/ 	.short	(.L_3687 - .L_3686)


	//   ....[0]....
.L_3686:
        /*01c4*/ 	.word	0x000002c0


	//   ....[1]....
        /*01c8*/ 	.word	0x00000f00


	//   ....[2]....
        /*01cc*/ 	.word	0x000017f0


	//   ....[3]....
        /*01d0*/ 	.word	0x00001b80


	//----- nvinfo : EIATTR_CRS_STACK_SIZE
	.align		4
.L_3687:
        /*01d4*/ 	.byte	0x04, 0x1e
        /*01d6*/ 	.short	(.L_3689 - .L_3688)
.L_3688:
        /*01d8*/ 	.word	0x00000000


	//----- nvinfo : EIATTR_CBANK_PARAM_SIZE
	.align		4
.L_3689:
        /*01dc*/ 	.byte	0x03, 0x19
        /*01de*/ 	.short	0x0040


	//----- nvinfo : EIATTR_PARAM_CBANK
	.align		4
        /*01e0*/ 	.byte	0x04, 0x0a
        /*01e2*/ 	.short	(.L_3691 - .L_3690)
	.align		4
.L_3690:
        /*01e4*/ 	.word	index@(.nv.constant0._ZN12tensorrt_llm7kernels32fusedQKNormRopeKernelNTokenHeadsIN3c104HalfENS2_8BFloat16ELi64ELb1ELi8EEEvPviiifPKvS7_S7_PKlii)
        /*01e8*/ 	.short	0x0380
        /*01ea*/ 	.short	0x0040


	//----- nvinfo : EIATTR_SW_WAR
	.align		4
.L_3691:
        /*01ec*/ 	.byte	0x04, 0x36
        /*01ee*/ 	.short	(.L_3693 - .L_3692)
.L_3692:
        /*01f0*/ 	.word	0x00000008
.L_3693:


//--------------------- .nv.info._ZN12tensorrt_llm7kernels32fusedQKNormRopeKernelNTokenHeadsIN3c104HalfENS2_8BFloat16ELi256ELb0ELi4EEEvPviiifPKvS7_S7_PKlii --------------------------
	.section	.nv.info._ZN12tensorrt_llm7kernels32fusedQKNormRopeKernelNTokenHeadsIN3c104HalfENS2_8BFloat16ELi256ELb0ELi4EEEvPviiifPKvS7_S7_PKlii,"",@"SHT_CUDA_INFO"
	.sectionflags	@""
	.align	4


	//----- nvinfo : EIATTR_CUDA_API_VERSION
	.align		4
        /*0000*/ 	.byte	0x04, 0x37
        /*0002*/ 	.short	(.L_3695 - .L_3694)
.L_3694:
        /*0004*/ 	.word	0x00000082


	//----- nvinfo : EIATTR_KPARAM_INFO
	.align		4
.L_3695:
        /*0008*/ 	.byte	0x04, 0x17
        /*000a*/ 	.short	(.L_3697 - .L_3696)
.L_3696:
        /*000c*/ 	.word	0x00000000
        /*0010*/ 	.short	0x000a
        /*0012*/ 	.short	0x003c
        /*0014*/ 	.byte	0x00, 0xf0, 0x11, 0x00


	//----- nvinfo : EIATTR_KPARAM_INFO
	.align		4
.L_3697:
        /*0018*/ 	.byte	0x04, 0x17
        /*001a*/ 	.short	(.L_3699 - .L_3698)
.L_3698:
        /*001c*/ 	.word	0x00000000
        /*0020*/ 	.short	0x0009
        /*0022*/ 	.short	0x0038
        /*0024*/ 	.byte	0x00, 0xf0, 0x11, 0x00


	//----- nvinfo : EIATTR_KPARAM_INFO
	.align		4
.L_3699:
        /*0028*/ 	.byte	0x04, 0x17
        /*002a*/ 	.short	(.L_3701 - .L_3700)
.L_3700:
        /*002c*/ 	.word	0x00000000
        /*0030*/ 	.short	0x0008
        /*0032*/ 	.short	0x0030
        /*0034*/ 	.byte	0x00, 0xf5, 0x21, 0x00


	//----- nvinfo : EIATTR_KPARAM_INFO
	.align		4
.L_3701:
        /*0038*/ 	.byte	0x04, 0x17
        /*003a*/ 	.short	(.L_3703 - .L_3702)
.L_3702:
        /*003c*/ 	.word	0x00000000
        /*0040*/ 	.short	0x0007
        /*0042*/ 	.short	0x0028
        /*0044*/ 	.byte	0x00, 0xf5, 0x21, 0x00


	//----- nvinfo : EIATTR_KPARAM_INFO
	.align		4
.L_3703:
        /*0048*/ 	.byte	0x04, 0x17
        /*004a*/ 	.short	(.L_3705 - .L_3704)
.L_3704:
        /*004c*/ 	.word	0x00000000
        /*0050*/ 	.short	0x0006
        /*0052*/ 	.short	0x0020
        /*0054*/ 	.byte	0x00, 0xf5, 0x21, 0x00


	//----- nvinfo : EIATTR_KPARAM_INFO
	.align		4
.L_3705:
        /*0058*/ 	.byte	0x04, 0x17
        /*005a*/ 	.short	(.L_3707 - .L_3706)
.L_3706:
        /*005c*/ 	.word	0x00000000
        /*0060*/ 	.short	0x0005
        /*0062*/ 	.short	0x0018
        /*0064*/ 	.byte	0x00, 0xf5, 0x21, 0x00


	//----- nvinfo : EIATTR_KPARAM_INFO
	.align		4
.L_3707:
        /*0068*/ 	.byte	0x04, 0x17
        /*006a*/ 	.short	(.L_3709 - .L_3708)
.L_3708:
        /*006c*/ 	.word	0x00000000
        /*0070*/ 	.short	0x0004
        /*0072*/ 	.short	0x0014
        /*0074*/ 	.byte	0x00, 0xf0, 0x11, 0x00


	//----- nvinfo : EIATTR_KPARAM_INFO
	.align		4
.L_3709:
        /*0078*/ 	.byte	0x04, 0x17
        /*007a*/ 	.short	(.L_3711 - .L_3710)
.L_3710:
        /*007c*/ 	.word	0x00000000
        /*0080*/ 	.short	0x0003
        /*0082*/ 	.short	0x0010
        /*0084*/ 	.byte	0x00, 0xf0, 0x11, 0x00


	//----- nvinfo : EIATTR_KPARAM_INFO
	.align		4
.L_3711:
        /*0088*/ 	.byte	0x04, 0x17
        /*008a*/ 	.short	(.L_3713 - .L_3712)
.L_3712:
        /*008c*/ 	.word	0x00000000
        /*0090*/ 	.short	0x0002
        /*0092*/ 	.short	0x000c
        /*0094*/ 	.byte	0x00, 0xf0, 0x11, 0x00


	//----- nvinfo : EIATTR_KPARAM_INFO
	.align		4
.L_3713:
        /*0098*/ 	.byte	0x04, 0x17
        /*009a*/ 	.short	(.L_3715 - .L_3714)
.L_3714:
        /*009c*/ 	.word	0x00000000
        /*00a0*/ 	.short	0x0001
        /*00a2*/ 	.short	0x0008
        /*00a4*/ 	.byte	0x00, 0xf0, 0x11, 0x00


	//----- nvinfo : EIATTR_KPARAM_INFO
	.align		4
.L_3715:
        /*00a8*/ 	.byte	0x04, 0x17
        /*00aa*/ 	.short	(.L_3717 - .L_3716)
.L_3716:
        /*00ac*/ 	.word	0x00000000
        /*00b0*/ 	.short	0x0000
        /*00b2*/ 	.short	0x0000
        /*00b4*/ 	.byte	0x00, 0xf5, 0x21, 0x00


	//----- nvinfo : EIATTR_SPARSE_MMA_MASK
	.align		4
.L_3717:
        /*00b8*/ 	.byte	0x03, 0x50
        /*00ba*/ 	.short	0x0000


	//----- nvinfo : EIATTR_MAXREG_COUNT
	.align		4
        /*00bc*/ 	.byte	0x03, 0x1b
        /*00be*/ 	.short	0x00ff


	//----- nvinfo : EIATTR_MERCURY_ISA_VERSION
	.align		4
        /*00c0*/ 	.byte	0x03, 0x5f
        /*00c2*/ 	.short	0x0101


	//----- nvinfo : EIATTR_COOP_GROUP_MASK_REGIDS
	.align		4
        /*00c4*/ 	.byte	0x04, 0x29
        /*00c6*/ 	.short	(.L_3719 - .L_3718)


	//   ....[0]....
.L_3718:
        /*00c8*/ 	.word	0xffffffff


	//   ....[1]....
        /*00cc*/ 	.word	0xffffffff


	//   ....[2]....
        /*00d0*/ 	.word	0xffffffff


	//   ....[3]....
        /*00d4*/ 	.word	0xffffffff


	//   ....[4]....
        /*00d8*/ 	.word	0xffffffff


	//   ....[5]....
        /*00dc*/ 	.word	0xffffffff


	//   ....[6]....
        /*00e0*/ 	.word	0xffffffff


	//   ....[7]....
        /*00e4*/ 	.word	0xffffffff


	//   ....[8]....
        /*00e8*/ 	.word	0xffffffff


	//   ....[9]....
        /*00ec*/ 	.word	0xffffffff


	//   ....[10]....
        /*00f0*/ 	.word	0xffffffff


	//   ....[11]....
        /*00f4*/ 	.word	0xffffffff


	//   ....[12]....
        /*00f8*/ 	.word	0xffffffff


	//   ....[13]....
        /*00fc*/ 	.word	0xffffffff


	//   ....[14]....
        /*0100*/ 	.word	0xffffffff


	//   ....[15]....
        /*0104*/ 	.word	0x0500002b


	//   ....[16]....
        /*0108*/ 	.word	0x0500002b


	//   ....[17]....
        /*010c*/ 	.word	0x0500002b


	//   ....[18]....
        /*0110*/ 	.word	0x0500002b


	//   ....[19]....
        /*0114*/ 	.word	0x0500002b


	//   ....[20]....
        /*0118*/ 	.word	0x0500002b


	//   ....[21]....
        /*011c*/ 	.word	0x0500002b


	//   ....[22]....
        /*0120*/ 	.word	0x0500002b


	//   ....[23]....
        /*0124*/ 	.word	0x0500002b


	//   ....[24]....
        /*0128*/ 	.word	0x0500002b


	//   ....[25]....
        /*012c*/ 	.word	0x0500002b


	//   ....[26]....
        /*0130*/ 	.word	0x0500002b


	//   ....[27]....
        /*0134*/ 	.word	0x0500002b


	//   ....[28]....
        /*0138*/ 	.word	0x0500002b


	//   ....[29]....
        /*013c*/ 	.word	0x0500002b


	//----- nvinfo : EIATTR_COOP_GROUP_INSTR_OFFSETS
	.align		4
.L_3719:
        /*0140*/ 	.byte	0x04, 0x28
        /*0142*/ 	.short	(.L_3721 - .L_3720)


	//   ....[0]....
.L_3720:
        /*0144*/ 	.word	0x000013f0


	//   ....[1]....
        /*0148*/ 	.word	0x00001410


	//   ....[2]....
        /*014c*/ 	.word	0x00001430


	//   ....[3]....
        /*0150*/ 	.word	0x00001450


	//   ....[4]....
        /*0154*/ 	.word	0x00001470


	//   ....[5]....
        /*0158*/ 	.word	0x00001a30


	//   ....[6]....
        /*015c*/ 	.word	0x00001a80


	//   ....[7]....
        /*0160*/ 	.word	0x00001c90


	//   ....[8]....
        /*0164*/ 	.word	0x00001cc0


	//   ....[9]....
        /*0168*/ 	.word	0x00001cf0


	//   ....[10]....
        /*016c*/ 	.word	0x00002080


	//   ....[11]....
        /*0170*/ 	.word	0x00002220


	//   ....[12]....
        /*0174*/ 	.word	0x000022c0


	//   ....[13]....
        /*0178*/ 	.word	0x00002350


	//   ....[14]....
        /*017c*/ 	.word	0x00002560


	//   ....[15]....
        /*0180*/ 	.word	0x000026c0


	//   ....[16]....
        /*0184*/ 	.word	0x00002740


	//   ....[17]....
        /*0188*/ 	.word	0x000027a0


	//   ....[18]....
        /*018c*/ 	.word	0x00002800


	//   ....[19]....
        /*0190*/ 	.word	0x00002860


	//   ....[20]....
        /*0194*/ 	.word	0x00002ac0


	//   ....[21]....
        /*0198*/ 	.word	0x00002b60


	//   ....[22]....
        /*019c*/ 	.word	0x00002d60


	//   ....[23]....
        /*01a0*/ 	.word	0x00002f70


	//   ....[24]....
        /*01a4*/ 	.word	0x00003100


	//   ....[25]....
        /*01a8*/ 	.word	0x00003350


	//   ....[26]....
        /*01ac*/ 	.word	0x00003540


	//   ....[27]....
        /*01b0*/ 	.word	0x00003720


	//   ....[28]....
        /*01b4*/ 	.word	0x000037e0


	//   ....[29]....
        /*01b8*/ 	.word	0x00003840


	//----- nvinfo : EIATTR_VRC_CTA_INIT_COUNT
	.align		4
.L_3721:
        /*01bc*/ 	.byte	0x02, 0x4a
	.zero		1
	.zero		1


	//----- nvinfo : EIATTR_EXIT_INSTR_OFFSETS
	.align		4
        /*01c0*/ 	.byte	0x04, 0x1c
        /*01c2*/ 	.short	(.L_3723 - .L_3722)


	//   ....[0]....
.L_3722:
        /*01c4*/ 	.word	0x000002b0


	//   ....[1]....
        /*01c8*/ 	.word	0x00000ef0


	//   ....[2]....
        /*01cc*/ 	.word	0x00002660


	//----- nvinfo : EIATTR_CRS_STACK_SIZE
	.align		4
.L_3723:
        /*01d0*/ 	.byte	0x04, 0x1e
        /*01d2*/ 	.short	(.L_3725 - .L_3724)
.L_3724:
        /*01d4*/ 	.word	0x00000000


	//----- nvinfo : EIATTR_CBANK_PARAM_SIZE
	.align		4
.L_3725:
        /*01d8*/ 	.byte	0x03, 0x19
        /*01da*/ 	.short	0x0040


	//----- nvinfo : EIATTR_PARAM_CBANK
	.align		4
        /*01dc*/ 	.byte	0x04, 0x0a
        /*01de*/ 	.short	(.L_3727 - .L_3726)
	.align		4
.L_3726:
        /*01e0*/ 	.word	index@(.nv.constant0._ZN12tensorrt_llm7kernels32fusedQKNormRopeKernelNTokenHeadsIN3c104HalfENS2_8BFloat16ELi256ELb0ELi4EEEvPviiifPKvS7_S7_PKlii)
        /*01e4*/ 	.short	0x0380
        /*01e6*/ 	.short	0x0040


	//----- nvinfo : EIATTR_SW_WAR
	.align		4
.L_3727:
        /*01e8*/ 	.byte	0x04, 0x36
        /*01ea*/ 	.short	(.L_3729 - .L_3728)
.L_3728:
        /*01ec*/ 	.word	0x00000008
.L_3729:


//--------------------- .nv.info._ZN12tensorrt_llm7kernels32fusedQKNormRopeKernelNTokenHeadsIN3c104HalfENS2_8BFloat16ELi256ELb1ELi4EEEvPviiifPKvS7_S7_PKlii --------------------------
	.section	.nv.info._ZN12tensorrt_llm7kernels32fusedQKNormRopeKernelNTokenHeadsIN3c104HalfENS2_8BFloat16ELi256ELb1ELi4EEEvPviiifPKvS7_S7_PKlii,"",@"SHT_CUDA_INFO"
	.sectionflags	@""
	.align	4


	//----- nvinfo : EIATTR_CUDA_API_VERSION
	.align		4
        /*0000*/ 	.byte	0x04, 0x37
        /*0002*/ 	.short	(.L_3731 - .L_3730)
.L_3730:
        /*0004*/ 	.word	0x00000082


	//----- nvinfo : EIATTR_KPARAM_INFO
	.align		4
.L_3731:
        /*0008*/ 	.byte	0x04, 0x17
        /*000a*/ 	.short	(.L_3733 - .L_3732)
.L_3732:
        /*000c*/ 	.word	0x00000000
        /*0010*/ 	.short	0x000a
        /*0012*/ 	.short	0x003c
        /*0014*/ 	.byte	0x00, 0xf0, 0x11, 0x00


	//----- nvinfo : EIATTR_KPARAM_INFO
	.align		4
.L_3733:
        /*0018*/ 	.byte	0x04, 0x17
        /*001a*/ 	.short	(.L_3735 - .L_3734)
.L_3734:
        /*001c*/ 	.word	0x00000000
        /*0020*/ 	.short	0x0009
        /*0022*/ 	.short	0x0038
        /*0024*/ 	.byte	0x00, 0xf0, 0x11, 0x00


	//----- nvinfo : EIATTR_KPARAM_INFO
	.align		4
.L_3735:
        /*0028*/ 	.byte	0x04, 0x17
        /*002a*/ 	.short	(.L_3737 - .L_3736)
.L_3736:
        /*002c*/ 	.word	0x00000000
        /*0030*/ 	.short	0x0008
        /*0032*/ 	.short	0x0030
        /*0034*/ 	.byte	0x00, 0xf5, 0x21, 0x00


	//----- nvinfo : EIATTR_KPARAM_INFO
	.align		4
.L_3737:
        /*0038*/ 	.byte	0x04, 0x17
        /*003a*/ 	.short	(.L_3739 - .L_3738)
.L_3738:
        /*003c*/ 	.word	0x00000000
        /*0040*/ 	.short	0x0007
        /*0042*/ 	.short	0x0028
        /*0044*/ 	.byte	0x00, 0xf5, 0x21, 0x00


	//----- nvinfo : EIATTR_KPARAM_INFO
	.align		4
.L_3739:
        /*0048*/ 	.byte	0x04, 0x17
        /*004a*/ 	.short	(.L_3741 - .L_3740)
.L_3740:
        /*004c*/ 	.word	0x00000000
        /*0050*/ 	.short	0x0006
        /*0052*/ 	.short	0x0020
        /*0054*/ 	.byte	0x00, 0xf5, 0x21, 0x00


	//----- nvinfo : EIATTR_KPARAM_INFO
	.align		4
.L_3741:
        /*0058*/ 	.byte	0x04, 0x17
        /*005a*/ 	.short	(.L_3743 - .L_3742)
.L_3742:
        /*005c*/ 	.word	0x00000000
        /*0060*/ 	.short	0x0005
        /*0062*/ 	.short	0x0018
        /*0064*/ 	.byte	0x00, 0xf5, 0x21, 0x00


	//----- nvinfo : EIATTR_KPARAM_INFO
	.align		4
.L_3743:
        /*0068*/ 	.byte	0x04, 0x17
        /*006a*/ 	.short	(.L_3745 - .L_3744)
.L_3744:
        /*006c*/ 	.word	0x00000000
        /*0070*/ 	.short	0x0004
        /*0072*/ 	.short	0x0014
        /*0074*/ 	.byte	0x00, 0xf0, 0x11, 0x00


	//----- nvinfo : EIATTR_KPARAM_INFO
	.align		4
.L_3745:
        /*0078*/ 	.byte	0x04, 0x17
        /*007a*/ 	.short	(.L_3747 - .L_3746)
.L_3746:
        /*007c*/ 	.word	0x00000000
        /*0080*/ 	.short	0x0003
        /*0082*/ 	.short	0x0010
        /*0084*/ 	.byte	0x00, 0xf0, 0x11, 0x00


	//----- nvinfo : EIATTR_KPARAM_INFO
	.align		4
.L_3747:
        /*0088*/ 	.byte	0x04, 0x17
        /*008a*/ 	.short	(.L_3749 - .L_3748)
.L_3748:
        /*008c*/ 	.word	0x00000000
        /*0090*/ 	.short	0x0002
        /*0092*/ 	.short	0x000c
        /*0094*/ 	.byte	0x00, 0xf0, 0x11, 0x00


	//----- nvinfo : EIATTR_KPARAM_INFO
	.align		4
.L_3749:
        /*0098*/ 	.byte	0x04, 0x17
        /*009a*/ 	.short	(.L_3751 - .L_3750)
.L_3750:
        /*009c*/ 	.word	0x00000000
        /*00a0*/ 	.short	0x0001
        /*00a2*/ 	.short	0x0008
        /*00a4*/ 	.byte	0x00, 0xf0, 0x11, 0x00


	//----- nvinfo : EIATTR_KPARAM_INFO
	.align		4
.L_3751:
        /*00a8*/ 	.byte	0x04, 0x17
        /*00aa*/ 	.short	(.L_3753 - .L_3752)
.L_3752:
        /*00ac*/ 	.word	0x00000000
        /*00b0*/ 	.short	0x0000
        /*00b2*/ 	.short	0x0000
        /*00b4*/ 	.byte	0x00, 0xf5, 0x21, 0x00


	//----- nvinfo : EIATTR_SPARSE_MMA_MASK
	.align		4
.L_3753:
        /*00b8*/ 	.byte	0x03, 0x50
        /*00ba*/ 	.short	0x0000


	//----- nvinfo : EIATTR_MAXREG_COUNT
	.align		4
        /*00bc*/ 	.byte	0x03, 0x1b
        /*00be*/ 	.short	0x00ff


	//----- nvinfo : EIATTR_MERCURY_ISA_VERSION
	.align		4
        /*00c0*/ 	.byte	0x03, 0x5f
        /*00c2*/ 	.short	0x0101


	//----- nvinfo : EIATTR_COOP_GROUP_MASK_REGIDS
	.align		4
        /*00c4*/ 	.byte	0x04, 0x29
        /*00c6*/ 	.short	(.L_3755 - .L_3754)


	//   ....[0]....
.L_3754:
        /*00c8*/ 	.word	0xffffffff


	//   ....[1]....
        /*00cc*/ 	.word	0xffffffff


	//   ....[2]....
        /*00d0*/ 	.word	0xffffffff


	//   ....[3]....
        /*00d4*/ 	.word	0xffffffff


	//   ....[4]....
        /*00d8*/ 	.word	0xffffffff


	//   ....[5]....
        /*00dc*/ 	.word	0x05000027


	//   ....[6]....
        /*00e0*/ 	.word	0x05000027


	//   ....[7]....
        /*00e4*/ 	.word	0x05000027


	//   ....[8]....
        /*00e8*/ 	.word	0x05000027


	//   ....[9]....
        /*00ec*/ 	.word	0x05000027


	//----- nvinfo : EIATTR_COOP_GROUP_INSTR_OFFSETS
	.align		4
.L_3755:
        /*00f0*/ 	.byte	0x04, 0x28
        /*00f2*/ 	.short	(.L_3757 - .L_3756)


	//   ....[0]....
.L_3756:
        /*00f4*/ 	.word	0x00001400


	//   ....[1]....
        /*00f8*/ 	.word	0x00001420


	//   ....[2]....
        /*00fc*/ 	.word	0x00001440


	//   ....[3]....
        /*0100*/ 	.word	0x00001460


	//   ....[4]....
        /*0104*/ 	.word	0x00001480


	//   ....[5]....
        /*0108*/ 	.word	0x00001a20


	//   ....[6]....
        /*010c*/ 	.word	0x00001ab0


	//   ....[7]....
        /*0110*/ 	.word	0x00001b20


	//   ....[8]....
        /*0114*/ 	.word	0x00001b90


	//   ....[9]....
        /*0118*/ 	.word	0x00001c00


	//----- nvinfo : EIATTR_VRC_CTA_INIT_COUNT
	.align		4
.L_3757:
        /*011c*/ 	.byte	0x02, 0x4a
	.zero		1
	.zero		1


	//----- nvinfo : EIATTR_EXIT_INSTR_OFFSETS
	.align		4
        /*0120*/ 	.byte	0x04, 0x1c
        /*0122*/ 	.short	(.L_3759 - .L_3758)


	//   ....[0]....
.L_3758:
        /*0124*/ 	.word	0x000002a0


	//   ....[1]....
        /*0128*/ 	.word	0x00000f30


	//   ....[2]....
        /*012c*/ 	.word	0x000019b0


	//----- nvinfo : EIATTR_CRS_STACK_SIZE
	.align		4
.L_3759:
        /*0130*/ 	.byte	0x04, 0x1e
        /*0132*/ 	.short	(.L_3761 - .L_3760)
.L_3760:
        /*0134*/ 	.word	0x00000000


	//----- nvinfo : EIATTR_CBANK_PARAM_SIZE
	.align		4
.L_3761:
        /*0138*/ 	.byte	0x03, 0x19
        /*013a*/ 	.short	0x0040


	//----- nvinfo : EIATTR_PARAM_CBANK
	.align		4
        /*013c*/ 	.byte	0x04, 0x0a
        /*013e*/ 	.short	(.L_3763 - .L_3762)
	.align		4
.L_3762:
        /*0140*/ 	.word	index@(.nv.constant0._ZN12tensorrt_llm7kernels32fusedQKNormRopeKernelNTokenHeadsIN3c104HalfENS2_8BFloat16ELi256ELb1ELi4EEEvPviiifPKvS7_S7_PKlii)
        /*0144*/ 	.short	0x0380
        /*0146*/ 	.short	0x0040


	//----- nvinfo : EIATTR_SW_WAR
	.align		4
.L_3763:
        /*0148*/ 	.byte	0x04, 0x36
        /*014a*/ 	.short	(.L_3765 - .L_3764)
.L_3764:
        /*014c*/ 	.word	0x00000008
.L_3765:


//--------------------- .nv.info._ZN12tensorrt_llm7kernels32fusedQKNormRopeKernelNTokenHeadsIN3c104HalfENS2_8BFloat16ELi128ELb0ELi4EEEvPviiifPKvS7_S7_PKlii --------------------------
	.section	.nv.info._ZN12tensorrt_llm7kernels32fusedQKNormRopeKernelNTokenHeadsIN3c104HalfENS2_8BFloat16ELi128ELb0ELi4EEEvPviiifPKvS7_S7_PKlii,"",@"SHT_CUDA_INFO"
	.sectionflags	@""
	.align	4


	//----- nvinfo : EIATTR_CUDA_API_VERSION
	.align		4
        /*0000*/ 	.byte	0x04, 0x37
        /*0002*/ 	.short	(.L_3767 - .L_3766)
.L_3766:
        /*0004*/ 	.word	0x00000082


	//----- nvinfo : EIATTR_KPARAM_INFO
	.align		4
.L_3767:
        /*0008*/ 	.byte	0x04, 0x17
        /*000a*/ 	.short	(.L_3769 - .L_3768)
.L_3768:
        /*000c*/ 	.word	0x00000000
        /*0010*/ 	.short	0x000a
        /*0012*/ 	.short	0x003c
        /*0014*/ 	.byte	0x00, 0xf0, 0x11, 0x00


	//----- nvinfo : EIATTR_KPARAM_INFO
	.align		4
.L_3769:
        /*0018*/ 	.byte	0x04, 0x17
        /*001a*/ 	.short	(.L_3771 - .L_3770)
.L_3770:
        /*001c*/ 	.word	0x00000000
        /*0020*/ 	.short	0x0009
        /*0022*/ 	.short	0x0038
        /*0024*/ 	.byte	0x00, 0xf0, 0x11, 0x00


	//----- nvinfo : EIATTR_KPARAM_INFO
	.align		4
.L_3771:
        /*0028*/ 	.byte	0x04, 0x17
        /*002a*/ 	.short	(.L_3773 - .L_3772)
.L_3772:
        /*002c*/ 	.word	0x00000000
        /*0030*/ 	.short	0x0008
        /*0032*/ 	.short	0x0030
        /*0034*/ 	.byte	0x00, 0xf5, 0x21, 0x00


	//----- nvinfo : EIATTR_KPARAM_INFO
	.align		4
.L_3773:
        /*0038*/ 	.byte	0x04, 0x17
        /*003a*/ 	.short	(.L_3775 - .L_3774)
.L_3774:
        /*003c*/ 	.word	0x00000000
        /*0040*/ 	.short	0x0007
        /*0042*/ 	.short	0x0028
        /*0044*/ 	.byte	0x00, 0xf5, 0x21, 0x00


	//----- nvinfo : EIATTR_KPARAM_INFO
	.align		4
.L_3775:
        /*0048*/ 	.byte	0x04, 0x17
        /*004a*/ 	.short	(.L_3777 - .L_3776)
.L_3776:
        /*004c*/ 	.word	0x00000000
        /*0050*/ 	.short	0x0006
        /*0052*/ 	.short	0x0020
        /*0054*/ 	.byte	0x00, 0xf5, 0x21, 0x00


	//----- nvinfo : EIATTR_KPARAM_INFO
	.align		4
.L_3777:
        /*0058*/ 	.byte	0x04, 0x17
        /*005a*/ 	.short	(.L_3779 - .L_3778)
.L_3778:
        /*005c*/ 	.word	0x00000000
        /*0060*/ 	.short	0x0005
        /*0062*/ 	.short	0x0018
        /*0064*/ 	.byte	0x00, 0xf5, 0x21, 0x00


	//----- nvinfo : EIATTR_KPARAM_INFO
	.align		4
.L_3779:
        /*0068*/ 	.byte	0x04, 0x17
        /*006a*/ 	.short	(.L_3781 - .L_3780)
.L_3780:
        /*006c*/ 	.word	0x00000000
        /*0070*/ 	.short	0x0004
        /*0072*/ 	.short	0x0014
        /*0074*/ 	.byte	0x00, 0xf0, 0x11, 0x00


	//----- nvinfo : EIATTR_KPARAM_INFO
	.align		4
.L_3781:
        /*0078*/ 	.byte	0x04, 0x17
        /*007a*/ 	.short	(.L_3783 - .L_3782)
.L_3782:
        /*007c*/ 	.word	0x00000000
        /*0080*/ 	.short	0x0003
        /*0082*/ 	.short	0x0010
        /*0084*/ 	.byte	0x00, 0xf0, 0x11, 0x00


	//----- nvinfo : EIATTR_KPARAM_INFO
	.align		4
.L_3783:
        /*0088*/ 	.byte	0x04, 0x17
        /*008a*/ 	.short	(.L_3785 - .L_3784)
.L_3784:
        /*008c*/ 	.word	0x00000000
        /*0090*/ 	.short	0x0002
        /*0092*/ 	.short	0x000c
        /*0094*/ 	.byte	0x00, 0xf0, 0x11, 0x00


	//----- nvinfo : EIATTR_KPARAM_INFO
	.align		4
.L_3785:
        /*0098*/ 	.byte	0x04, 0x17
        /*009a*/ 	.short	(.L_3787 - .L_3786)
.L_3786:
        /*009c*/ 	.word	0x00000000
        /*00a0*/ 	.short	0x0001
        /*00a2*/ 	.short	0x0008
        /*00a4*/ 	.byte	0x00, 0xf0, 0x11, 0x00


	//----- nvinfo : EIATTR_KPARAM_INFO
	.align		4
.L_3787:
        /*00a8*/ 	.byte	0x04, 0x17
        /*00aa*/ 	.short	(.L_3789 - .L_3788)
.L_3788:
        /*00ac*/ 	.word	0x00000000
        /*00b0*/ 	.short	0x0000
        /*00b2*/ 	.short	0x0000
        /*00b4*/ 	.byte	0x00, 0xf5, 0x21, 0x00


	//----- nvinfo : EIATTR_SPARSE_MMA_MASK
	.align		4
.L_3789:
        /*00b8*/ 	.byte	0x03, 0x50
        /*00ba*/ 	.short	0x0000


	//----- nvinfo : EIATTR_MAXREG_COUNT
	.align		4
        /*00bc*/ 	.byte	0x03, 0x1b
        /*00be*/ 	.short	0x00ff


	//----- nvinfo : EIATTR_MERCURY_ISA_VERSION
	.align		4
        /*00c0*/ 	.byte	0x03, 0x5f
        /*00c2*/ 	.short	0x0101


	//----- nvinfo : EIATTR_COOP_GROUP_MASK_REGIDS
	.align		4
        /*00c4*/ 	.byte	0x04, 0x29
        /*00c6*/ 	.short	(.L_3791 - .L_3790)


	//   ....[0]....
.L_3790:
        /*00c8*/ 	.word	0xffffffff


	//   ....[1]....
        /*00cc*/ 	.word	0xffffffff


	//   ....[2]....
        /*00d0*/ 	.word	0xffffffff


	//   ....[3]....
        /*00d4*/ 	.word	0xffffffff


	//   ....[4]....
        /*00d8*/ 	.word	0xffffffff


	//   ....[5]....
        /*00dc*/ 	.word	0xffffffff


	//   ....[6]....
        /*00e0*/ 	.word	0xffffffff


	//   ....[7]....
        /*00e4*/ 	.word	0xffffffff


	//   ....[8]....
        /*00e8*/ 	.word	0xffffffff


	//   ....[9]....
        /*00ec*/ 	.word	0xffffffff


	//   ....[10]....
        /*00f0*/ 	.word	0xffffffff


	//   ....[11]....
        /*00f4*/ 	.word	0x05000004


	//   ....[12]....
        /*00f8*/ 	.word	0x05000004


	//   ....[13]....
        /*00fc*/ 	.word	0x05000004


	//   ....[14]....
        /*0100*/ 	.word	0x05000004


	//   ....[15]....
        /*0104*/ 	.word	0x05000004


	//   ....[16]....
        /*0108*/ 	.word	0x05000004


	//   ....[17]....
        /*010c*/ 	.word	0x05000004


	//   ....[18]....
        /*0110*/ 	.word	0x05000004


	//   ....[19]....
        /*0114*/ 	.word	0x05000004


	//   ....[20]....
        /*0118*/ 	.word	0x05000004


	//   ....[21]....
        /*011c*/ 	.word	0x05000004


	//----- nvinfo : EIATTR_COOP_GROUP_INSTR_OFFSETS
	.align		4
.L_3791:
        /*0120*/ 	.byte	0x04, 0x28
        /*0122*/ 	.short	(.L_3793 - .L_3792)


	//   ....[0]....
.L_3792:
        /*0124*/ 	.word	0x000015c0


	//   ....[1]....
        /*0128*/ 	.word	0x000015e0


	//   ....[2]....
        /*012c*/ 	.word	0x00001600


	//   ....[3]....
        /*0130*/ 	.word	0x00001620


	//   ....[4]....
        /*0134*/ 	.word	0x00001640


	//   ....[5]....
        /*0138*/ 	.word	0x00001870


	//   ....[6]....
        /*013c*/ 	.word	0x000019a0


	//   ....[7]....
        /*0140*/ 	.word	0x00001a80


	//   ....[8]....
        /*0144*/ 	.word	0x00001ab0


	//   ....[9]....
        /*0148*/ 	.word	0x00001b40


	//   ....[10]....
        /*014c*/ 	.word	0x00001c30


	//   ....[11]....
        /*0150*/ 	.word	0x00001d70


	//   ....[12]....
        /*0154*/ 	.word	0x00001df0


	//   ....[13]....
        /*0158*/ 	.word	0x00001e50


	//   ....[14]....
        /*015c*/ 	.word	0x00001eb0


	//   ....[15]....
        /*0160*/ 	.word	0x00001f10


	//   ....[16]....
        /*0164*/ 	.word	0x00002120


	//   ....[17]....
        /*0168*/ 	.word	0x000021d0


	//   ....[18]....
        /*016c*/ 	.word	0x00002250


	//   ....[19]....
        /*0170*/ 	.word	0x00002340


	//   ....[20]....
        /*0174*/ 	.word	0x00002400


	//   ....[21]....
        /*0178*/ 	.word	0x00002470


	//----- nvinfo : EIATTR_VRC_CTA_INIT_COUNT
	.align		4
.L_3793:
        /*017c*/ 	.byte	0x02, 0x4a
	.zero		1
	.zero		1


	//----- nvinfo : EIATTR_EXIT_INSTR_OFFSETS
	.align		4
        /*0180*/ 	.byte	0x04, 0x1c
        /*0182*/ 	.short	(.L_3795 - .L_3794)


	//   ....[0]....
.L_3794:
        /*0184*/ 	.word	0x00000290


	//   ....[1]....
        /*0188*/ 	.word	0x00000ee0


	//   ....[2]....
        /*018c*/ 	.word	0x00001d10


	//----- nvinfo : EIATTR_CRS_STACK_SIZE
	.align		4
.L_3795:
        /*0190*/ 	.byte	0x04, 0x1e
        /*0192*/ 	.short	(.L_3797 - .L_3796)
.L_3796:
        /*0194*/ 	.word	0x00000000


	//----- nvinfo : EIATTR_CBANK_PARAM_SIZE
	.align		4
.L_3797:
        /*0198*/ 	.byte	0x03, 0x19
        /*019a*/ 	.short	0x0040


	//----- nvinfo : EIATTR_PARAM_CBANK
	.align		4
        /*019c*/ 	.byte	0x04, 0x0a
        /*019e*/ 	.short	(.L_3799 - .L_3798)
	.align		4
.L_3798:
        /*01a0*/ 	.word	index@(.nv.constant0._ZN12tensorrt_llm7kernels32fusedQKNormRopeKernelNTokenHeadsIN3c104HalfENS2_8BFloat16ELi128ELb0ELi4EEEvPviiifPKvS7_S7_PKlii)
        /*01a4*/ 	.short	0x0380
        /*01a6*/ 	.short	0x0040


	//----- nvinfo : EIATTR_SW_WAR
	.align		4
.L_3799:
        /*01a8*/ 	.byte	0x04, 0x36
        /*01aa*/ 	.short	(.L_3801 - .L_3800)
.L_3800:
        /*01ac*/ 	.word	0x00000008
.L_3801:


//--------------------- .nv.info._ZN12tensorrt_llm7kernels32fusedQKNormRopeKernelNTokenHeadsIN3c104HalfENS2_8BFloat16ELi128ELb1ELi4EEEvPviiifPKvS7_S7_PKlii --------------------------
	.section	.nv.info._ZN12tensorrt_llm7kernels32fusedQKNormRopeKernelNTokenHeadsIN3c104HalfENS2_8BFloat16ELi128ELb1ELi4EEEvPviiifPKvS7_S7_PKlii,"",@"SHT_CUDA_INFO"
	.sectionflags	@""
	.align	4


	//----- nvinfo : EIATTR_CUDA_API_VERSION
	.align		4
        /*0000*/ 	.byte	0x04, 0x37
        /*0002*/ 	.short	(.L_3803 - .L_3802)
.L_3802:
        /*0004*/ 	.word	0x00000082


	//----- nvinfo : EIATTR_KPARAM_INFO
	.align		4
.L_3803:
        /*0008*/ 	.byte	0x04, 0x17
        /*000a*/ 	.short	(.L_3805 - .L_3804)
.L_3804:
        /*000c*/ 	.word	0x00000000
        /*0010*/ 	.short	0x000a
        /*0012*/ 	.short	0x003c
        /*0014*/ 	.byte	0x00, 0xf0, 0x11, 0x00


	//----- nvinfo : EIATTR_KPARAM_INFO
	.align		4
.L_3805:
        /*0018*/ 	.byte	0x04, 0x17
        /*001a*/ 	.short	(.L_3807 - .L_3806)
.L_3806:
        /*001c*/ 	.word	0x00000000
        /*0020*/ 	.short	0x0009
        /*0022*/ 	.short	0x0038
        /*0024*/ 	.byte	0x00, 0xf0, 0x11, 0x00


	//----- nvinfo : EIATTR_KPARAM_INFO
	.align		4
.L_3807:
        /*0028*/ 	.byte	0x04, 0x17
        /*002a*/ 	.short	(.L_3809 - .L_3808)
.L_3808:
        /*002c*/ 	.word	0x00000000
        /*0030*/ 	.short	0x0008
        /*0032*/ 	.short	0x0030
        /*0034*/ 	.byte	0x00, 0xf5, 0x21, 0x00


	//----- nvinfo : EIATTR_KPARAM_INFO
	.align		4
.L_3809:
        /*0038*/ 	.byte	0x04, 0x17
        /*003a*/ 	.short	(.L_3811 - .L_3810)
.L_3810:
        /*003c*/ 	.word	0x00000000
        /*0040*/ 	.short	0x0007
        /*0042*/ 	.short	0x0028
        /*0044*/ 	.byte	0x00, 0xf5, 0x21, 0x00


	//----- nvinfo : EIATTR_KPARAM_INFO
	.align		4
.L_3811:
        /*0048*/ 	.byte	0x04, 0x17
        /*004a*/ 	.short	(.L_3813 - .L_3812)
.L_3812:
        /*004c*/ 	.word	0x00000000
        /*0050*/ 	.short	0x0006
        /*0052*/ 	.short	0x0020
        /*0054*/ 	.byte	0x00, 0xf5, 0x21, 0x00


	//----- nvinfo : EIATTR_KPARAM_INFO
	.align		4
.L_3813:
        /*0058*/ 	.byte	0x04, 0x17
        /*005a*/ 	.short	(.L_3815 - .L_3814)
.L_3814:
        /*005c*/ 	.word	0x00000000
        /*0060*/ 	.short	0x0005
        /*0062*/ 	.short	0x0018
        /*0064*/ 	.byte	0x00, 0xf5, 0x21, 0x00


	//----- nvinfo : EIATTR_KPARAM_INFO
	.align		4
.L_3815:
        /*0068*/ 	.byte	0x04, 0x17
        /*006a*/ 	.short	(.L_3817 - .L_3816)
.L_3816:
        /*006c*/ 	.word	0x00000000
        /*0070*/ 	.short	0x0004
        /*0072*/ 	.short	0x0014
        /*0074*/ 	.byte	0x00, 0xf0, 0x11, 0x00


	//----- nvinfo : EIATTR_KPARAM_INFO
	.align		4
.L_3817:
        /*0078*/ 	.byte	0x04, 0x17
        /*007a*/ 	.short	(.L_3819 - .L_3818)
.L_3818:
        /*007c*/ 	.word	0x00000000
        /*0080*/ 	.short	0x0003
        /*0082*/ 	.short	0x0010
        /*0084*/ 	.byte	0x00, 0xf0, 0x11, 0x00


	//----- nvinfo : EIATTR_KPARAM_INFO
	.align		4
.L_3819:
        /*0088*/ 	.byte	0x04, 0x17
        /*008a*/ 	.short	(.L_3821 - .L_3820)
.L_3820:
        /*008c*/ 	.word	0x00000000
        /*0090*/ 	.short	0x0002
        /*0092*/ 	.short	0x000c
        /*0094*/ 	.byte	0x00, 0xf0, 0x11, 0x00


	//----- nvinfo : EIATTR_KPARAM_INFO
	.align		4
.L_3821:
        /*0098*/ 	.byte	0x04, 0x17
        /*009a*/ 	.short	(.L_3823 - .L_3822)
.L_3822:
        /*009c*/ 	.word	0x00000000
        /*00a0*/ 	.short	0x0001
        /*00a2*/ 	.short	0x0008
        /*00a4*/ 	.byte	0x00, 0xf0, 0x11, 0x00


	//----- nvinfo : EIATTR_KPARAM_INFO
	.align		4
.L_3823:
        /*00a8*/ 	.byte	0x04, 0x17
        /*00aa*/ 	.short	(.L_3825 - .L_3824)
.L_3824:
        /*00ac*/ 	.word	0x00000000
        /*00b0*/ 	.short	0x0000
        /*00b2*/ 	.short	0x0000
        /*00b4*/ 	.byte	0x00, 0xf5, 0x21, 0x00


	//----- nvinfo : EIATTR_SPARSE_MMA_MASK
	.align		4
.L_3825:
        /*00b8*/ 	.byte	0x03, 0x50
        /*00ba*/ 	.short	0x0000


	//----- nvinfo : EIATTR_MAXREG_COUNT
	.align		4
        /*00bc*/ 	.byte	0x03, 0x1b
        /*00be*/ 	.short	0x00ff


	//----- nvinfo : EIATTR_MERCURY_ISA_VERSION
	.align		4
        /*00c0*/ 	.byte	0x03, 0x5f
        /*00c2*/ 	.short	0x0101


	//----- nvinfo : EIATTR_COOP_GROUP_MASK_REGIDS
	.align		4
        /*00c4*/ 	.byte	0x04, 0x29
        /*00c6*/ 	.short	(.L_3827 - .L_3826)


	//   ....[0]....
.L_3826:
        /*00c8*/ 	.word	0xffffffff


	//   ....[1]....
        /*00cc*/ 	.word	0xffffffff


	//   ....[2]....
        /*00d0*/ 	.word	0xffffffff


	//   ....[3]....
        /*00d4*/ 	.word	0xffffffff


	//   ....[4]....
        /*00d8*/ 	.word	0xffffffff


	//   ....[5]....
        /*00dc*/ 	.word	0x05000017


	//   ....[6]....
        /*00e0*/ 	.word	0x05000017


	//   ....[7]....
        /*00e4*/ 	.word	0x05000017


	//   ....[8]....
        /*00e8*/ 	.word	0x05000017


	//   ....[9]....
        /*00ec*/ 	.word	0x05000017


	//----- nvinfo : EIATTR_COOP_GROUP_INSTR_OFFSETS
	.align		4
.L_3827:
        /*00f0*/ 	.byte	0x04, 0x28
        /*00f2*/ 	.short	(.L_3829 - .L_3828)


	//   ....[0]....
.L_3828:
        /*00f4*/ 	.word	0x00001260


	//   ....[1]....
        /*00f8*/ 	.word	0x00001280


	//   ....[2]....
        /*00fc*/ 	.word	0x000012a0


	//   ....[3]....
        /*0100*/ 	.word	0x000012c0


	//   ....[4]....
        /*0104*/ 	.word	0x000012e0


	//   ....[5]....
        /*0108*/ 	.word	0x00001690


	//   ....[6]....
        /*010c*/ 	.word	0x00001720


	//   ....[7]....
        /*0110*/ 	.word	0x000017a0


	//   ....[8]....
        /*0114*/ 	.word	0x00001820


	//   ....[9]....
        /*0118*/ 	.word	0x000018a0


	//----- nvinfo : EIATTR_VRC_CTA_INIT_COUNT
	.align		4
.L_3829:
        /*011c*/ 	.byte	0x02, 0x4a
	.zero		1
	.zero		1


	//----- nvinfo : EIATTR_EXIT_INSTR_OFFSETS
	.align		4
        /*0120*/ 	.byte	0x04, 0x1c
        /*0122*/ 	.short	(.L_3831 - .L_3830)


	//   ....[0]....
.L_3830:
        /*0124*/ 	.word	0x000002a0


	//   ....[1]....
        /*0128*/ 	.word	0x00000ee0


	//   ....[2]....
        /*012c*/ 	.word	0x00001630


	//----- nvinfo : EIATTR_CRS_STACK_SIZE
	.align		4
.L_3831:
        /*0130*/ 	.byte	0x04, 0x1e
        /*0132*/ 	.short	(.L_3833 - .L_3832)
.L_3832:
        /*0134*/ 	.word	0x00000000


	//----- nvinfo : EIATTR_CBANK_PARAM_SIZE
	.align		4
.L_3833:
        /*0138*/ 	.byte	0x03, 0x19
        /*013a*/ 	.short	0x0040


	//----- nvinfo : EIATTR_PARAM_CBANK
	.align		4
        /*013c*/ 	.byte	0x04, 0x0a
        /*013e*/ 	.short	(.L_3835 - .L_3834)
	.align		4
.L_3834:
        /*0140*/ 	.word	index@(.nv.constant0._ZN12tensorrt_llm7kernels32fusedQKNormRopeKernelNTokenHeadsIN3c104HalfENS2_8BFloat16ELi128ELb1ELi4EEEvPviiifPKvS7_S7_PKlii)
        /*0144*/ 	.short	0x0380
        /*0146*/ 	.short	0x0040


	//----- nvinfo : EIATTR_SW_WAR
	.align		4
.L_3835:
        /*0148*/ 	.byte	0x04, 0x36
        /*014a*/ 	.short	(.L_3837 - .L_3836)
.L_3836:
        /*014c*/ 	.word	0x00000008
.L_3837:


//--------------------- .nv.info._ZN12tensorrt_llm7kernels32fusedQKNormRopeKernelNTokenHeadsIN3c104HalfENS2_8BFloat16ELi64ELb0ELi4EEEvPviiifPKvS7_S7_PKlii --------------------------
	.section	.nv.info._ZN12tensorrt_llm7kernels32fusedQKNormRopeKernelNTokenHeadsIN3c104HalfENS2_8BFloat16ELi64ELb0ELi4EEEvPviiifPKvS7_S7_PKlii,"",@"SHT_CUDA_INFO"
	.sectionflags	@""
	.align	4


	//----- nvinfo : EIATTR_CUDA_API_VERSION
	.align		4
        /*0000*/ 	.byte	0x04, 0x37
        /*0002*/ 	.short	(.L_3839 - .L_3838)
.L_3838:
        /*0004*/ 	.word	0x00000082


	//----- nvinfo : EIATTR_KPARAM_INFO
	.align		4
.L_3839:
        /*0008*/ 	.byte	0x04, 0x17
        /*000a*/ 	.short	(.L_3841 - .L_3840)
.L_3840:
        /*000c*/ 	.word	0x00000000
        /*0010*/ 	.short	0x000a
        /*0012*/ 	.short	0x003c
        /*0014*/ 	.byte	0x00, 0xf0, 0x11, 0x00


	//----- nvinfo : EIATTR_KPARAM_INFO
	.align		4
.L_3841:
        /*0018*/ 	.byte	0x04, 0x17
        /*001a*/ 	.short	(.L_3843 - .L_3842)
.L_3842:
        /*001c*/ 	.word	0x00000000
        /*0020*/ 	.short	0x0009
        /*0022*/ 	.short	0x0038
        /*0024*/ 	.byte	0x00, 0xf0, 0x11, 0x00


	//----- nvinfo : EIATTR_KPARAM_INFO
	.align		4
.L_3843:
        /*0028*/ 	.byte	0x04, 0x17
        /*002a*/ 	.short	(.L_3845 - .L_3844)
.L_3844:
        /*002c*/ 	.word	0x00000000
        /*0030*/ 	.short	0x0008
        /*0032*/ 	.short	0x0030
        /*0034*/ 	.byte	0x00, 0xf5, 0x21, 0x00


	//----- nvinfo : EIATTR_KPARAM_INFO
	.align		4
.L_3845:
        /*0038*/ 	.byte	0x04, 0x17
        /*003a*/ 	.short	(.L_3847 - .L_3846)
.L_3846:
        /*003c*/ 	.word	0x00000000
        /*0040*/ 	.short	0x0007
        /*0042*/ 	.short	0x0028
        /*0044*/ 	.byte	0x00, 0xf5, 0x21, 0x00


	//----- nvinfo : EIATTR_KPARAM_INFO
	.align		4
.L_3847:
        /*0048*/ 	.byte	0x04, 0x17
        /*004a*/ 	.short	(.L_3849 - .L_3848)
.L_3848:
        /*004c*/ 	.word	0x00000000
        /*0050*/ 	.short	0x0006
        /*0052*/ 	.short	0x0020
        /*0054*/ 	.byte	0x00, 0xf5, 0x21, 0x00


	//----- nvinfo : EIATTR_KPARAM_INFO
	.align		4
.L_3849:
        /*0058*/ 	.byte	0x04, 0x17
        /*005a*/ 	.short	(.L_3851 - .L_3850)
.L_3850:
        /*005c*/ 	.word	0x00000000
        /*0060*/ 	.short	0x0005
        /*0062*/ 	.short	0x0018
        /*0064*/ 	.byte	0x00, 0xf5, 0x21, 0x00


	//----- nvinfo : EIATTR_KPARAM_INFO
	.align		4
.L_3851:
        /*0068*/ 	.byte	0x04, 0x17
        /*006a*/ 	.short	(.L_3853 - .L_3852)
.L_3852:
        /*006c*/ 	.word	0x00000000
        /*0070*/ 	.short	0x0004
        /*0072*/ 	.short	0x0014
        /*0074*/ 	.byte	0x00, 0xf0, 0x11, 0x00


	//----- nvinfo : EIATTR_KPARAM_INFO
	.align		4
.L_3853:
        /*0078*/ 	.byte	0x04, 0x17
        /*007a*/ 	.short	(.L_3855 - .L_3854)
.L_3854:
        /*007c*/ 	.word	0x00000000
        /*0080*/ 	.short	0x0003
        /*0082*/ 	.short	0x0010
        /*0084*/ 	.byte	0x00, 0xf0, 0x11, 0x00


	//----- nvinfo : EIATTR_KPARAM_INFO
	.align		4
.L_3855:
        /*0088*/ 	.byte	0x04, 0x17
        /*008a*/ 	.short	(.L_3857 - .L_3856)
.L_3856:
        /*008c*/ 	.word	0x00000000
        /*0090*/ 	.short	0x0002
        /*0092*/ 	.short	0x000c
        /*0094*/ 	.byte	0x00, 0xf0, 0x11, 0x00


	//----- nvinfo : EIATTR_KPARAM_INFO
	.align		4
.L_3857:
        /*0098*/ 	.byte	0x04, 0x17
        /*009a*/ 	.short	(.L_3859 - .L_3858)
.L_3858:
        /*009c*/ 	.word	0x00000000
        /*00a0*/ 	.short	0x0001
        /*00a2*/ 	.short	0x0008
        /*00a4*/ 	.byte	0x00, 0xf0, 0x11, 0x00


	//----- nvinfo : EIATTR_KPARAM_INFO
	.align		4
.L_3859:
        /*00a8*/ 	.byte	0x04, 0x17
        /*00aa*/ 	.short	(.L_3861 - .L_3860)
.L_3860:
        /*00ac*/ 	.word	0x00000000
        /*00b0*/ 	.short	0x0000
        /*00b2*/ 	.short	0x0000
        /*00b4*/ 	.byte	0x00, 0xf5, 0x21, 0x00


	//----- nvinfo : EIATTR_SPARSE_MMA_MASK
	.align		4
.L_3861:
        /*00b8*/ 	.byte	0x03, 0x50
        /*00ba*/ 	.short	0x0000


	//----- nvinfo : EIATTR_MAXREG_COUNT
	.align		4
        /*00bc*/ 	.byte	0x03, 0x1b
        /*00be*/ 	.short	0x00ff


	//----- nvinfo : EIATTR_MERCURY_ISA_VERSION
	.align		4
        /*00c0*/ 	.byte	0x03, 0x5f
        /*00c2*/ 	.short	0x0101


	//----- nvinfo : EIATTR_COOP_GROUP_MASK_REGIDS
	.align		4
        /*00c4*/ 	.byte	0x04, 0x29
        /*00c6*/ 	.short	(.L_3863 - .L_3862)


	//   ....[0]....
.L_3862:
        /*00c8*/ 	.word	0xffffffff


	//   ....[1]....
        /*00cc*/ 	.word	0xffffffff


	//   ....[2]....
        /*00d0*/ 	.word	0xffffffff


	//   ....[3]....
        /*00d4*/ 	.word	0xffffffff


	//   ....[4]....
        /*00d8*/ 	.word	0xffffffff


	//   ....[5]....
        /*00dc*/ 	.word	0xffffffff


	//   ....[6]....
        /*00e0*/ 	.word	0xffffffff


	//   ....[7]....
        /*00e4*/ 	.word	0xffffffff


	//   ....[8]....
        /*00e8*/ 	.word	0xffffffff


	//   ....[9]....
        /*00ec*/ 	.word	0x05000009


	//   ....[10]....
        /*00f0*/ 	.word	0x05000009


	//   ....[11]....
        /*00f4*/ 	.word	0x05000009


	//   ....[12]....
        /*00f8*/ 	.word	0x05000009


	//   ....[13]....
        /*00fc*/ 	.word	0x05000009


	//   ....[14]....
        /*0100*/ 	.word	0x05000009


	//   ....[15]....
        /*0104*/ 	.word	0x05000009


	//   ....[16]....
        /*0108*/ 	.word	0x05000009


	//   ....[17]....
        /*010c*/ 	.word	0x05000009


	//----- nvinfo : EIATTR_COOP_GROUP_INSTR_OFFSETS
	.align		4
.L_3863:
        /*0110*/ 	.byte	0x04, 0x28
        /*0112*/ 	.short	(.L_3865 - .L_3864)


	//   ....[0]....
.L_3864:
        /*0114*/ 	.word	0x00001300


	//   ....[1]....
        /*0118*/ 	.word	0x00001320


	//   ....[2]....
        /*011c*/ 	.word	0x00001340


	//   ....[3]....
        /*0120*/ 	.word	0x00001360


	//   ....[4]....
        /*0124*/ 	.word	0x00001380


	//   ....[5]....
        /*0128*/ 	.word	0x00001550


	//   ....[6]....
        /*012c*/ 	.word	0x000015e0


	//   ....[7]....
        /*0130*/ 	.word	0x000016c0


	//   ....[8]....
        /*0134*/ 	.word	0x000017f0


	//   ....[9]....
        /*0138*/ 	.word	0x00001920


	//   ....[10]....
        /*013c*/ 	.word	0x000019b0


	//   ....[11]....
        /*0140*/ 	.word	0x00001a10


	//   ....[12]....
        /*0144*/ 	.word	0x00001a70


	//   ....[13]....
        /*0148*/ 	.word	0x00001ad0


	//   ....[14]....
        /*014c*/ 	.word	0x00001ce0


	//   ....[15]....
        /*0150*/ 	.word	0x00001d70


	//   ....[16]....
        /*0154*/ 	.word	0x00001e10


	//   ....[17]....
        /*0158*/ 	.word	0x00001e70


	//----- nvinfo : EIATTR_VRC_CTA_INIT_COUNT
	.align		4
.L_3865:
        /*015c*/ 	.byte	0x02, 0x4a
	.zero		1
	.zero		1


	//----- nvinfo : EIATTR_EXIT_INSTR_OFFSETS
	.align		4
        /*0160*/ 	.byte	0x04, 0x1c
        /*0162*/ 	.short	(.L_3867 - .L_3866)


	//   ....[0]....
.L_3866:
        /*0164*/ 	.word	0x000002a0


	//   ....[1]....
        /*0168*/ 	.word	0x00000ef0


	//   ....[2]....
        /*016c*/ 	.word	0x000018c0


	//----- nvinfo : EIATTR_CRS_STACK_SIZE
	.align		4
.L_3867:
        /*0170*/ 	.byte	0x04, 0x1e
        /*0172*/ 	.short	(.L_3869 - .L_3868)
.L_3868:
        /*0174*/ 	.word	0x00000000


	//----- nvinfo : EIATTR_CBANK_PARAM_SIZE
	.align		4
.L_3869:
        /*0178*/ 	.byte	0x03, 0x19
        /*017a*/ 	.short	0x0040


	//----- nvinfo : EIATTR_PARAM_CBANK
	.align		4
        /*017c*/ 	.byte	0x04, 0x0a
        /*017e*/ 	.short	(.L_3871 - .L_3870)
	.align		4
.L_3870:
        /*0180*/ 	.word	index@(.nv.constant0._ZN12tensorrt_llm7kernels32fusedQKNormRopeKernelNTokenHeadsIN3c104HalfENS2_8BFloat16ELi64ELb0ELi4EEEvPviiifPKvS7_S7_PKlii)
        /*0184*/ 	.short	0x0380
        /*0186*/ 	.short	0x0040


	//----- nvinfo : EIATTR_SW_WAR
	.align		4
.L_3871:
        /*0188*/ 	.byte	0x04, 0x36
        /*018a*/ 	.short	(.L_3873 - .L_3872)
.L_3872:
        /*018c*/ 	.word	0x00000008
.L_3873:


//--------------------- .nv.info._ZN12tensorrt_llm7kernels32fusedQKNormRopeKernelNTokenHeadsIN3c104HalfENS2_8BFloat16ELi64ELb1ELi4EEEvPviiifPKvS7_S7_PKlii --------------------------
	.section	.nv.info._ZN12tensorrt_llm7kernels32fusedQKNormRopeKernelNTokenHeadsIN3c104HalfENS2_8BFloat16ELi64ELb1ELi4EEEvPviiifPKvS7_S7_PKlii,"",@"SHT_CUDA_INFO"
	.sectionflags	@""
	.align	4


	//----- nvinfo : EIATTR_CUDA_API_VERSION
	.align		4
        /*0000*/ 	.byte	0x04, 0x37
        /*0002*/ 	.short	(.L_3875 - .L_3874)
.L_3874:
        /*0004*/ 	.word	0x00000082


	//----- nvinfo : EIATTR_KPARAM_INFO
	.align		4
.L_3875:
        /*0008*/ 	.byte	0x04, 0x17
        /*000a*/ 	.short	(.L_3877 - .L_3876)
.L_3876:
        /*000c*/ 	.word	0x00000000
        /*0010*/ 	.short	0x000a
        /*0012*/ 	.short	0x003c
        /*0014*/ 	.byte	0x00, 0xf0, 0x11, 0x00


	//----- nvinfo : EIATTR_KPARAM_INFO
	.align		4
.L_3877:
        /*0018*/ 	.byte	0x04, 0x17
        /*001a*/ 	.short	(.L_3879 - .L_3878)
.L_3878:
        /*001c*/ 	.word	0x00000000
        /*0020*/ 	.short	0x0009
        /*0022*/ 	.short	0x0038
        /*0024*/ 	.byte	0x00, 0xf0, 0x11, 0x00


	//----- nvinfo : EIATTR_KPARAM_INFO
	.align		4
.L_3879:
        /*0028*/ 	.byte	0x04, 0x17
        /*002a*/ 	.short	(.L_3881 - .L_3880)
.L_3880:
        /*002c*/ 	.word	0x00000000
        /*0030*/ 	.short	0x0008
        /*0032*/ 	.short	0x0030
        /*0034*/ 	.byte	0x00, 0xf5, 0x21, 0x00


	//----- nvinfo : EIATTR_KPARAM_INFO
	.align		4
.L_3881:
        /*0038*/ 	.byte	0x04, 0x17
        /*003a*/ 	.short	(.L_3883 - .L_3882)
.L_3882:
        /*003c*/ 	.word	0x00000000
        /*0040*/ 	.short	0x0007
        /*0042*/ 	.short	0x0028
        /*0044*/ 	.byte	0x00, 0xf5, 0x21, 0x00


	//----- nvinfo : EIATTR_KPARAM_INFO
	.align		4
.L_3883:
        /*0048*/ 	.byte	0x04, 0x17
        /*004a*/ 	.short	(.L_3885 - .L_3884)
.L_3884:
        /*004c*/ 	.word	0x00000000
        /*0050*/ 	.short	0x0006
        /*0052*/ 	.short	0x0020
        /*0054*/ 	.byte	0x00, 0xf5, 0x21, 0x00


	//----- nvinfo : EIATTR_KPARAM_INFO
	.align		4
.L_3885:
        /*0058*/ 	.byte	0x04, 0x17
        /*005a*/ 	.short	(.L_3887 - .L_3886)
.L_3886:
        /*005c*/ 	.word	0x00000000
        /*0060*/ 	.short	0x0005
        /*0062*/ 	.short	0x0018
        /*0064*/ 	.byte	0x00, 0xf5, 0x21, 0x00


	//----- nvinfo : EIATTR_KPARAM_INFO
	.align		4
.L_3887:
        /*0068*/ 	.byte	0x04, 0x17
        /*006a*/ 	.short	(.L_3889 - .L_3888)
.L_3888:
        /*006c*/ 	.word	0x00000000
        /*0070*/ 	.short	0x0004
        /*0072*/ 	.short	0x0014
        /*0074*/ 	.byte	0x00, 0xf0, 0x11, 0x00


	//----- nvinfo : EIATTR_KPARAM_INFO
	.align		4
.L_3889:
        /*0078*/ 	.byte	0x04, 0x17
        /*007a*/ 	.short	(.L_3891 - .L_3890)
.L_3890:
        /*007c*/ 	.word	0x00000000
        /*0080*/ 	.short	0x0003
        /*0082*/ 	.short	0x0010
        /*0084*/ 	.byte	0x00, 0xf0, 0x11, 0x00


	//----- nvinfo : EIATTR_KPARAM_INFO
	.align		4
.L_3891:
        /*0088*/ 	.byte	0x04, 0x17
        /*008a*/ 	.short	(.L_3893 - .L_3892)
.L_3892:
        /*008c*/ 	.word	0x00000000
        /*0090*/ 	.short	0x0002
        /*0092*/ 	.short	0x000c
        /*0094*/ 	.byte	0x00, 0xf0, 0x11, 0x00


	//----- nvinfo : EIATTR_KPARAM_INFO
	.align		4
.L_3893:
        /*0098*/ 	.byte	0x04, 0x17
        /*009a*/ 	.short	(.L_3895 - .L_3894)
.L_3894:
        /*009c*/ 	.word	0x00000000
        /*00a0*/ 	.short	0x0001
        /*00a2*/ 	.short	0x0008
        /*00a4*/ 	.byte	0x00, 0xf0, 0x11, 0x00


	//----- nvinfo : EIATTR_KPARAM_INFO
	.align		4
.L_3895:
        /*00a8*/ 	.byte	0x04, 0x17
        /*00aa*/ 	.short	(.L_3897 - .L_3896)
.L_3896:
        /*00ac*/ 	.word	0x00000000
        /*00b0*/ 	.short	0x0000
        /*00b2*/ 	.short	0x0000
        /*00b4*/ 	.byte	0x00, 0xf5, 0x21, 0x00


	//----- nvinfo : EIATTR_SPARSE_MMA_MASK
	.align		4
.L_3897:
        /*00b8*/ 	.byte	0x03, 0x50
        /*00ba*/ 	.short	0x0000


	//----- nvinfo : EIATTR_MAXREG_COUNT
	.align		4
        /*00bc*/ 	.byte	0x03, 0x1b
        /*00be*/ 	.short	0x00ff


	//----- nvinfo : EIATTR_MERCURY_ISA_VERSION
	.align		4
        /*00c0*/ 	.byte	0x03, 0x5f
        /*00c2*/ 	.short	0x0101


	//----- nvinfo : EIATTR_COOP_GROUP_MASK_REGIDS
	.align		4
        /*00c4*/ 	.byte	0x04, 0x29
        /*00c6*/ 	.short	(.L_3899 - .L_3898)


	//   ....[0]....
.L_3898:
        /*00c8*/ 	.word	0xffffffff


	//   ....[1]....
        /*00cc*/ 	.word	0xffffffff


	//   ....[2]....
        /*00d0*/ 	.word	0xffffffff


	//   ....[3]....
        /*00d4*/ 	.word	0xffffffff


	//   ....[4]....
        /*00d8*/ 	.word	0xffffffff


	//   ....[5]....
        /*00dc*/ 	.word	0xffffffff


	//   ....[6]....
        /*00e0*/ 	.word	0xffffffff


	//   ....[7]....
        /*00e4*/ 	.word	0xffffffff


	//   ....[8]....
        /*00e8*/ 	.word	0xffffffff


	//   ....[9]....
        /*00ec*/ 	.word	0xffffffff


	//   ....[10]....
        /*00f0*/ 	.word	0xffffffff


	//   ....[11]....
        /*00f4*/ 	.word	0xffffffff


	//   ....[12]....
        /*00f8*/ 	.word	0xffffffff


	//   ....[13]....
        /*00fc*/ 	.word	0xffffffff


	//   ....[14]....
        /*0100*/ 	.word	0xffffffff


	//   ....[15]....
        /*0104*/ 	.word	0x0500001c


	//   ....[16]....
        /*0108*/ 	.word	0x0500001c


	//   ....[17]....
        /*010c*/ 	.word	0x0500001c


	//   ....[18]....
        /*0110*/ 	.word	0x0500001c


	//   ....[19]....
        /*0114*/ 	.word	0x0500001c


	//   ....[20]....
        /*0118*/ 	.word	0x0500001c


	//   ....[21]....
        /*011c*/ 	.word	0x0500001c


	//   ....[22]....
        /*0120*/ 	.word	0x0500001c


	//   ....[23]....
        /*0124*/ 	.word	0x0500001c


	//   ....[24]....
        /*0128*/ 	.word	0x0500001c


	//   ....[25]....
        /*012c*/ 	.word	0x0500001c


	//   ....[26]....
        /*0130*/ 	.word	0x0500001c


	//   ....[27]....
        /*0134*/ 	.word	0x0500001c


	//   ....[28]....
        /*0138*/ 	.word	0x0500001c


	//   ....[29]....
        /*013c*/ 	.word	0x0500001c


	//----- nvinfo : EIATTR_COOP_GROUP_INSTR_OFFSETS
	.align		4
.L_3899:
        /*0140*/ 	.byte	0x04, 0x28
        /*0142*/ 	.short	(.L_3901 - .L_3900)


	//   ....[0]....
.L_3900:
        /*0144*/ 	.word	0x00001230


	//   ....[1]....
        /*0148*/ 	.word	0x00001250


	//   ....[2]....
        /*014c*/ 	.word	0x00001270


	//   ....[3]....
        /*0150*/ 	.word	0x00001290


	//   ....[4]....
        /*0154*/ 	.word	0x000012b0


	//   ....[5]....
        /*0158*/ 	.word	0x00001560


	//   ....[6]....
        /*015c*/ 	.word	0x00001580


	//   ....[7]....
        /*0160*/ 	.word	0x000015a0


	//   ....[8]....
        /*0164*/ 	.word	0x000015c0


	//   ....[9]....
        /*0168*/ 	.word	0x000015e0


	//   ....[10]....
        /*016c*/ 	.word	0x00001920


	//   ....[11]....
        /*0170*/ 	.word	0x00001940


	//   ....[12]....
        /*0174*/ 	.word	0x00001960


	//   ....[13]....
        /*0178*/ 	.word	0x00001980


	//   ....[14]....
        /*017c*/ 	.word	0x000019a0


	//   ....[15]....
        /*0180*/ 	.word	0x00001be0


	//   ....[16]....
        /*0184*/ 	.word	0x00001c60


	//   ....[17]....
        /*0188*/ 	.word	0x00001cc0


	//   ....[18]....
        /*018c*/ 	.word	0x00001d20


	//   ....[19]....
        /*0190*/ 	.word	0x00001d80


	//   ....[20]....
        /*0194*/ 	.word	0x00001e00


	//   ....[21]....
        /*0198*/ 	.word	0x00001e80


	//   ....[22]....
        /*019c*/ 	.word	0x00001ed0


	//   ....[23]....
        /*01a0*/ 	.word	0x00001f20


	//   ....[24]....
        /*01a4*/ 	.word	0x00001f70


	//   ....[25]....
        /*01a8*/ 	.word	0x00001ff0


	//   ....[26]....
        /*01ac*/ 	.word	0x00002070


	//   ....[27]....
        /*01b0*/ 	.word	0x000020d0


	//   ....[28]....
        /*01b4*/ 	.word	0x00002130


	//   ....[29]....
        /*01b8*/ 	.word	0x00002190


	//----- nvinfo : EIATTR_VRC_CTA_INIT_COUNT
	.align		4
.L_3901:
        /*01bc*/ 	.byte	0x02, 0x4a
	.zero		1
	.zero		1


	//----- nvinfo : EIATTR_EXIT_INSTR_OFFSETS
	.align		4
        /*01c0*/ 	.byte	0x04, 0x1c
        /*01c2*/ 	.short	(.L_3903 - .L_3902)


	//   ....[0]....
.L_3902:
        /*01c4*/ 	.word	0x000002c0


	//   ....[1]....
        /*01c8*/ 	.word	0x00000f00


	//   ....[2]....
        /*01cc*/ 	.word	0x000017f0


	//   ....[3]....
        /*01d0*/ 	.word	0x00001b80


	//----- nvinfo : EIATTR_CRS_STACK_SIZE
	.align		4
.L_3903:
        /*01d4*/ 	.byte	0x04, 0x1e
        /*01d6*/ 	.short	(.L_3905 - .L_3904)
.L_3904:
        /*01d8*/ 	.word	0x00000000


	//----- nvinfo : EIATTR_CBANK_PARAM_SIZE
	.align		4
.L_3905:
        /*01dc*/ 	.byte	0x03, 0x19
        /*01de*/ 	.short	0x0040


	//----- nvinfo : EIATTR_PARAM_CBANK
	.align		4
        /*01e0*/ 	.byte	0x04, 0x0a
        /*01e2*/ 	.short	(.L_3907 - .L_3906)
	.align		4
.L_3906:
        /*01e4*/ 	.word	index@(.nv.constant0._ZN12tensorrt_llm7kernels32fusedQKNormRopeKernelNTokenHeadsIN3c104HalfENS2_8BFloat16ELi64ELb1ELi4EEEvPviiifPKvS7_S7_PKlii)
        /*01e8*/ 	.short	0x0380
        /*01ea*/ 	.short	0x0040


	//----- nvinfo : EIATTR_SW_WAR
	.align		4
.L_3907:
        /*01ec*/ 	.byte	0x04, 0x36
        /*01ee*/ 	.short	(.L_3909 - .L_3908)
.L_3908:
        /*01f0*/ 	.word	0x00000008
.L_3909:


//--------------------- .nv.info._ZN12tensorrt_llm7kernels32fusedQKNormRopeKernelNTokenHeadsIN3c104HalfENS2_8BFloat16ELi256ELb0ELi2EEEvPviiifPKvS7_S7_PKlii --------------------------
	.section	.nv.info._ZN12tensorrt_llm7kernels32fusedQKNormRopeKernelNTokenHeadsIN3c104HalfENS2_8BFloat16ELi256ELb0ELi2EEEvPviiifPKvS7_S7_PKlii,"",@"SHT_CUDA_INFO"
	.sectionflags	@""
	.align	4


	//----- nvinfo : EIATTR_CUDA_API_VERSION
	.align		4
        /*0000*/ 	.byte	0x04, 0x37
        /*0002*/ 	.short	(.L_3911 - .L_3910)
.L_3910:
        /*0004*/ 	.word	0x00000082


	//----- nvinfo : EIATTR_KPARAM_INFO
	.align		4
.L_3911:
        /*0008*/ 	.byte	0x04, 0x17
        /*000a*/ 	.short	(.L_3913 - .L_3912)
.L_3912:
        /*000c*/ 	.word	0x00000000
        /*0010*/ 	.short	0x000a
        /*0012*/ 	.short	0x003c
        /*0014*/ 	.byte	0x00, 0xf0, 0x11, 0x00


	//----- nvinfo : EIATTR_KPARAM_INFO
	.align		4
.L_3913:
        /*0018*/ 	.byte	0x04, 0x17
        /*001a*/ 	.short	(.L_3915 - .L_3914)
.L_3914:
        /*001c*/ 	.word	0x00000000
        /*0020*/ 	.short	0x0009
        /*0022*/ 	.short	0x0038
        /*0024*/ 	.byte	0x00, 0xf0, 0x11, 0x00


	//----- nvinfo : EIATTR_KPARAM_INFO
	.align		4
.L_3915:
        /*0028*/ 	.byte	0x04, 0x17
        /*002a*/ 	.short	(.L_3917 - .L_3916)
.L_3916:
        /*002c*/ 	.word	0x00000000
        /*0030*/ 	.short	0x0008
        /*0032*/ 	.short	0x0030
        /*0034*/ 	.byte	0x00, 0xf5, 0x21, 0x00


	//----- nvinfo : EIATTR_KPARAM_INFO
	.align		4
.L_3917:
        /*0038*/ 	.byte	0x04, 0x17
        /*003a*/ 	.short	(.L_3919 - .L_3918)
.L_3918:
        /*003c*/ 	.word	0x00000000
        /*0040*/ 	.short	0x0007
        /*0042*/ 	.short	0x0028
        /*0044*/ 	.byte	0x00, 0xf5, 0x21, 0x00


	//----- nvinfo : EIATTR_KPARAM_INFO
	.align		4
.L_3919:
        /*0048*/ 	.byte	0x04, 0x17
        /*004a*/ 	.short	(.L_3921 - .L_3920)
.L_3920:
        /*004c*/ 	.word	0x00000000
        /*0050*/ 	.short	0x0006
        /*0052*/ 	.short	0x0020
        /*0054*/ 	.byte	0x00, 0xf5, 0x21, 0x00


	//----- nvinfo : EIATTR_KPARAM_INFO
	.align		4
.L_3921:
        /*0058*/ 	.byte	0x04, 0x17
        /*005a*/ 	.short	(.L_3923 - .L_3922)
.L_3922:
        /*005c*/ 	.word	0x00000000
        /*0060*/ 	.short	0x0005
        /*0062*/ 	.short	0x0018
        /*0064*/ 	.byte	0x00, 0xf5, 0x21, 0x00


	//----- nvinfo : EIATTR_KPARAM_INFO
	.align		4
.L_3923:
        /*0068*/ 	.byte	0x04, 0x17
        /*006a*/ 	.short	(.L_3925 - .L_3924)
.L_3924:
        /*006c*/ 	.word	0x00000000
        /*0070*/ 	.short	0x0004
        /*0072*/ 	.short	0x0014
        /*0074*/ 	.byte	0x00, 0xf0, 0x11, 0x00


	//----- nvinfo : EIATTR_KPARAM_INFO
	.align		4
.L_3925:
        /*0078*/ 	.byte	0x04, 0x17
        /*007a*/ 	.short	(.L_3927 - .L_3926)
.L_3926:
        /*007c*/ 	.word	0x00000000
        /*0080*/ 	.short	0x0003
        /*0082*/ 	.short	0x0010
        /*0084*/ 	.byte	0x00, 0xf0, 0x11, 0x00


	//----- nvinfo : EIATTR_KPARAM_INFO
	.align		4
.L_3927:
        /*0088*/ 	.byte	0x04, 0x17
        /*008a*/ 	.short	(.L_3929 - .L_3928)
.L_3928:
        /*008c*/ 	.word	0x00000000
        /*0090*/ 	.short	0x0002
        /*0092*/ 	.short	0x000c
        /*0094*/ 	.byte	0x00, 0xf0, 0x11, 0x00


	//----- nvinfo : EIATTR_KPARAM_INFO
	.align		4
.L_3929:
        /*0098*/ 	.byte	0x04, 0x17
        /*009a*/ 	.short	(.L_3931 - .L_3930)
.L_3930:
        /*009c*/ 	.word	0x00000000
        /*00a0*/ 	.short	0x0001
        /*00a2*/ 	.short	0x0008
        /*00a4*/ 	.byte	0x00, 0xf0, 0x11, 0x00


	//----- nvinfo : EIATTR_KPARAM_INFO
	.align		4
.L_3931:
        /*00a8*/ 	.byte	0x04, 0x17
        /*00aa*/ 	.short	(.L_3933 - .L_3932)
.L_3932:
        /*00ac*/ 	.word	0x00000000
        /*00b0*/ 	.short	0x0000
        /*00b2*/ 	.short	0x0000
        /*00b4*/ 	.byte	0x00, 0xf5, 0x21, 0x00


	//----- nvinfo : EIATTR_SPARSE_MMA_MASK
	.align		4
.L_3933:
        /*00b8*/ 	.byte	0x03, 0x50
        /*00ba*/ 	.short	0x0000


	//----- nvinfo : EIATTR_MAXREG_COUNT
	.align		4
        /*00bc*/ 	.byte	0x03, 0x1b
        /*00be*/ 	.short	0x00ff


	//----- nvinfo : EIATTR_MERCURY_ISA_VERSION
	.align		4
        /*00c0*/ 	.byte	0x03, 0x5f
        /*00c2*/ 	.short	0x0101


	//----- nvinfo : EIATTR_COOP_GROUP_MASK_REGIDS
	.align		4
        /*00c4*/ 	.byte	0x04, 0x29
        /*00c6*/ 	.short	(.L_3935 - .L_3934)


	//   ....[0]....
.L_3934:
        /*00c8*/ 	.word	0xffffffff


	//   ....[1]....
        /*00cc*/ 	.word	0xffffffff


	//   ....[2]....
        /*00d0*/ 	.word	0xffffffff


	//   ....[3]....
        /*00d4*/ 	.word	0xffffffff


	//   ....[4]....
        /*00d8*/ 	.word	0xffffffff


	//   ....[5]....
        /*00dc*/ 	.word	0xffffffff


	//   ....[6]....
        /*00e0*/ 	.word	0xffffffff


	//   ....[7]....
        /*00e4*/ 	.word	0xffffffff


	//   ....[8]....
        /*00e8*/ 	.word	0xffffffff


	//   ....[9]....
        /*00ec*/ 	.word	0xffffffff


	//   ....[10]....
        /*00f0*/ 	.word	0xffffffff


	//   ....[11]....
        /*00f4*/ 	.word	0xffffffff


	//   ....[12]....
        /*00f8*/ 	.word	0xffffffff


	//   ....[13]....
        /*00fc*/ 	.word	0xffffffff


	//   ....[14]....
        /*0100*/ 	.word	0xffffffff


	//   ....[15]....
        /*0104*/ 	.word	0x0500002b


	//   ....[16]....
        /*0108*/ 	.word	0x0500002b


	//   ....[17]....
        /*010c*/ 	.word	0x0500002b


	//   ....[18]....
        /*0110*/ 	.word	0x0500002b


	//   ....[19]....
        /*0114*/ 	.word	0x0500002b


	//   ....[20]....
        /*0118*/ 	.word	0x0500002b


	//   ....[21]....
        /*011c*/ 	.word	0x0500002b


	//   ....[22]....
        /*0120*/ 	.word	0x0500002b


	//   ....[23]....
        /*0124*/ 	.word	0x0500002b


	//   ....[24]....
        /*0128*/ 	.word	0x0500002b


	//   ....[25]....
        /*012c*/ 	.word	0x0500002b


	//   ....[26]....
        /*0130*/ 	.word	0x0500002b


	//   ....[27]....
        /*0134*/ 	.word	0x0500002b


	//   ....[28]....
        /*0138*/ 	.word	0x0500002b


	//   ....[29]....
        /*013c*/ 	.word	0x0500002b


	//----- nvinfo : EIATTR_COOP_GROUP_INSTR_OFFSETS
	.align		4
.L_3935:
        /*0140*/ 	.byte	0x04, 0x28
        /*0142*/ 	.short	(.L_3937 - .L_3936)


	//   ....[0]....
.L_3936:
        /*0144*/ 	.word	0x000013e0


	//   ....[1]....
        /*0148*/ 	.word	0x00001400


	//   ....[2]....
        /*014c*/ 	.word	0x00001420


	//   ....[3]....
        /*0150*/ 	.word	0x00001440


	//   ....[4]....
        /*0154*/ 	.word	0x00001460


	//   ....[5]....
        /*0158*/ 	.word	0x00001a20


	//   ....[6]....
        /*015c*/ 	.word	0x00001a70


	//   ....[7]....
        /*0160*/ 	.word	0x00001c80


	//   ....[8]....
        /*0164*/ 	.word	0x00001cb0


	//   ....[9]....
        /*0168*/ 	.word	0x00001ce0


	//   ....[10]....
        /*016c*/ 	.word	0x00002070


	//   ....[11]....
        /*0170*/ 	.word	0x00002210


	//   ....[12]....
        /*0174*/ 	.word	0x000022b0


	//   ....[13]....
        /*0178*/ 	.word	0x00002340


	//   ....[14]....
        /*017c*/ 	.word	0x00002550


	//   ....[15]....
        /*0180*/ 	.word	0x000026b0


	//   ....[16]....
        /*0184*/ 	.word	0x00002730


	//   ....[17]....
        /*0188*/ 	.word	0x00002790


	//   ....[18]....
        /*018c*/ 	.word	0x000027f0


	//   ....[19]....
        /*0190*/ 	.word	0x00002850


	//   ....[20]....
        /*0194*/ 	.word	0x00002ab0


	//   ....[21]....
        /*0198*/ 	.word	0x00002b50


	//   ....[22]....
        /*019c*/ 	.word	0x00002d50


	//   ....[23]....
        /*01a0*/ 	.word	0x00002f60


	//   ....[24]....
        /*01a4*/ 	.word	0x000030f0


	//   ....[25]....
        /*01a8*/ 	.word	0x00003340


	//   ....[26]....
        /*01ac*/ 	.word	0x00003530


	//   ....[27]....
        /*01b0*/ 	.word	0x00003710


	//   ....[28]....
        /*01b4*/ 	.word	0x000037d0


	//   ....[29]....
        /*01b8*/ 	.word	0x00003830


	//----- nvinfo : EIATTR_VRC_CTA_INIT_COUNT
	.align		4
.L_3937:
        /*01bc*/ 	.byte	0x02, 0x4a
	.zero		1
	.zero		1


	//----- nvinfo : EIATTR_EXIT_INSTR_OFFSETS
	.align		4
        /*01c0*/ 	.byte	0x04, 0x1c
        /*01c2*/ 	.short	(.L_3939 - .L_3938)


	//   ....[0]....
.L_3938:
        /*01c4*/ 	.word	0x000002a0


	//   ....[1]....
        /*01c8*/ 	.word	0x00000ee0


	//   ....[2]....
        /*01cc*/ 	.word	0x00002650


	//----- nvinfo : EIATTR_CRS_STACK_SIZE
	.align		4
.L_3939:
        /*01d0*/ 	.byte	0x04, 0x1e
        /*01d2*/ 	.short	(.L_3941 - .L_3940)
.L_3940:
        /*01d4*/ 	.word	0x00000000


	//----- nvinfo : EIATTR_CBANK_PARAM_SIZE
	.align		4
.L_3941:
        /*01d8*/ 	.byte	0x03, 0x19
        /*01da*/ 	.short	0x0040


	//----- nvinfo : EIATTR_PARAM_CBANK
	.align		4
        /*01dc*/ 	.byte	0x04, 0x0a
        /*01de*/ 	.short	(.L_3943 - .L_3942)
	.align		4
.L_3942:
        /*01e0*/ 	.word	index@(.nv.constant0._ZN12tensorrt_llm7kernels32fusedQKNormRopeKernelNTokenHeadsIN3c104HalfENS2_8BFloat16ELi256ELb0ELi2EEEvPviiifPKvS7_S7_PKlii)
        /*01e4*/ 	.short	0x0380
        /*01e6*/ 	.short	0x0040


	//----- nvinfo : EIATTR_SW_WAR
	.align		4
.L_3943:
        /*01e8*/ 	.byte	0x04, 0x36
        /*01ea*/ 	.short	(.L_3945 - .L_3944)
.L_3944:
        /*01ec*/ 	.word	0x00000008
.L_3945:


//--------------------- .nv.info._ZN12tensorrt_llm7kernels32fusedQKNormRopeKernelNTokenHeadsIN3c104HalfENS2_8BFloat16ELi256ELb1ELi2EEEvPviiifPKvS7_S7_PKlii --------------------------
	.section	.nv.info._ZN12tensorrt_llm7kernels32fusedQKNormRopeKernelNTokenHeadsIN3c104HalfENS2_8BFloat16ELi256ELb1ELi2EEEvPviiifPKvS7_S7_PKlii,"",@"SHT_CUDA_INFO"
	.sectionflags	@""
	.align	4


	//----- nvinfo : EIATTR_CUDA_API_VERSION
	.align		4
        /*0000*/ 	.byte	0x04, 0x37
        /*0002*/ 	.short	(.L_3947 - .L_3946)
.L_3946:
        /*0004*/ 	.word	0x00000082


	//----- nvinfo : EIATTR_KPARAM_INFO
	.align		4
.L_3947:
        /*0008*/ 	.byte	0x04, 0x17
        /*000a*/ 	.short	(.L_3949 - .L_3948)
.L_3948:
        /*000c*/ 	.word	0x00000000
        /*0010*/ 	.short	0x000a
        /*0012*/ 	.short	0x003c
        /*0014*/ 	.byte	0x00, 0xf0, 0x11, 0x00


	//----- nvinfo : EIATTR_KPARAM_INFO
	.align		4
.L_3949:
        /*0018*/ 	.byte	0x04, 0x17
        /*001a*/ 	.short	(.L_3951 - .L_3950)
.L_3950:
        /*001c*/ 	.word	0x00000000
        /*0020*/ 	.short	0x0009
        /*0022*/ 	.short	0x0038
        /*0024*/ 	.byte	0x00, 0xf0, 0x11, 0x00


	//----- nvinfo : EIATTR_KPARAM_INFO
	.align		4
.L_3951:
        /*0028*/ 	.byte	0x04, 0x17
        /*002a*/ 	.short	(.L_3953 - .L_3952)
.L_3952:
        /*002c*/ 	.word	0x00000000
        /*0030*/ 	.short	0x0008
        /*0032*/ 	.short	0x0030
        /*0034*/ 	.byte	0x00, 0xf5, 0x21, 0x00


	//----- nvinfo : EIATTR_KPARAM_INFO
	.align		4
.L_3953:
        /*0038*/ 	.byte	0x04, 0x17
        /*003a*/ 	.short	(.L_3955 - .L_3954)
.L_3954:
        /*003c*/ 	.word	0x00000000
        /*0040*/ 	.short	0x0007
        /*0042*/ 	.short	0x0028
        /*0044*/ 	.byte	0x00, 0xf5, 0x21, 0x00


	//----- nvinfo : EIATTR_KPARAM_INFO
	.align		4
.L_3955:
        /*0048*/ 	.byte	0x04, 0x17
        /*004a*/ 	.short	(.L_3957 - .L_3956)
.L_3956:
        /*004c*/ 	.word	0x00000000
        /*0050*/ 	.short	0x0006
        /*0052*/ 	.short	0x0020
        /*0054*/ 	.byte	0x00, 0xf5, 0x21, 0x00


	//----- nvinfo : EIATTR_KPARAM_INFO
	.align		4
.L_3957:
        /*0058*/ 	.byte	0x04, 0x17
        /*005a*/ 	.short	(.L_3959 - .L_3958)
.L_3958:
        /*005c*/ 	.word	0x00000000
        /*0060*/ 	.short	0x0005
        /*0062*/ 	.short	0x0018
        /*0064*/ 	.byte	0x00, 0xf5, 0x21, 0x00


	//----- nvinfo : EIATTR_KPARAM_INFO
	.align		4
.L_3959:
        /*0068*/ 	.byte	0x04, 0x17
        /*006a*/ 	.short	(.L_3961 - .L_3960)
.L_3960:
        /*006c*/ 	.word	0x00000000
        /*0070*/ 	.short	0x0004
        /*0072*/ 	.short	0x0014
        /*0074*/ 	.byte	0x00, 0xf0, 0x11, 0x00


	//----- nvinfo : EIATTR_KPARAM_INFO
	.align		4
.L_3961:
        /*0078*/ 	.byte	0x04, 0x17
        /*007a*/ 	.short	(.L_3963 - .L_3962)
.L_3962:
        /*007c*/ 	.word	0x00000000
        /*0080*/ 	.short	0x0003
        /*0082*/ 	.short	0x0010
        /*0084*/ 	.byte	0x00, 0xf0, 0x11, 0x00


	//----- nvinfo : EIATTR_KPARAM_INFO
	.align		4
.L_3963:
        /*0088*/ 	.byte	0x04, 0x17
        /*008a*/ 	.short	(.L_3965 - .L_3964)
.L_3964:
        /*008c*/ 	.word	0x00000000
        /*0090*/ 	.short	0x0002
        /*0092*/ 	.short	0x000c
        /*0094*/ 	.byte	0x00, 0xf0, 0x11, 0x00


	//----- nvinfo : EIATTR_KPARAM_INFO
	.align		4
.L_3965:
        /*0098*/ 	.byte	0x04, 0x17
        /*009a*/ 	.short	(.L_3967 - .L_3966)
.L_3966:
        /*009c*/ 	.word	0x00000000
        /*00a0*/ 	.short	0x0001
        /*00a2*/ 	.short	0x0008
        /*00a4*/ 	.byte	0x00, 0xf0, 0x11, 0x00


	//----- nvinfo : EIATTR_KPARAM_INFO
	.align		4
.L_3967:
        /*00a8*/ 	.byte	0x04, 0x17
        /*00aa*/ 	.short	(.L_3969 - .L_3968)
.L_3968:
        /*00ac*/ 	.word	0x00000000
        /*00b0*/ 	.short	0x0000
        /*00b2*/ 	.short	0x0000
        /*00b4*/ 	.byte	0x00, 0xf5, 0x21, 0x00


	//----- nvinfo : EIATTR_SPARSE_MMA_MASK
	.align		4
.L_3969:
        /*00b8*/ 	.byte	0x03, 0x50
        /*00ba*/ 	.short	0x0000


	//----- nvinfo : EIATTR_MAXREG_COUNT
	.align		4
        /*00bc*/ 	.byte	0x03, 0x1b
        /*00be*/ 	.short	0x00ff


	//----- nvinfo : EIATTR_MERCURY_ISA_VERSION
	.align		4
        /*00c0*/ 	.byte	0x03, 0x5f
        /*00c2*/ 	.short	0x0101


	//----- nvinfo : EIATTR_COOP_GROUP_MASK_REGIDS
	.align		4
        /*00c4*/ 	.byte	0x04, 0x29
        /*00c6*/ 	.short	(.L_3971 - .L_3970)


	//   ....[0]....
.L_3970:
        /*00c8*/ 	.word	0xffffffff


	//   ....[1]....
        /*00cc*/ 	.word	0xffffffff


	//   ....[2]....
        /*00d0*/ 	.word	0xffffffff


	//   ....[3]....
        /*00d4*/ 	.word	0xffffffff


	//   ....[4]....
        /*00d8*/ 	.word	0xffffffff


	//   ....[5]....
        /*00dc*/ 	.word	0x05000027


	//   ....[6]....
        /*00e0*/ 	.word	0x05000027


	//   ....[7]....
        /*00e4*/ 	.word	0x05000027


	//   ....[8]....
        /*00e8*/ 	.word	0x05000027


	//   ....[9]....
        /*00ec*/ 	.word	0x05000027


	//----- nvinfo : EIATTR_COOP_GROUP_INSTR_OFFSETS
	.align		4
.L_3971:
        /*00f0*/ 	.byte	0x04, 0x28
        /*00f2*/ 	.short	(.L_3973 - .L_3972)


	//   ....[0]....
.L_3972:
        /*00f4*/ 	.word	0x000013f0


	//   ....[1]....
        /*00f8*/ 	.word	0x00001410


	//   ....[2]....
        /*00fc*/ 	.word	0x00001430


	//   ....[3]....
        /*0100*/ 	.word	0x00001450


	//   ....[4]....
        /*0104*/ 	.word	0x00001470


	//   ....[5]....
        /*0108*/ 	.word	0x00001a10


	//   ....[6]....
        /*010c*/ 	.word	0x00001aa0


	//   ....[7]....
        /*0110*/ 	.word	0x00001b10


	//   ....[8]....
        /*0114*/ 	.word	0x00001b80


	//   ....[9]....
        /*0118*/ 	.word	0x00001bf0


	//----- nvinfo : EIATTR_VRC_CTA_INIT_COUNT
	.align		4
.L_3973:
        /*011c*/ 	.byte	0x02, 0x4a
	.zero		1
	.zero		1


	//----- nvinfo : EIATTR_EXIT_INSTR_OFFSETS
	.align		4
        /*0120*/ 	.byte	0x04, 0x1c
        /*0122*/ 	.short	(.L_3975 - .L_3974)


	//   ....[0]....
.L_3974:
        /*0124*/ 	.word	0x00000290


	//   ....[1]....
        /*0128*/ 	.word	0x00000f20


	//   ....[2]....
        /*012c*/ 	.word	0x000019a0


	//----- nvinfo : EIATTR_CRS_STACK_SIZE
	.align		4
.L_3975:
        /*0130*/ 	.byte	0x04, 0x1e
        /*0132*/ 	.short	(.L_3977 - .L_3976)
.L_3976:
        /*0134*/ 	.word	0x00000000


	//----- nvinfo : EIATTR_CBANK_PARAM_SIZE
	.align		4
.L_3977:
        /*0138*/ 	.byte	0x03, 0x19
        /*013a*/ 	.short	0x0040


	//----- nvinfo : EIATTR_PARAM_CBANK
	.align		4
        /*013c*/ 	.byte	0x04, 0x0a
        /*013e*/ 	.short	(.L_3979 - .L_3978)
	.align		4
.L_3978:
        /*0140*/ 	.word	index@(.nv.constant0._ZN12tensorrt_llm7kernels32fusedQKNormRopeKernelNTokenHeadsIN3c104HalfENS2_8BFloat16ELi256ELb1ELi2EEEvPviiifPKvS7_S7_PKlii)
        /*0144*/ 	.short	0x0380
        /*0146*/ 	.short	0x0040


	//----- nvinfo : EIATTR_SW_WAR
	.align		4
.L_3979:
        /*0148*/ 	.byte	0x04, 0x36
        /*014a*/ 	.short	(.L_3981 - .L_3980)
.L_3980:
        /*014c*/ 	.word	0x00000008
.L_3981:


//--------------------- .nv.info._ZN12tensorrt_llm7kernels32fusedQKNormRopeKernelNTokenHeadsIN3c104HalfENS2_8BFloat16ELi128ELb0ELi2EEEvPviiifPKvS7_S7_PKlii --------------------------
	.section	.nv.info._ZN12tensorrt_llm7kernels32fusedQKNormRopeKernelNTokenHeadsIN3c104HalfENS2_8BFloat16ELi128ELb0ELi2EEEvPviiifPKvS7_S7_PKlii,"",@"SHT_CUDA_INFO"
	.sectionflags	@""
	.align	4


	//----- nvinfo : EIATTR_CUDA_API_VERSION
	.align		4
        /*0000*/ 	.byte	0x04, 0x37
        /*0002*/ 	.short	(.L_3983 - .L_3982)
.L_3982:
        /*0004*/ 	.word	0x00000082


	//----- nvinfo : EIATTR_KPARAM_INFO
	.align		4
.L_3983:
        /*0008*/ 	.byte	0x04, 0x17
        /*000a*/ 	.short	(.L_3985 - .L_3984)
.L_3984:
        /*000c*/ 	.word	0x00000000
        /*0010*/ 	.short	0x000a
        /*0012*/ 	.short	0x003c
        /*0014*/ 	.byte	0x00, 0xf0, 0x11, 0x00


	//----- nvinfo : EIATTR_KPARAM_INFO
	.align		4
.L_3985:
        /*0018*/ 	.byte	0x04, 0x17
        /*001a*/ 	.short	(.L_3987 - .L_3986)
.L_3986:
        /*001c*/ 	.word	0x00000000
        /*0020*/ 	.short	0x0009
        /*0022*/ 	.short	0x0038
        /*0024*/ 	.byte	0x00, 0xf0, 0x11, 0x00


	//----- nvinfo : EIATTR_KPARAM_INFO
	.align		4
.L_3987:
        /*0028*/ 	.byte	0x04, 0x17
        /*002a*/ 	.short	(.L_3989 - .L_3988)
.L_3988:
        /*002c*/ 	.word	0x00000000
        /*0030*/ 	.short	0x0008
        /*0032*/ 	.short	0x0030
        /*0034*/ 	.byte	0x00, 0xf5, 0x21, 0x00


	//----- nvinfo : EIATTR_KPARAM_INFO
	.align		4
.L_3989:
        /*0038*/ 	.byte	0x04, 0x17
        /*003a*/ 	.short	(.L_3991 - .L_3990)
.L_3990:
        /*003c*/ 	.word	0x00000000
        /*0040*/ 	.short	0x0007
        /*0042*/ 	.short	0x0028
        /*0044*/ 	.byte	0x00, 0xf5, 0x21, 0x00


	//----- nvinfo : EIATTR_KPARAM_INFO
	.align		4
.L_3991:
        /*0048*/ 	.byte	0x04, 0x17
        /*004a*/ 	.short	(.L_3993 - .L_3992)
.L_3992:
        /*004c*/ 	.word	0x00000000
        /*0050*/ 	.short	0x0006
        /*0052*/ 	.short	0x0020
        /*0054*/ 	.byte	0x00, 0xf5, 0x21, 0x00


	//----- nvinfo : EIATTR_KPARAM_INFO
	.align		4
.L_3993:
        /*0058*/ 	.byte	0x04, 0x17
        /*005a*/ 	.short	(.L_3995 - .L_3994)
.L_3994:
        /*005c*/ 	.word	0x00000000
        /*0060*/ 	.short	0x0005
        /*0062*/ 	.short	0x0018
        /*0064*/ 	.byte	0x00, 0xf5, 0x21, 0x00


	//----- nvinfo : EIATTR_KPARAM_INFO
	.align		4
.L_3995:
        /*0068*/ 	.byte	0x04, 0x17
        /*006a*/ 	.short	(.L_3997 - .L_3996)
.L_3996:
        /*006c*/ 	.word	0x00000000
        /*0070*/ 	.short	0x0004
        /*0072*/ 	.short	0x0014
        /*0074*/ 	.byte	0x00, 0xf0, 0x11, 0x00


	//----- nvinfo : EIATTR_KPARAM_INFO
	.align		4
.L_3997:
        /*0078*/ 	.byte	0x04, 0x17
        /*007a*/ 	.short	(.L_3999 - .L_3998)
.L_3998:
        /*007c*/ 	.word	0x00000000
        /*0080*/ 	.short	0x0003
        /*0082*/ 	.short	0x0010
        /*0084*/ 	.byte	0x00, 0xf0, 0x11, 0x00


	//----- nvinfo : EIATTR_KPARAM_INFO
	.align		4
.L_3999:
        /*0088*/ 	.byte	0x04, 0x17
        /*008a*/ 	.short	(.L_4001 - .L_4000)
.L_4000:
        /*008c*/ 	.word	0x00000000
        /*0090*/ 	.short	0x0002
        /*0092*/ 	.short	0x000c
        /*0094*/ 	.byte	0x00, 0xf0, 0x11, 0x00


	//----- nvinfo : EIATTR_KPARAM_INFO
	.align		4
.L_4001:
        /*0098*/ 	.byte	0x04, 0x17
        /*009a*/ 	.short	(.L_4003 - .L_4002)
.L_4002:
        /*009c*/ 	.word	0x00000000
        /*00a0*/ 	.short	0x0001
        /*00a2*/ 	.short	0x0008
        /*00a4*/ 	.byte	0x00, 0xf0, 0x11, 0x00


	//----- nvinfo : EIATTR_KPARAM_INFO
	.align		4
.L_4003:
        /*00a8*/ 	.byte	0x04, 0x17
        /*00aa*/ 	.short	(.L_4005 - .L_4004)
.L_4004:
        /*00ac*/ 	.word	0x00000000
        /*00b0*/ 	.short	0x0000
        /*00b2*/ 	.short	0x0000
        /*00b4*/ 	.byte	0x00, 0xf5, 0x21, 0x00


	//----- nvinfo : EIATTR_SPARSE_MMA_MASK
	.align		4
.L_4005:
        /*00b8*/ 	.byte	0x03, 0x50
        /*00ba*/ 	.short	0x0000


	//----- nvinfo : EIATTR_MAXREG_COUNT
	.align		4
        /*00bc*/ 	.byte	0x03, 0x1b
        /*00be*/ 	.short	0x00ff


	//----- nvinfo : EIATTR_MERCURY_ISA_VERSION
	.align		4
        /*00c0*/ 	.byte	0x03, 0x5f
        /*00c2*/ 	.short	0x0101


	//----- nvinfo : EIATTR_COOP_GROUP_MASK_REGIDS
	.align		4
        /*00c4*/ 	.byte	0x04, 0x29
        /*00c6*/ 	.short	(.L_4007 - .L_4006)


	//   ....[0]....
.L_4006:
        /*00c8*/ 	.word	0xffffffff


	//   ....[1]....
        /*00cc*/ 	.word	0xffffffff


	//   ....[2]....
        /*00d0*/ 	.word	0xffffffff


	//   ....[3]....
        /*00d4*/ 	.word	0xffffffff


	//   ....[4]....
        /*00d8*/ 	.word	0xffffffff


	//   ....[5]....
        /*00dc*/ 	.word	0xffffffff


	//   ....[6]....
        /*00e0*/ 	.word	0xffffffff


	//   ....[7]....
        /*00e4*/ 	.word	0xffffffff


	//   ....[8]....
        /*00e8*/ 	.word	0xffffffff


	//   ....[9]....
        /*00ec*/ 	.word	0xffffffff


	//   ....[10]....
        /*00f0*/ 	.word	0xffffffff


	//   ....[11]....
        /*00f4*/ 	.word	0x05000004


	//   ....[12]....
        /*00f8*/ 	.word	0x05000004


	//   ....[13]....
        /*00fc*/ 	.word	0x05000004


	//   ....[14]....
        /*0100*/ 	.word	0x05000004


	//   ....[15]....
        /*0104*/ 	.word	0x05000004


	//   ....[16]....
        /*0108*/ 	.word	0x05000004


	//   ....[17]....
        /*010c*/ 	.word	0x05000004


	//   ....[18]....
        /*0110*/ 	.word	0x05000004


	//   ....[19]....
        /*0114*/ 	.word	0x05000004


	//   ....[20]....
        /*0118*/ 	.word	0x05000004


	//   ....[21]....
        /*011c*/ 	.word	0x05000004


	//----- nvinfo : EIATTR_COOP_GROUP_INSTR_OFFSETS
	.align		4
.L_4007:
        /*0120*/ 	.byte	0x04, 0x28
        /*0122*/ 	.short	(.L_4009 - .L_4008)


	//   ....[0]....
.L_4008:
        /*0124*/ 	.word	0x000015b0


	//   ....[1]....
        /*0128*/ 	.word	0x000015d0


	//   ....[2]....
        /*012c*/ 	.word	0x000015f0


	//   ....[3]....
        /*0130*/ 	.word	0x00001610


	//   ....[4]....
        /*0134*/ 	.word	0x00001630


	//   ....[5]....
        /*0138*/ 	.word	0x00001860


	//   ....[6]....
        /*013c*/ 	.word	0x00001990


	//   ....[7]....
        /*0140*/ 	.word	0x00001a70


	//   ....[8]....
        /*0144*/ 	.word	0x00001aa0


	//   ....[9]....
        /*0148*/ 	.word	0x00001b30


	//   ....[10]....
        /*014c*/ 	.word	0x00001c20


	//   ....[11]....
        /*0150*/ 	.word	0x00001d60


	//   ....[12]....
        /*0154*/ 	.word	0x00001de0


	//   ....[13]....
        /*0158*/ 	.word	0x00001e40


	//   ....[14]....
        /*015c*/ 	.word	0x00001ea0


	//   ....[15]....
        /*0160*/ 	.word	0x00001f00


	//   ....[16]....
        /*0164*/ 	.word	0x00002110


	//   ....[17]....
        /*0168*/ 	.word	0x000021c0


	//   ....[18]....
        /*016c*/ 	.word	0x00002240


	//   ....[19]....
        /*0170*/ 	.word	0x00002330


	//   ....[20]....
        /*0174*/ 	.word	0x000023f0


	//   ....[21]....
        /*0178*/ 	.word	0x00002460


	//----- nvinfo : EIATTR_VRC_CTA_INIT_COUNT
	.align		4
.L_4009:
        /*017c*/ 	.byte	0x02, 0x4a
	.zero		1
	.zero		1


	//----- nvinfo : EIATTR_EXIT_INSTR_OFFSETS
	.align		4
        /*0180*/ 	.byte	0x04, 0x1c
        /*0182*/ 	.short	(.L_4011 - .L_4010)


	//   ....[0]....
.L_4010:
        /*0184*/ 	.word	0x00000280


	//   ....[1]....
        /*0188*/ 	.word	0x00000ed0


	//   ....[2]....
        /*018c*/ 	.word	0x00001d00


	//----- nvinfo : EIATTR_CRS_STACK_SIZE
	.align		4
.L_4011:
        /*0190*/ 	.byte	0x04, 0x1e
        /*0192*/ 	.short	(.L_4013 - .L_4012)
.L_4012:
        /*0194*/ 	.word	0x00000000


	//----- nvinfo : EIATTR_CBANK_PARAM_SIZE
	.align		4
.L_4013:
        /*0198*/ 	.byte	0x03, 0x19
        /*019a*/ 	.short	0x0040


	//----- nvinfo : EIATTR_PARAM_CBANK
	.align		4
        /*019c*/ 	.byte	0x04, 0x0a
        /*019e*/ 	.short	(.L_4015 - .L_4014)
	.align		4
.L_4014:
        /*01a0*/ 	.word	index@(.nv.constant0._ZN12tensorrt_llm7kernels32fusedQKNormRopeKernelNTokenHeadsIN3c104HalfENS2_8BFloat16ELi128ELb0ELi2EEEvPviiifPKvS7_S7_PKlii)
        /*01a4*/ 	.short	0x0380
        /*01a6*/ 	.short	0x0040


	//----- nvinfo : EIATTR_SW_WAR
	.align		4
.L_4015:
        /*01a8*/ 	.byte	0x04, 0x36
        /*01aa*/ 	.short	(.L_4017 - .L_4016)
.L_4016:
        /*01ac*/ 	.word	0x00000008
.L_4017:


//--------------------- .nv.info._ZN12tensorrt_llm7kernels32fusedQKNormRopeKernelNTokenHeadsIN3c104HalfENS2_8BFloat16ELi128ELb1ELi2EEEvPviiifPKvS7_S7_PKlii --------------------------
	.section	.nv.info._ZN12tensorrt_llm7kernels32fusedQKNormRopeKernelNTokenHeadsIN3c104HalfENS2_8BFloat16ELi128ELb1ELi2EEEvPviiifPKvS7_S7_PKlii,"",@"SHT_CUDA_INFO"
	.sectionflags	@""
	.align	4


	//----- nvinfo : EIATTR_CUDA_API_VERSION
	.align		4
        /*0000*/ 	.byte	0x04, 0x37
        /*0002*/ 	.short	(.L_4019 - .L_4018)
.L_4018:
        /*0004*/ 	.word	0x00000082


	//----- nvinfo : EIATTR_KPARAM_INFO
	.align		4
.L_4019:
        /*0008*/ 	.byte	0x04, 0x17
        /*000a*/ 	.short	(.L_4021 - .L_4020)
.L_4020:
        /*000c*/ 	.word	0x00000000
        /*0010*/ 	.short	0x000a
        /*0012*/ 	.short	0x003c
        /*0014*/ 	.byte	0x00, 0xf0, 0x11, 0x00


	//----- nvinfo : EIATTR_KPARAM_INFO
	.align		4
.L_4021:
        /*0018*/ 	.byte	0x04, 0x17
        /*001a*/ 	.short	(.L_4023 - .L_4022)
.L_4022:
        /*001c*/ 	.word	0x00000000
        /*0020*/ 	.short	0x0009
        /*0022*/ 	.short	0x0038
        /*0024*/ 	.byte	0x00, 0xf0, 0x11, 0x00


	//----- nvinfo : EIATTR_KPARAM_INFO
	.align		4
.L_4023:
        /*0028*/ 	.byte	0x04, 0x17
        /*002a*/ 	.short	(.L_4025 - .L_4024)
.L_4024:
        /*002c*/ 	.word	0x00000000
        /*0030*/ 	.short	0x0008
        /*0032*/ 	.short	0x0030
        /*0034*/ 	.byte	0x00, 0xf5, 0x21, 0x00


	//----- nvinfo : EIATTR_KPARAM_INFO
	.align		4
.L_4025:
        /*0038*/ 	.byte	0x04, 0x17
        /*003a*/ 	.short	(.L_4027 - .L_4026)
.L_4026:
        /*003c*/ 	.word	0x00000000
        /*0040*/ 	.short	0x0007
        /*0042*/ 	.short	0x0028
        /*0044*/ 	.byte	0x00, 0xf5, 0x21, 0x00


	//----- nvinfo : EIATTR_KPARAM_INFO
	.align		4
.L_4027:
        /*0048*/ 	.byte	0x04, 0x17
        /*004a*/ 	.short	(.L_4029 - .L_4028)
.L_4028:
        /*004c*/ 	.word	0x00000000
        /*0050*/ 	.short	0x0006
        /*0052*/ 	.short	0x0020
        /*0054*/ 	.byte	0x00, 0xf5, 0x21, 0x00


	//----- nvinfo : EIATTR_KPARAM_INFO
	.align		4
.L_4029:
        /*0058*/ 	.byte	0x04, 0x17
        /*005a*/ 	.short	(.L_4031 - .L_4030)
.L_4030:
        /*005c*/ 	.word	0x00000000
        /*0060*/ 	.short	0x0005
        /*0062*/ 	.short	0x0018
        /*0064*/ 	.byte	0x00, 0xf5, 0x21, 0x00


	//----- nvinfo : EIATTR_KPARAM_INFO
	.align		4
.L_4031:
        /*0068*/ 	.byte	0x04, 0x17
        /*006a*/ 	.short	(.L_4033 - .L_4032)
.L_4032:
        /*006c*/ 	.word	0x00000000
        /*0070*/ 	.short	0x0004
        /*0072*/ 	.short	0x0014
        /*0074*/ 	.byte	0x00, 0xf0, 0x11, 0x00


	//----- nvinfo : EIATTR_KPARAM_INFO
	.align		4
.L_4033:
        /*0078*/ 	.byte	0x04, 0x17
        /*007a*/ 	.short	(.L_4035 - .L_4034)
.L_4034:
        /*007c*/ 	.word	0x00000000
        /*0080*/ 	.short	0x0003
        /*0082*/ 	.short	0x0010
        /*0084*/ 	.byte	0x00, 0xf0, 0x11, 0x00


	//----- nvinfo : EIATTR_KPARAM_INFO
	.align		4
.L_4035:
        /*0088*/ 	.byte	0x04, 0x17
        /*008a*/ 	.short	(.L_4037 - .L_4036)
.L_4036:
        /*008c*/ 	.word	0x00000000
        /*0090*/ 	.short	0x0002
        /*0092*/ 	.short	0x000c
        /*0094*/ 	.byte	0x00, 0xf0, 0x11, 0x00


	//----- nvinfo : EIATTR_KPARAM_INFO
	.align		4
.L_4037:
        /*0098*/ 	.byte	0x04, 0x17
        /*009a*/ 	.short	(.L_4039 - .L_4038)
.L_4038:
        /*009c*/ 	.word	0x00000000
        /*00a0*/ 	.short	0x0001
        /*00a2*/ 	.short	0x0008
        /*00a4*/ 	.byte	0x00, 0xf0, 0x11, 0x00


	//----- nvinfo : EIATTR_KPARAM_INFO
	.align		4
.L_4039:
        /*00a8*/ 	.byte	0x04, 0x17
        /*00aa*/ 	.short	(.L_4041 - .L_4040)
.L_4040:
        /*00ac*/ 	.word	0x00000000
        /*00b0*/ 	.short	0x0000
        /*00b2*/ 	.short	0x0000
        /*00b4*/ 	.byte	0x00, 0xf5, 0x21, 0x00


	//----- nvinfo : EIATTR_SPARSE_MMA_MASK
	.align		4
.L_4041:
        /*00b8*/ 	.byte	0x03, 0x50
        /*00ba*/ 	.short	0x0000


	//----- nvinfo : EIATTR_MAXREG_COUNT
	.align		4
        /*00bc*/ 	.byte	0x03, 0x1b
        /*00be*/ 	.short	0x00ff


	//----- nvinfo : EIATTR_MERCURY_ISA_VERSION
	.align		4
        /*00c0*/ 	.byte	0x03, 0x5f
        /*00c2*/ 	.short	0x0101


	//----- nvinfo : EIATTR_COOP_GROUP_MASK_REGIDS
	.align		4
        /*00c4*/ 	.byte	0x04, 0x29
        /*00c6*/ 	.short	(.L_4043 - .L_4042)


	//   ....[0]....
.L_4042:
        /*00c8*/ 	.word	0xffffffff


	//   ....[1]....
        /*00cc*/ 	.word	0xffffffff


	//   ....[2]....
        /*00d0*/ 	.word	0xffffffff


	//   ....[3]....
        /*00d4*/ 	.word	0xffffffff


	//   ....[4]....
        /*00d8*/ 	.word	0xffffffff


	//   ....[5]....
        /*00dc*/ 	.word	0x05000017


	//   ....[6]....
        /*00e0*/ 	.word	0x05000017


	//   ....[7]....
        /*00e4*/ 	.word	0x05000017


	//   ....[8]....
        /*00e8*/ 	.word	0x05000017


	//   ....[9]....
        /*00ec*/ 	.word	0x05000017


	//----- nvinfo : EIATTR_COOP_GROUP_INSTR_OFFSETS
	.align		4
.L_4043:
        /*00f0*/ 	.byte	0x04, 0x28
        /*00f2*/ 	.short	(.L_4045 - .L_4044)


	//   ....[0]....
.L_4044:
        /*00f4*/ 	.word	0x00001250


	//   ....[1]....
        /*00f8*/ 	.word	0x00001270


	//   ....[2]....
        /*00fc*/ 	.word	0x00001290


	//   ....[3]....
        /*0100*/ 	.word	0x000012b0


	//   ....[4]....
        /*0104*/ 	.word	0x000012d0


	//   ....[5]....
        /*0108*/ 	.word	0x00001680


	//   ....[6]....
        /*010c*/ 	.word	0x00001710


	//   ....[7]....
        /*0110*/ 	.word	0x00001790


	//   ....[8]....
        /*0114*/ 	.word	0x00001810


	//   ....[9]....
        /*0118*/ 	.word	0x00001890


	//----- nvinfo : EIATTR_VRC_CTA_INIT_COUNT
	.align		4
.L_4045:
        /*011c*/ 	.byte	0x02, 0x4a
	.zero		1
	.zero		1


	//----- nvinfo : EIATTR_EXIT_INSTR_OFFSETS
	.align		4
        /*0120*/ 	.byte	0x04, 0x1c
        /*0122*/ 	.short	(.L_4047 - .L_4046)


	//   ....[0]....
.L_4046:
        /*0124*/ 	.word	0x00000290


	//   ....[1]....
        /*0128*/ 	.word	0x00000ed0


	//   ....[2]....
        /*012c*/ 	.word	0x00001620


	//----- nvinfo : EIATTR_CRS_STACK_SIZE
	.align		4
.L_4047:
        /*0130*/ 	.byte	0x04, 0x1e
        /*0132*/ 	.short	(.L_4049 - .L_4048)
.L_4048:
        /*0134*/ 	.word	0x00000000


	//----- nvinfo : EIATTR_CBANK_PARAM_SIZE
	.align		4
.L_4049:
        /*0138*/ 	.byte	0x03, 0x19
        /*013a*/ 	.short	0x0040


	//----- nvinfo : EIATTR_PARAM_CBANK
	.align		4
        /*013c*/ 	.byte	0x04, 0x0a
        /*013e*/ 	.short	(.L_4051 - .L_4050)
	.align		4
.L_4050:
        /*0140*/ 	.word	index@(.nv.constant0._ZN12tensorrt_llm7kernels32fusedQKNormRopeKernelNTokenHeadsIN3c104HalfENS2_8BFloat16ELi128ELb1ELi2EEEvPviiifPKvS7_S7_PKlii)
        /*0144*/ 	.short	0x0380
        /*0146*/ 	.short	0x0040


	//----- nvinfo : EIATTR_SW_WAR
	.align		4
.L_4051:
        /*0148*/ 	.byte	0x04, 0x36
        /*014a*/ 	.short	(.L_4053 - .L_4052)
.L_4052:
        /*014c*/ 	.word	0x00000008
.L_4053:


//--------------------- .nv.info._ZN12tensorrt_llm7kernels32fusedQKNormRopeKernelNTokenHeadsIN3c104HalfENS2_8BFloat16ELi64ELb0ELi2EEEvPviiifPKvS7_S7_PKlii --------------------------
	.section	.nv.info._ZN12tensorrt_llm7kernels32fusedQKNormRopeKernelNTokenHeadsIN3c104HalfENS2_8BFloat16ELi64ELb0ELi2EEEvPviiifPKvS7_S7_PKlii,"",@"SHT_CUDA_INFO"
	.sectionflags	@""
	.align	4


	//----- nvinfo : EIATTR_CUDA_API_VERSION
	.align		4
        /*0000*/ 	.byte	0x04, 0x37
        /*0002*/ 	.short	(.L_4055 - .L_4054)
.L_4054:
        /*0004*/ 	.word	0x00000082


	//----- nvinfo : EIATTR_KPARAM_INFO
	.align		4
.L_4055:
        /*0008*/ 	.byte	0x04, 0x17
        /*000a*/ 	.short	(.L_4057 - .L_4056)
.L_4056:
        /*000c*/ 	.word	0x00000000
        /*0010*/ 	.short	0x000a
        /*0012*/ 	.short	0x003c
        /*0014*/ 	.byte	0x00, 0xf0, 0x11, 0x00


	//----- nvinfo : EIATTR_KPARAM_INFO
	.align		4
.L_4057:
        /*0018*/ 	.byte	0x04, 0x17
        /*001a*/ 	.short	(.L_4059 - .L_4058)
.L_4058:
        /*001c*/ 	.word	0x00000000
        /*0020*/ 	.short	0x0009
        /*0022*/ 	.short	0x0038
        /*0024*/ 	.byte	0x00, 0xf0, 0x11, 0x00


	//----- nvinfo : EIATTR_KPARAM_INFO
	.align		4
.L_4059:
        /*0028*/ 	.byte	0x04, 0x17
        /*002a*/ 	.short	(.L_4061 - .L_4060)
.L_4060:
        /*002c*/ 	.word	0x00000000
        /*0030*/ 	.short	0x0008
        /*0032*/ 	.short	0x0030
        /*0034*/ 	.byte	0x00, 0xf5, 0x21, 0x00


	//----- nvinfo : EIATTR_KPARAM_INFO
	.align		4
.L_4061:
        /*0038*/ 	.byte	0x04, 0x17
        /*003a*/ 	.short	(.L_4063 - .L_4062)
.L_4062:
        /*003c*/ 	.word	0x00000000
        /*0040*/ 	.short	0x0007
        /*0042*/ 	.short	0x0028
        /*0044*/ 	.byte	0x00, 0xf5, 0x21, 0x00


	//----- nvinfo : EIATTR_KPARAM_INFO
	.align		4
.L_4063:
        /*0048*/ 	.byte	0x04, 0x17
        /*004a*/ 	.short	(.L_4065 - .L_4064)
.L_4064:
        /*004c*/ 	.word	0x00000000
        /*0050*/ 	.short	0x0006
        /*0052*/ 	.short	0x0020
        /*0054*/ 	.byte	0x00, 0xf5, 0x21, 0x00


	//----- nvinfo : EIATTR_KPARAM_INFO
	.align		4
.L_4065:
        /*0058*/ 	.byte	0x04, 0x17
        /*005a*/ 	.short	(.L_4067 - .L_4066)
.L_4066:
        /*005c*/ 	.word	0x00000000
        /*0060*/ 	.short	0x0005
        /*0062*/ 	.short	0x0018
        /*0064*/ 	.byte	0x00, 0xf5, 0x21, 0x00


	//----- nvinfo : EIATTR_KPARAM_INFO
	.align		4
.L_4067:
        /*0068*/ 	.byte	0x04, 0x17
        /*006a*/ 	.short	(.L_4069 - .L_4068)
.L_4068:
        /*006c*/ 	.word	0x00000000
        /*0070*/ 	.short	0x0004
        /*0072*/ 	.short	0x0014
        /*0074*/ 	.byte	0x00, 0xf0, 0x11, 0x00


	//----- nvinfo : EIATTR_KPARAM_INFO
	.align		4
.L_4069:
        /*0078*/ 	.byte	0x04, 0x17
        /*007a*/ 	.short	(.L_4071 - .L_4070)
.L_4070:
        /*007c*/ 	.word	0x00000000
        /*0080*/ 	.short	0x0003
        /*0082*/ 	.short	0x0010
        /*0084*/ 	.byte	0x00, 0xf0, 0x11, 0x00


	//----- nvinfo : EIATTR_KPARAM_INFO
	.align		4
.L_4071:
        /*0088*/ 	.byte	0x04, 0x17
        /*008a*/ 	.short	(.L_4073 - .L_4072)
.L_4072:
        /*008c*/ 	.word	0x00000000
        /*0090*/ 	.short	0x0002
        /*0092*/ 	.short	0x000c
        /*0094*/ 	.byte	0x00, 0xf0, 0x11, 0x00


	//----- nvinfo : EIATTR_KPARAM_INFO
	.align		4
.L_4073:
        /*0098*/ 	.byte	0x04, 0x17
        /*009a*/ 	.short	(.L_4075 - .L_4074)
.L_4074:
        /*009c*/ 	.word	0x00000000
        /*00a0*/ 	.short	0x0001
        /*00a2*/ 	.short	0x0008
        /*00a4*/ 	.byte	0x00, 0xf0, 0x11, 0x00


	//----- nvinfo : EIATTR_KPARAM_INFO
	.align		4
.L_4075:
        /*00a8*/ 	.byte	0x04, 0x17
        /*00aa*/ 	.short	(.L_4077 - .L_4076)
.L_4076:
        /*00ac*/ 	.word	0x00000000
        /*00b0*/ 	.short	0x0000
        /*00b2*/ 	.short	0x0000
        /*00b4*/ 	.byte	0x00, 0xf5, 0x21, 0x00


	//----- nvinfo : EIATTR_SPARSE_MMA_MASK
	.align		4
.L_4077:
        /*00b8*/ 	.byte	0x03, 0x50
        /*00ba*/ 	.short	0x0000


	//----- nvinfo : EIATTR_MAXREG_COUNT
	.align		4
        /*00bc*/ 	.byte	0x03, 0x1b
        /*00be*/ 	.short	0x00ff


	//----- nvinfo : EIATTR_MERCURY_ISA_VERSION
	.align		4
        /*00c0*/ 	.byte	0x03, 0x5f
        /*00c2*/ 	.short	0x0101


	//----- nvinfo : EIATTR_COOP_GROUP_MASK_REGIDS
	.align		4
        /*00c4*/ 	.byte	0x04, 0x29
        /*00c6*/ 	.short	(.L_4079 - .L_4078)


	//   ....[0]....
.L_4078:
        /*00c8*/ 	.word	0xffffffff


	//   ....[1]....
        /*00cc*/ 	.word	0xffffffff


	//   ....[2]....
        /*00d0*/ 	.word	0xffffffff


	//   ....[3]....
        /*00d4*/ 	.word	0xffffffff


	//   ....[4]....
        /*00d8*/ 	.word	0xffffffff


	//   ....[5]....
        /*00dc*/ 	.word	0xffffffff


	//   ....[6]....
        /*00e0*/ 	.word	0xffffffff


	//   ....[7]....
        /*00e4*/ 	.word	0xffffffff


	//   ....[8]....
        /*00e8*/ 	.word	0xffffffff


	//   ....[9]....
        /*00ec*/ 	.word	0x05000009


	//   ....[10]....
        /*00f0*/ 	.word	0x05000009


	//   ....[11]....
        /*00f4*/ 	.word	0x05000009


	//   ....[12]....
        /*00f8*/ 	.word	0x05000009


	//   ....[13]....
        /*00fc*/ 	.word	0x05000009


	//   ....[14]....
        /*0100*/ 	.word	0x05000009


	//   ....[15]....
        /*0104*/ 	.word	0x05000009


	//   ....[16]....
        /*0108*/ 	.word	0x05000009


	//   ....[17]....
        /*010c*/ 	.word	0x05000009


	//----- nvinfo : EIATTR_COOP_GROUP_INSTR_OFFSETS
	.align		4
.L_4079:
        /*0110*/ 	.byte	0x04, 0x28
        /*0112*/ 	.short	(.L_4081 - .L_4080)


	//   ....[0]....
.L_4080:
        /*0114*/ 	.word	0x000012f0


	//   ....[1]....
        /*0118*/ 	.word	0x00001310


	//   ....[2]....
        /*011c*/ 	.word	0x00001330


	//   ....[3]....
        /*0120*/ 	.word	0x00001350


	//   ....[4]....
        /*0124*/ 	.word	0x00001370


	//   ....[5]....
        /*0128*/ 	.word	0x00001540


	//   ....[6]....
        /*012c*/ 	.word	0x000015d0


	//   ....[7]....
        /*0130*/ 	.word	0x000016b0


	//   ....[8]....
        /*0134*/ 	.word	0x000017e0


	//   ....[9]....
        /*0138*/ 	.word	0x00001910


	//   ....[10]....
        /*013c*/ 	.word	0x000019a0


	//   ....[11]....
        /*0140*/ 	.word	0x00001a00


	//   ....[12]....
        /*0144*/ 	.word	0x00001a60


	//   ....[13]....
        /*0148*/ 	.word	0x00001ac0


	//   ....[14]....
        /*014c*/ 	.word	0x00001cd0


	//   ....[15]....
        /*0150*/ 	.word	0x00001d60


	//   ....[16]....
        /*0154*/ 	.word	0x00001e00


	//   ....[17]....
        /*0158*/ 	.word	0x00001e60


	//----- nvinfo : EIATTR_VRC_CTA_INIT_COUNT
	.align		4
.L_4081:
        /*015c*/ 	.byte	0x02, 0x4a
	.zero		1
	.zero		1


	//----- nvinfo : EIATTR_EXIT_INSTR_OFFSETS
	.align		4
        /*0160*/ 	.byte	0x04, 0x1c
        /*0162*/ 	.short	(.L_4083 - .L_4082)


	//   ....[0]....
.L_4082:
        /*0164*/ 	.word	0x00000290


	//   ....[1]....
        /*0168*/ 	.word	0x00000ee0


	//   ....[2]....
        /*016c*/ 	.word	0x000018b0


	//----- nvinfo : EIATTR_CRS_STACK_SIZE
	.align		4
.L_4083:
        /*0170*/ 	.byte	0x04, 0x1e
        /*0172*/ 	.short	(.L_4085 - .L_4084)
.L_4084:
        /*0174*/ 	.word	0x00000000


	//----- nvinfo : EIATTR_CBANK_PARAM_SIZE
	.align		4
.L_4085:
        /*0178*/ 	.byte	0x03, 0x19
        /*017a*/ 	.short	0x0040


	//----- nvinfo : EIATTR_PARAM_CBANK
	.align		4
        /*017c*/ 	.byte	0x04, 0x0a
        /*017e*/ 	.short	(.L_4087 - .L_4086)
	.align		4
.L_4086:
        /*0180*/ 	.word	index@(.nv.constant0._ZN12tensorrt_llm7kernels32fusedQKNormRopeKernelNTokenHeadsIN3c104HalfENS2_8BFloat16ELi64ELb0ELi2EEEvPviiifPKvS7_S7_PKlii)
        /*0184*/ 	.short	0x0380
        /*0186*/ 	.short	0x0040


	//----- nvinfo : EIATTR_SW_WAR
	.align		4
.L_4087:
        /*0188*/ 	.byte	0x04, 0x36
        /*018a*/ 	.short	(.L_4089 - .L_4088)
.L_4088:
        /*018c*/ 	.word	0x00000008
.L_4089:


//--------------------- .nv.info._ZN12tensorrt_llm7kernels32fusedQKNormRopeKernelNTokenHeadsIN3c104HalfENS2_8BFloat16ELi64ELb1ELi2EEEvPviiifPKvS7_S7_PKlii --------------------------
	.section	.nv.info._ZN12tensorrt_llm7kernels32fusedQKNormRopeKernelNTokenHeadsIN3c104HalfENS2_8BFloat16ELi64ELb1ELi2EEEvPviiifPKvS7_S7_PKlii,"",@"SHT_CUDA_INFO"
	.sectionflags	@""
	.align	4


	//----- nvinfo : EIATTR_CUDA_API_VERSION
	.align		4
        /*0000*/ 	.byte	0x04, 0x37
        /*0002*/ 	.short	(.L_4091 - .L_4090)
.L_4090:
        /*0004*/ 	.word	0x00000082


	//----- nvinfo : EIATTR_KPARAM_INFO
	.align		4
.L_4091:
        /*0008*/ 	.byte	0x04, 0x17
        /*000a*/ 	.short	(.L_4093 - .L_4092)
.L_4092:
        /*000c*/ 	.word	0x00000000
        /*0010*/ 	.short	0x000a
        /*0012*/ 	.short	0x003c
        /*0014*/ 	.byte	0x00, 0xf0, 0x11, 0x00


	//----- nvinfo : EIATTR_KPARAM_INFO
	.align		4
.L_4093:
        /*0018*/ 	.byte	0x04, 0x17
        /*001a*/ 	.short	(.L_4095 - .L_4094)
.L_4094:
        /*001c*/ 	.word	0x00000000
        /*0020*/ 	.short	0x0009
        /*0022*/ 	.short	0x0038
        /*0024*/ 	.byte	0x00, 0xf0, 0x11, 0x00


	//----- nvinfo : EIATTR_KPARAM_INFO
	.align		4
.L_4095:
        /*0028*/ 	.byte	0x04, 0x17
        /*002a*/ 	.short	(.L_4097 - .L_4096)
.L_4096:
        /*002c*/ 	.word	0x00000000
        /*0030*/ 	.short	0x0008
        /*0032*/ 	.short	0x0030
        /*0034*/ 	.byte	0x00, 0xf5, 0x21, 0x00


	//----- nvinfo : EIATTR_KPARAM_INFO
	.align		4
.L_4097:
        /*0038*/ 	.byte	0x04, 0x17
        /*003a*/ 	.short	(.L_4099 - .L_4098)
.L_4098:
        /*003c*/ 	.word	0x00000000
        /*0040*/ 	.short	0x0007
        /*0042*/ 	.short	0x0028
        /*0044*/ 	.byte	0x00, 0xf5, 0x21, 0x00


	//----- nvinfo : EIATTR_KPARAM_INFO
	.align		4
.L_4099:
        /*0048*/ 	.byte	0x04, 0x17
        /*004a*/ 	.short	(.L_4101 - .L_4100)
.L_4100:
        /*004c*/ 	.word	0x00000000
        /*0050*/ 	.short	0x0006
        /*0052*/ 	.short	0x0020
        /*0054*/ 	.byte	0x00, 0xf5, 0x21, 0x00


	//----- nvinfo : EIATTR_KPARAM_INFO
	.align		4
.L_4101:
        /*0058*/ 	.byte	0x04, 0x17
        /*005a*/ 	.short	(.L_4103 - .L_4102)
.L_4102:
        /*005c*/ 	.word	0x00000000
        /*0060*/ 	.short	0x0005
        /*0062*/ 	.short	0x0018
        /*0064*/ 	.byte	0x00, 0xf5, 0x21, 0x00


	//----- nvinfo : EIATTR_KPARAM_INFO
	.align		4
.L_4103:
        /*0068*/ 	.byte	0x04, 0x17
        /*006a*/ 	.short	(.L_4105 - .L_4104)
.L_4104:
        /*006c*/ 	.word	0x00000000
        /*0070*/ 	.short	0x0004
        /*0072*/ 	.short	0x0014
        /*0074*/ 	.byte	0x00, 0xf0, 0x11, 0x00


	//----- nvinfo : EIATTR_KPARAM_INFO
	.align		4
.L_4105:
        /*0078*/ 	.byte	0x04, 0x17
        /*007a*/ 	.short	(.L_4107 - .L_4106)
.L_4106:
        /*007c*/ 	.word	0x00000000
        /*0080*/ 	.short	0x0003
        /*0082*/ 	.short	0x0010
        /*0084*/ 	.byte	0x00, 0xf0, 0x11, 0x00


	//----- nvinfo : EIATTR_KPARAM_INFO
	.align		4
.L_4107:
        /*0088*/ 	.byte	0x04, 0x17
        /*008a*/ 	.short	(.L_4109 - .L_4108)
.L_4108:
        /*008c*/ 	.word	0x00000000
        /*0090*/ 	.short	0x0002
        /*0092*/ 	.short	0x000c
        /*0094*/ 	.byte	0x00, 0xf0, 0x11, 0x00


	//----- nvinfo : EIATTR_KPARAM_INFO
	.align		4
.L_4109:
        /*0098*/ 	.byte	0x04, 0x17
        /*009a*/ 	.short	(.L_4111 - .L_4110)
.L_4110:
        /*009c*/ 	.word	0x00000000
        /*00a0*/ 	.short	0x0001
        /*00a2*/ 	.short	0x0008
        /*00a4*/ 	.byte	0x00, 0xf0, 0x11, 0x00


	//----- nvinfo : EIATTR_KPARAM_INFO
	.align		4
.L_4111:
        /*00a8*/ 	.byte	0x04, 0x17
        /*00aa*/ 	.short	(.L_4113 - .L_4112)
.L_4112:
        /*00ac*/ 	.word	0x00000000
        /*00b0*/ 	.short	0x0000
        /*00b2*/ 	.short	0x0000
        /*00b4*/ 	.byte	0x00, 0xf5, 0x21, 0x00


	//----- nvinfo : EIATTR_SPARSE_MMA_MASK
	.align		4
.L_4113:
        /*00b8*/ 	.byte	0x03, 0x50
        /*00ba*/ 	.short	0x0000


	//----- nvinfo : EIATTR_MAXREG_COUNT
	.align		4
        /*00bc*/ 	.byte	0x03, 0x1b
        /*00be*/ 	.short	0x00ff


	//----- nvinfo : EIATTR_MERCURY_ISA_VERSION
	.align		4
        /*00c0*/ 	.byte	0x03, 0x5f
        /*00c2*/ 	.short	0x0101


	//----- nvinfo : EIATTR_COOP_GROUP_MASK_REGIDS
	.align		4
        /*00c4*/ 	.byte	0x04, 0x29
        /*00c6*/ 	.short	(.L_4115 - .L_4114)


	//   ....[0]....
.L_4114:
        /*00c8*/ 	.word	0xffffffff


	//   ....[1]....
        /*00cc*/ 	.word	0xffffffff


	//   ....[2]....
        /*00d0*/ 	.word	0xffffffff


	//   ....[3]....
        /*00d4*/ 	.word	0xffffffff


	//   ....[4]....
        /*00d8*/ 	.word	0xffffffff


	//   ....[5]....
        /*00dc*/ 	.word	0xffffffff


	//   ....[6]....
        /*00e0*/ 	.word	0xffffffff


	//   ....[7]....
        /*00e4*/ 	.word	0xffffffff


	//   ....[8]....
        /*00e8*/ 	.word	0xffffffff


	//   ....[9]....
        /*00ec*/ 	.word	0xffffffff


	//   ....[10]....
        /*00f0*/ 	.word	0xffffffff


	//   ....[11]....
        /*00f4*/ 	.word	0xffffffff


	//   ....[12]....
        /*00f8*/ 	.word	0xffffffff


	//   ....[13]....
        /*00fc*/ 	.word	0xffffffff


	//   ....[14]....
        /*0100*/ 	.word	0xffffffff


	//   ....[15]....
        /*0104*/ 	.word	0x0500001c


	//   ....[16]....
        /*0108*/ 	.word	0x0500001c


	//   ....[17]....
        /*010c*/ 	.word	0x0500001c


	//   ....[18]....
        /*0110*/ 	.word	0x0500001c


	//   ....[19]....
        /*0114*/ 	.word	0x0500001c


	//   ....[20]....
        /*0118*/ 	.word	0x0500001c


	//   ....[21]....
        /*011c*/ 	.word	0x0500001c


	//   ....[22]....
        /*0120*/ 	.word	0x0500001c


	//   ....[23]....
        /*0124*/ 	.word	0x0500001c


	//   ....[24]....
        /*0128*/ 	.word	0x0500001c


	//   ....[25]....
        /*012c*/ 	.word	0x0500001c


	//   ....[26]....
        /*0130*/ 	.word	0x0500001c


	//   ....[27]....
        /*0134*/ 	.word	0x0500001c


	//   ....[28]....
        /*0138*/ 	.word	0x0500001c


	//   ....[29]....
        /*013c*/ 	.word	0x0500001c


	//----- nvinfo : EIATTR_COOP_GROUP_INSTR_OFFSETS
	.align		4
.L_4115:
        /*0140*/ 	.byte	0x04, 0x28
        /*0142*/ 	.short	(.L_4117 - .L_4116)


	//   ....[0]....
.L_4116:
        /*0144*/ 	.word	0x00001220


	//   ....[1]....
        /*0148*/ 	.word	0x00001240


	//   ....[2]....
        /*014c*/ 	.word	0x00001260


	//   ....[3]....
        /*0150*/ 	.word	0x00001280


	//   ....[4]....
        /*0154*/ 	.word	0x000012a0


	//   ....[5]....
        /*0158*/ 	.word	0x00001550


	//   ....[6]....
        /*015c*/ 	.word	0x00001570


	//   ....[7]....
        /*0160*/ 	.word	0x00001590


	//   ....[8]....
        /*0164*/ 	.word	0x000015b0


	//   ....[9]....
        /*0168*/ 	.word	0x000015d0


	//   ....[10]....
        /*016c*/ 	.word	0x00001910


	//   ....[11]....
        /*0170*/ 	.word	0x00001930


	//   ....[12]....
        /*0174*/ 	.word	0x00001950


	//   ....[13]....
        /*0178*/ 	.word	0x00001970


	//   ....[14]....
        /*017c*/ 	.word	0x00001990


	//   ....[15]....
        /*0180*/ 	.word	0x00001bd0


	//   ....[16]....
        /*0184*/ 	.word	0x00001c50


	//   ....[17]....
        /*0188*/ 	.word	0x00001cb0


	//   ....[18]....
        /*018c*/ 	.word	0x00001d10


	//   ....[19]....
        /*0190*/ 	.word	0x00001d70


	//   ....[20]....
        /*0194*/ 	.word	0x00001df0


	//   ....[21]....
        /*0198*/ 	.word	0x00001e70


	//   ....[22]....
        /*019c*/ 	.word	0x00001ec0


	//   ....[23]....
        /*01a0*/ 	.word	0x00001f10


	//   ....[24]....
        /*01a4*/ 	.word	0x00001f60


	//   ....[25]....
        /*01a8*/ 	.word	0x00001fe0


	//   ....[26]....
        /*01ac*/ 	.word	0x00002060


	//   ....[27]....
        /*01b0*/ 	.word	0x000020c0


	//   ....[28]....
        /*01b4*/ 	.word	0x00002120


	//   ....[29]....
        /*01b8*/ 	.word	0x00002180


	//----- nvinfo : EIATTR_VRC_CTA_INIT_COUNT
	.align		4
.L_4117:
        /*01bc*/ 	.byte	0x02, 0x4a
	.zero		1
	.zero		1


	//----- nvinfo : EIATTR_EXIT_INSTR_OFFSETS
	.align		4
        /*01c0*/ 	.byte	0x04, 0x1c
        /*01c2*/ 	.short	(.L_4119 - .L_4118)


	//   ....[0]....
.L_4118:
        /*01c4*/ 	.word	0x000002b0


	//   ....[1]....
        /*01c8*/ 	.word	0x00000ef0


	//   ....[2]....
        /*01cc*/ 	.word	0x000017e0


	//   ....[3]....
        /*01d0*/ 	.word	0x00001b70


	//----- nvinfo : EIATTR_CRS_STACK_SIZE
	.align		4
.L_4119:
        /*01d4*/ 	.byte	0x04, 0x1e
        /*01d6*/ 	.short	(.L_4121 - .L_4120)
.L_4120:
        /*01d8*/ 	.word	0x00000000


	//----- nvinfo : EIATTR_CBANK_PARAM_SIZE
	.align		4
.L_4121:
        /*01dc*/ 	.byte	0x03, 0x19
        /*01de*/ 	.short	0x0040


	//----- nvinfo : EIATTR_PARAM_CBANK
	.align		4
        /*01e0*/ 	.byte	0x04, 0x0a
        /*01e2*/ 	.short	(.L_4123 - .L_4122)
	.align		4
.L_4122:
        /*01e4*/ 	.word	index@(.nv.constant0._ZN12tensorrt_llm7kernels32fusedQKNormRopeKernelNTokenHeadsIN3c104HalfENS2_8BFloat16ELi64ELb1ELi2EEEvPviiifPKvS7_S7_PKlii)
        /*01e8*/ 	.short	0x0380
        /*01ea*/ 	.short	0x0040


	//----- nvinfo : EIATTR_SW_WAR
	.align		4
.L_4123:
        /*01ec*/ 	.byte	0x04, 0x36
        /*01ee*/ 	.short	(.L_4125 - .L_4124)
.L_4124:
        /*01f0*/ 	.word	0x00000008
.L_4125:


//--------------------- .nv.info._ZN12tensorrt_llm7kernels21fusedQKNormRopeKernelIN3c104HalfENS2_8BFloat16ELi256ELb0EEEvPviiifPKvS7_S7_PKlii --------------------------
	.section	.nv.info._ZN12tensorrt_llm7kernels21fusedQKNormRopeKernelIN3c104HalfENS2_8BFloat16ELi256ELb0EEEvPviiifPKvS7_S7_PKlii,"",@"SHT_CUDA_INFO"
	.sectionflags	@""
	.align	4


	//----- nvinfo : EIATTR_CUDA_API_VERSION
	.align		4
        /*0000*/ 	.byte	0x04, 0x37
        /*0002*/ 	.short	(.L_4127 - .L_4126)
.L_4126:
        /*0004*/ 	.word	0x00000082


	//----- nvinfo : EIATTR_KPARAM_INFO
	.align		4
.L_4127:
        /*0008*/ 	.byte	0x04, 0x17
        /*000a*/ 	.short	(.L_4129 - .L_4128)
.L_4128:
        /*000c*/ 	.word	0x00000000
        /*0010*/ 	.short	0x000a
        /*0012*/ 	.short	0x003c
        /*0014*/ 	.byte	0x00, 0xf0, 0x11, 0x00


	//----- nvinfo : EIATTR_KPARAM_INFO
	.align		4
.L_4129:
        /*0018*/ 	.byte	0x04, 0x17
        /*001a*/ 	.short	(.L_4131 - .L_4130)
.L_4130:
        /*001c*/ 	.word	0x00000000
        /*0020*/ 	.short	0x0009
        /*0022*/ 	.short	0x0038
        /*0024*/ 	.byte	0x00, 0xf0, 0x11, 0x00


	//----- nvinfo : EIATTR_KPARAM_INFO
	.align		4
.L_4131:
        /*0028*/ 	.byte	0x04, 0x17
        /*002a*/ 	.short	(.L_4133 - .L_4132)
.L_4132:
        /*002c*/ 	.word	0x00000000
        /*0030*/ 	.short	0x0008
        /*0032*/ 	.short	0x0030
        /*0034*/ 	.byte	0x00, 0xf5, 0x21, 0x00


	//----- nvinfo : EIATTR_KPARAM_INFO
	.align		4
.L_4133:
        /*0038*/ 	.byte	0x04, 0x17
        /*003a*/ 	.short	(.L_4135 - .L_4134)
.L_4134:
        /*003c*/ 	.word	0x00000000
        /*0040*/ 	.short	0x0007
        /*0042*/ 	.short	0x0028
        /*0044*/ 	.byte	0x00, 0xf5, 0x21, 0x00


	//----- nvinfo : EIATTR_KPARAM_INFO
	.align		4
.L_4135:
        /*0048*/ 	.byte	0x04, 0x17
        /*004a*/ 	.short	(.L_4137 - .L_4136)
.L_4136:
        /*004c*/ 	.word	0x00000000
        /*0050*/ 	.short	0x0006
        /*0052*/ 	.short	0x0020
        /*0054*/ 	.byte	0x00, 0xf5, 0x21, 0x00


	//----- nvinfo : EIATTR_KPARAM_INFO
	.align		4
.L_4137:
        /*0058*/ 	.byte	0x04, 0x17
        /*005a*/ 	.short	(.L_4139 - .L_4138)
.L_4138:
        /*005c*/ 	.word	0x00000000
        /*0060*/ 	.short	0x0005
        /*0062*/ 	.short	0x0018
        /*0064*/ 	.byte	0x00, 0xf5, 0x21, 0x00


	//----- nvinfo : EIATTR_KPARAM_INFO
	.align		4
.L_4139:
        /*0068*/ 	.byte	0x04, 0x17
        /*006a*/ 	.short	(.L_4141 - .L_4140)
.L_4140:
        /*006c*/ 	.word	0x00000000
        /*0070*/ 	.short	0x0004
        /*0072*/ 	.short	0x0014
        /*0074*/ 	.byte	0x00, 0xf0, 0x11, 0x00


	//----- nvinfo : EIATTR_KPARAM_INFO
	.align		4
.L_4141:
        /*0078*/ 	.byte	0x04, 0x17
        /*007a*/ 	.short	(.L_4143 - .L_4142)
.L_4142:
        /*007c*/ 	.word	0x00000000
        /*0080*/ 	.short	0x0003
        /*0082*/ 	.short	0x0010
        /*0084*/ 	.byte	0x00, 0xf0, 0x11, 0x00


	//----- nvinfo : EIATTR_KPARAM_INFO
	.align		4
.L_4143:
        /*0088*/ 	.byte	0x04, 0x17
        /*008a*/ 	.short	(.L_4145 - .L_4144)
.L_4144:
        /*008c*/ 	.word	0x00000000
        /*0090*/ 	.short	0x0002
        /*0092*/ 	.short	0x000c
        /*0094*/ 	.byte	0x00, 0xf0, 0x11, 0x00


	//----- nvinfo : EIATTR_KPARAM_INFO
	.align		4
.L_4145:
        /*0098*/ 	.byte	0x04, 0x17
        /*009a*/ 	.short	(.L_4147 - .L_4146)
.L_4146:
        /*009c*/ 	.word	0x00000000
        /*00a0*/ 	.short	0x0001
        /*00a2*/ 	.short	0x0008
        /*00a4*/ 	.byte	0x00, 0xf0, 0x11, 0x00


	//----- nvinfo : EIATTR_KPARAM_INFO
	.align		4
.L_4147:
        /*00a8*/ 	.byte	0x04, 0x17
        /*00aa*/ 	.short	(.L_4149 - .L_4148)
.L_4148:
        /*00ac*/ 	.word	0x00000000
        /*00b0*/ 	.short	0x0000
        /*00b2*/ 	.short	0x0000
        /*00b4*/ 	.byte	0x00, 0xf5, 0x21, 0x00


	//----- nvinfo : EIATTR_SPARSE_MMA_MASK
	.align		4
.L_4149:
        /*00b8*/ 	.byte	0x03, 0x50
        /*00ba*/ 	.short	0x0000


	//----- nvinfo : EIATTR_MAXREG_COUNT
	.align		4
        /*00bc*/ 	.byte	0x03, 0x1b
        /*00be*/ 	.short	0x00ff


	//----- nvinfo : EIATTR_MERCURY_ISA_VERSION
	.align		4
        /*00c0*/ 	.byte	0x03, 0x5f
        /*00c2*/ 	.short	0x0101


	//----- nvinfo : EIATTR_COOP_GROUP_MASK_REGIDS
	.align		4
        /*00c4*/ 	.byte	0x04, 0x29
        /*00c6*/ 	.short	(.L_4151 - .L_4150)


	//   ....[0]....
.L_4150:
        /*00c8*/ 	.word	0xffffffff


	//   ....[1]....
        /*00cc*/ 	.word	0xffffffff


	//   ....[2]....
        /*00d0*/ 	.word	0xffffffff


	//   ....[3]....
        /*00d4*/ 	.word	0xffffffff


	//   ....[4]....
        /*00d8*/ 	.word	0xffffffff


	//   ....[5]....
        /*00dc*/ 	.word	0xffffffff


	//   ....[6]....
        /*00e0*/ 	.word	0xffffffff


	//   ....[7]....
        /*00e4*/ 	.word	0xffffffff


	//   ....[8]....
        /*00e8*/ 	.word	0xffffffff


	//   ....[9]....
        /*00ec*/ 	.word	0xffffffff


	//   ....[10]....
        /*00f0*/ 	.word	0xffffffff


	//   ....[11]....
        /*00f4*/ 	.word	0xffffffff


	//   ....[12]....
        /*00f8*/ 	.word	0xffffffff


	//   ....[13]....
        /*00fc*/ 	.word	0xffffffff


	//   ....[14]....
        /*0100*/ 	.word	0xffffffff


	//   ....[15]....
        /*0104*/ 	.word	0x05000018


	//   ....[16]....
        /*0108*/ 	.word	0x05000018


	//   ....[17]....
        /*010c*/ 	.word	0x05000018


	//   ....[18]....
        /*0110*/ 	.word	0x05000018


	//   ....[19]....
        /*0114*/ 	.word	0x05000018


	//   ....[20]....
        /*0118*/ 	.word	0x05000018


	//   ....[21]....
        /*011c*/ 	.word	0x05000018


	//   ....[22]....
        /*0120*/ 	.word	0x05000018


	//   ....[23]....
        /*0124*/ 	.word	0x05000018


	//   ....[24]....
        /*0128*/ 	.word	0x05000018


	//----- nvinfo : EIATTR_COOP_GROUP_INSTR_OFFSETS
	.align		4
.L_4151:
        /*012c*/ 	.byte	0x04, 0x28
        /*012e*/ 	.short	(.L_4153 - .L_4152)


	//   ....[0]....
.L_4152:
        /*0130*/ 	.word	0x00000650


	//   ....[1]....
        /*0134*/ 	.word	0x00000690


	//   ....[2]....
        /*0138*/ 	.word	0x000006c0


	//   ....[3]....
        /*013c*/ 	.word	0x000006e0


	//   ....[4]....
        /*0140*/ 	.word	0x00000700


	//   ....[5]....
        /*0144*/ 	.word	0x000009f0


	//   ....[6]....
        /*0148*/ 	.word	0x00000e10


	//   ....[7]....
        /*014c*/ 	.word	0x00001010


	//   ....[8]....
        /*0150*/ 	.word	0x000010d0


	//   ....[9]....
        /*0154*/ 	.word	0x00001290


	//   ....[10]....
        /*0158*/ 	.word	0x000014d0


	//   ....[11]....
        /*015c*/ 	.word	0x000014f0


	//   ....[12]....
        /*0160*/ 	.word	0x00001540


	//   ....[13]....
        /*0164*/ 	.word	0x00001570


	//   ....[14]....
        /*0168*/ 	.word	0x000017c0


	//   ....[15]....
        /*016c*/ 	.word	0x000018f0


	//   ....[16]....
        /*0170*/ 	.word	0x00001ac0


	//   ....[17]....
        /*0174*/ 	.word	0x00001cb0


	//   ....[18]....
        /*0178*/ 	.word	0x00001ea0


	//   ....[19]....
        /*017c*/ 	.word	0x00002080


	//   ....[20]....
        /*0180*/ 	.word	0x00002260


	//   ....[21]....
        /*0184*/ 	.word	0x00002450


	//   ....[22]....
        /*0188*/ 	.word	0x00002640


	//   ....[23]....
        /*018c*/ 	.word	0x000026b0


	//   ....[24]....
        /*0190*/ 	.word	0x00002770


	//----- nvinfo : EIATTR_VRC_CTA_INIT_COUNT
	.align		4
.L_4153:
        /*0194*/ 	.byte	0x02, 0x4a
	.zero		1
	.zero		1


	//----- nvinfo : EIATTR_EXIT_INSTR_OFFSETS
	.align		4
        /*0198*/ 	.byte	0x04, 0x1c
        /*019a*/ 	.short	(.L_4155 - .L_4154)


	//   ....[0]....
.L_4154:
        /*019c*/ 	.word	0x00000250


	//   ....[1]....
        /*01a0*/ 	.word	0x00001830


	//----- nvinfo : EIATTR_CRS_STACK_SIZE
	.align		4
.L_4155:
        /*01a4*/ 	.byte	0x04, 0x1e
        /*01a6*/ 	.short	(.L_4157 - .L_4156)
.L_4156:
        /*01a8*/ 	.word	0x00000000


	//----- nvinfo : EIATTR_CBANK_PARAM_SIZE
	.align		4
.L_4157:
        /*01ac*/ 	.byte	0x03, 0x19
        /*01ae*/ 	.short	0x0040


	//----- nvinfo : EIATTR_PARAM_CBANK
	.align		4
        /*01b0*/ 	.byte	0x04, 0x0a
        /*01b2*/ 	.short	(.L_4159 - .L_4158)
	.align		4
.L_4158:
        /*01b4*/ 	.word	index@(.nv.constant0._ZN12tensorrt_llm7kernels21fusedQKNormRopeKernelIN3c104HalfENS2_8BFloat16ELi256ELb0EEEvPviiifPKvS7_S7_PKlii)
        /*01b8*/ 	.short	0x0380
        /*01ba*/ 	.short	0x0040


	//----- nvinfo : EIATTR_SW_WAR
	.align		4
.L_4159:
        /*01bc*/ 	.byte	0x04, 0x36
        /*01be*/ 	.short	(.L_4161 - .L_4160)
.L_4160:
        /*01c0*/ 	.word	0x00000008
.L_4161:


//--------------------- .nv.info._ZN12tensorrt_llm7kernels21fusedQKNormRopeKernelIN3c104HalfENS2_8BFloat16ELi256ELb1EEEvPviiifPKvS7_S7_PKlii --------------------------
	.section	.nv.info._ZN12tensorrt_llm7kernels21fusedQKNormRopeKernelIN3c104HalfENS2_8BFloat16ELi256ELb1EEEvPviiifPKvS7_S7_PKlii,"",@"SHT_CUDA_INFO"
	.sectionflags	@""
	.align	4


	//----- nvinfo : EIATTR_CUDA_API_VERSION
	.align		4
        /*0000*/ 	.byte	0x04, 0x37
        /*0002*/ 	.short	(.L_4163 - .L_4162)
.L_4162:
        /*0004*/ 	.word	0x00000082


	//----- nvinfo : EIATTR_KPARAM_INFO
	.align		4
.L_4163:
        /*0008*/ 	.byte	0x04, 0x17
        /*000a*/ 	.short	(.L_4165 - .L_4164)
.L_4164:
        /*000c*/ 	.word	0x00000000
        /*0010*/ 	.short	0x000a
        /*0012*/ 	.short	0x003c
        /*0014*/ 	.byte	0x00, 0xf0, 0x11, 0x00


	//----- nvinfo : EIATTR_KPARAM_INFO
	.align		4
.L_4165:
        /*0018*/ 	.byte	0x04, 0x17
        /*001a*/ 	.short	(.L_4167 - .L_4166)
.L_4166:
        /*001c*/ 	.word	0x00000000
        /*0020*/ 	.short	0x0009
        /*0022*/ 	.short	0x0038
        /*0024*/ 	.byte	0x00, 0xf0, 0x11, 0x00


	//----- nvinfo : EIATTR_KPARAM_INFO
	.align		4
.L_4167:
        /*0028*/ 	.byte	0x04, 0x17
        /*002a*/ 	.short	(.L_4169 - .L_4168)
.L_4168:
        /*002c*/ 	.word	0x00000000
        /*0030*/ 	.short	0x0008
        /*0032*/ 	.short	0x0030
        /*0034*/ 	.byte	0x00, 0xf5, 0x21, 0x00


	//----- nvinfo : EIATTR_KPARAM_INFO
	.align		4
.L_4169:
        /*0038*/ 	.byte	0x04, 0x17
        /*003a*/ 	.short	(.L_4171 - .L_4170)
.L_4170:
        /*003c*/ 	.word	0x00000000
        /*0040*/ 	.short	0x0007
        /*0042*/ 	.short	0x0028
        /*0044*/ 	.byte	0x00, 0xf5, 0x21, 0x00


	//----- nvinfo : EIATTR_KPARAM_INFO
	.align		4
.L_4171:
        /*0048*/ 	.byte	0x04, 0x17
        /*004a*/ 	.short	(.L_4173 - .L_4172)
.L_4172:
        /*004c*/ 	.word	0x00000000
        /*0050*/ 	.short	0x0006
        /*0052*/ 	.short	0x0020
        /*0054*/ 	.byte	0x00, 0xf5, 0x21, 0x00


	//----- nvinfo : EIATTR_KPARAM_INFO
	.align		4
.L_4173:
        /*0058*/ 	.byte	0x04, 0x17
        /*005a*/ 	.short	(.L_4175 - .L_4174)
.L_4174:
        /*005c*/ 	.word	0x00000000
        /*0060*/ 	.short	0x0005
        /*0062*/ 	.short	0x0018
        /*0064*/ 	.byte	0x00, 0xf5, 0x21, 0x00


	//----- nvinfo : EIATTR_KPARAM_INFO
	.align		4
.L_4175:
        /*0068*/ 	.byte	0x04, 0x17
        /*006a*/ 	.short	(.L_4177 - .L_4176)
.L_4176:
        /*006c*/ 	.word	0x00000000
        /*0070*/ 	.short	0x0004
        /*0072*/ 	.short	0x0014
        /*0074*/ 	.byte	0x00, 0xf0, 0x11, 0x00


	//----- nvinfo : EIATTR_KPARAM_INFO
	.align		4
.L_4177:
        /*0078*/ 	.byte	0x04, 0x17
        /*007a*/ 	.short	(.L_4179 - .L_4178)
.L_4178:
        /*007c*/ 	.word	0x00000000
        /*0080*/ 	.short	0x0003
        /*0082*/ 	.short	0x0010
        /*0084*/ 	.byte	0x00, 0xf0, 0x11, 0x00


	//----- nvinfo : EIATTR_KPARAM_INFO
	.align		4
.L_4179:
        /*0088*/ 	.byte	0x04, 0x17
        /*008a*/ 	.short	(.L_4181 - .L_4180)
.L_4180:
        /*008c*/ 	.word	0x00000000
        /*0090*/ 	.short	0x0002
        /*0092*/ 	.short	0x000c
        /*0094*/ 	.byte	0x00, 0xf0, 0x11, 0x00


	//----- nvinfo : EIATTR_KPARAM_INFO
	.align		4
.L_4181:
        /*0098*/ 	.byte	0x04, 0x17
        /*009a*/ 	.short	(.L_4183 - .L_4182)
.L_4182:
        /*009c*/ 	.word	0x00000000
        /*00a0*/ 	.short	0x0001
        /*00a2*/ 	.short	0x0008
        /*00a4*/ 	.byte	0x00, 0xf0, 0x11, 0x00


	//----- nvinfo : EIATTR_KPARAM_INFO
	.align		4
.L_4183:
        /*00a8*/ 	.byte	0x04, 0x17
        /*00aa*/ 	.short	(.L_4185 - .L_4184)
.L_4184:
        /*00ac*/ 	.word	0x00000000
        /*00b0*/ 	.short	0x0000
        /*00b2*/ 	.short	0x0000
        /*00b4*/ 	.byte	0x00, 0xf5, 0x21, 0x00


	//----- nvinfo : EIATTR_SPARSE_MMA_MASK
	.align		4
.L_4185:
        /*00b8*/ 	.byte	0x03, 0x50
        /*00ba*/ 	.short	0x0000


	//----- nvinfo : EIATTR_MAXREG_COUNT
	.align		4
        /*00bc*/ 	.byte	0x03, 0x1b
        /*00be*/ 	.short	0x00ff


	//----- nvinfo : EIATTR_MERCURY_ISA_VERSION
	.align		4
        /*00c0*/ 	.byte	0x03, 0x5f
        /*00c2*/ 	.short	0x0101


	//----- nvinfo : EIATTR_COOP_GROUP_MASK_REGIDS
	.align		4
        /*00c4*/ 	.byte	0x04, 0x29
        /*00c6*/ 	.short	(.L_4187 - .L_4186)


	//   ....[0]....
.L_4186:
        /*00c8*/ 	.word	0xffffffff


	//   ....[1]....
        /*00cc*/ 	.word	0xffffffff


	//   ....[2]....
        /*00d0*/ 	.word	0xffffffff


	//   ....[3]....
        /*00d4*/ 	.word	0xffffffff


	//   ....[4]....
        /*00d8*/ 	.word	0xffffffff


	//----- nvinfo : EIATTR_COOP_GROUP_INSTR_OFFSETS
	.align		4
.L_4187:
        /*00dc*/ 	.byte	0x04, 0x28
        /*00de*/ 	.short	(.L_4189 - .L_4188)


	//   ....[0]....
.L_4188:
        /*00e0*/ 	.word	0x00000610


	//   ....[1]....
        /*00e4*/ 	.word	0x00000650


	//   ....[2]....
        /*00e8*/ 	.word	0x000006b0


	//   ....[3]....
        /*00ec*/ 	.word	0x000006d0


	//   ....[4]....
        /*00f0*/ 	.word	0x00000700


	//----- nvinfo : EIATTR_VRC_CTA_INIT_COUNT
	.align		4
.L_4189:
        /*00f4*/ 	.byte	0x02, 0x4a
	.zero		1
	.zero		1


	//----- nvinfo : EIATTR_EXIT_INSTR_OFFSETS
	.align		4
        /*00f8*/ 	.byte	0x04, 0x1c
        /*00fa*/ 	.short	(.L_4191 - .L_4190)


	//   ....[0]....
.L_4190:
        /*00fc*/ 	.word	0x00000250


	//   ....[1]....
        /*0100*/ 	.word	0x00000c50


	//----- nvinfo : EIATTR_CRS_STACK_SIZE
	.align		4
.L_4191:
        /*0104*/ 	.byte	0x04, 0x1e
        /*0106*/ 	.short	(.L_4193 - .L_4192)
.L_4192:
        /*0108*/ 	.word	0x00000000


	//----- nvinfo : EIATTR_CBANK_PARAM_SIZE
	.align		4
.L_4193:
        /*010c*/ 	.byte	0x03, 0x19
        /*010e*/ 	.short	0x0040


	//----- nvinfo : EIATTR_PARAM_CBANK
	.align		4
        /*0110*/ 	.byte	0x04, 0x0a
        /*0112*/ 	.short	(.L_4195 - .L_4194)
	.align		4
.L_4194:
        /*0114*/ 	.word	index@(.nv.constant0._ZN12tensorrt_llm7kernels21fusedQKNormRopeKernelIN3c104HalfENS2_8BFloat16ELi256ELb1EEEvPviiifPKvS7_S7_PKlii)
        /*0118*/ 	.short	0x0380
        /*011a*/ 	.short	0x0040


	//----- nvinfo : EIATTR_SW_WAR
	.align		4
.L_4195:
        /*011c*/ 	.byte	0x04, 0x36
        /*011e*/ 	.short	(.L_4197 - .L_4196)
.L_4196:
        /*0120*/ 	.word	0x00000008
.L_4197:


//--------------------- .nv.info._ZN12tensorrt_llm7kernels21fusedQKNormRopeKernelIN3c104HalfENS2_8BFloat16ELi128ELb0EEEvPviiifPKvS7_S7_PKlii --------------------------
	.section	.nv.info._ZN12tensorrt_llm7kernels21fusedQKNormRopeKernelIN3c104HalfENS2_8BFloat16ELi128ELb0EEEvPviiifPKvS7_S7_PKlii,"",@"SHT_CUDA_INFO"
	.sectionflags	@""
	.align	4


	//----- nvinfo : EIATTR_CUDA_API_VERSION
	.align		4
        /*0000*/ 	.byte	0x04, 0x37
        /*0002*/ 	.short	(.L_4199 - .L_4198)
.L_4198:
        /*0004*/ 	.word	0x00000082


	//----- nvinfo : EIATTR_KPARAM_INFO
	.align		4
.L_4199:
        /*0008*/ 	.byte	0x04, 0x17
        /*000a*/ 	.short	(.L_4201 - .L_4200)
.L_4200:
        /*000c*/ 	.word	0x00000000
        /*0010*/ 	.short	0x000a
        /*0012*/ 	.short	0x003c
        /*0014*/ 	.byte	0x00, 0xf0, 0x11, 0x00


	//----- nvinfo : EIATTR_KPARAM_INFO
	.align		4
.L_4201:
        /*0018*/ 	.byte	0x04, 0x17
        /*001a*/ 	.short	(.L_4203 - .L_4202)
.L_4202:
        /*001c*/ 	.word	0x00000000
        /*0020*/ 	.short	0x0009
        /*0022*/ 	.short	0x0038
        /*0024*/ 	.byte	0x00, 0xf0, 0x11, 0x00


	//----- nvinfo : EIATTR_KPARAM_INFO
	.align		4
.L_4203:
        /*0028*/ 	.byte	0x04, 0x17
        /*002a*/ 	.short	(.L_4205 - .L_4204)
.L_4204:
        /*002c*/ 	.word	0x00000000
        /*0030*/ 	.short	0x0008
        /*0032*/ 	.short	0x0030
        /*0034*/ 	.byte	0x00, 0xf5, 0x21, 0x00


	//----- nvinfo : EIATTR_KPARAM_INFO
	.align		4
.L_4205:
        /*0038*/ 	.byte	0x04, 0x17
        /*003a*/ 	.short	(.L_4207 - .L_4206)
.L_4206:
        /*003c*/ 	.word	0x00000000
        /*0040*/ 	.short	0x0007
        /*0042*/ 	.short	0x0028
        /*0044*/ 	.byte	0x00, 0xf5, 0x21, 0x00


	//----- nvinfo : EIATTR_KPARAM_INFO
	.align		4
.L_4207:
        /*0048*/ 	.byte	0x04, 0x17
        /*004a*/ 	.short	(.L_4209 - .L_4208)
.L_4208:
        /*004c*/ 	.word	0x00000000
        /*0050*/ 	.short	0x0006
        /*0052*/ 	.short	0x0020
        /*0054*/ 	.byte	0x00, 0xf5, 0x21, 0x00


	//----- nvinfo : EIATTR_KPARAM_INFO
	.align		4
.L_4209:
        /*0058*/ 	.byte	0x04, 0x17
        /*005a*/ 	.short	(.L_4211 - .L_4210)
.L_4210:
        /*005c*/ 	.word	0x00000000
        /*0060*/ 	.short	0x0005
        /*0062*/ 	.short	0x0018
        /*0064*/ 	.byte	0x00, 0xf5, 0x21, 0x00


	//----- nvinfo : EIATTR_KPARAM_INFO
	.align		4
.L_4211:
        /*0068*/ 	.byte	0x04, 0x17
        /*006a*/ 	.short	(.L_4213 - .L_4212)
.L_4212:
        /*006c*/ 	.word	0x00000000
        /*0070*/ 	.short	0x0004
        /*0072*/ 	.short	0x0014
        /*0074*/ 	.byte	0x00, 0xf0, 0x11, 0x00


	//----- nvinfo : EIATTR_KPARAM_INFO
	.align		4
.L_4213:
        /*0078*/ 	.byte	0x04, 0x17
        /*007a*/ 	.short	(.L_4215 - .L_4214)
.L_4214:
        /*007c*/ 	.word	0x00000000
        /*0080*/ 	.short	0x0003
        /*0082*/ 	.short	0x0010
        /*0084*/ 	.byte	0x00, 0xf0, 0x11, 0x00


	//----- nvinfo : EIATTR_KPARAM_INFO
	.align		4
.L_4215:
        /*0088*/ 	.byte	0x04, 0x17
        /*008a*/ 	.short	(.L_4217 - .L_4216)
.L_4216:
        /*008c*/ 	.word	0x00000000
        /*0090*/ 	.short	0x0002
        /*0092*/ 	.short	0x000c
        /*0094*/ 	.byte	0x00, 0xf0, 0x11, 0x00


	//----- nvinfo : EIATTR_KPARAM_INFO
	.align		4
.L_4217:
        /*0098*/ 	.byte	0x04, 0x17
        /*009a*/ 	.short	(.L_4219 - .L_4218)
.L_4218:
        /*009c*/ 	.word	0x00000000
        /*00a0*/ 	.short	0x0001
        /*00a2*/ 	.short	0x0008
        /*00a4*/ 	.byte	0x00, 0xf0, 0x11, 0x00


	//----- nvinfo : EIATTR_KPARAM_INFO
	.align		4
.L_4219:
        /*00a8*/ 	.byte	0x04, 0x17
        /*00aa*/ 	.short	(.L_4221 - .L_4220)
.L_4220:
        /*00ac*/ 	.word	0x00000000
        /*00b0*/ 	.short	0x0000
        /*00b2*/ 	.short	0x0000
        /*00b4*/ 	.byte	0x00, 0xf5, 0x21, 0x00


	//----- nvinfo : EIATTR_SPARSE_MMA_MASK
	.align		4
.L_4221:
        /*00b8*/ 	.byte	0x03, 0x50
        /*00ba*/ 	.short	0x0000


	//----- nvinfo : EIATTR_MAXREG_COUNT
	.align		4
        /*00bc*/ 	.byte	0x03, 0x1b
        /*00be*/ 	.short	0x00ff


	//----- nvinfo : EIATTR_MERCURY_ISA_VERSION
	.align		4
        /*00c0*/ 	.byte	0x03, 0x5f
        /*00c2*/ 	.short	0x0101


	//----- nvinfo : EIATTR_COOP_GROUP_MASK_REGIDS
	.align		4
        /*00c4*/ 	.byte	0x04, 0x29
        /*00c6*/ 	.short	(.L_4223 - .L_4222)


	//   ....[0]....
.L_4222:
        /*00c8*/ 	.word	0xffffffff


	//   ....[1]....
        /*00cc*/ 	.word	0xffffffff


	//   ....[2]....
        /*00d0*/ 	.word	0xffffffff


	//   ....[3]....
        /*00d4*/ 	.word	0xffffffff


	//   ....[4]....
        /*00d8*/ 	.word	0xffffffff


	//   ....[5]....
        /*00dc*/ 	.word	0xffffffff


	//   ....[6]....
        /*00e0*/ 	.word	0xffffffff


	//   ....[7]....
        /*00e4*/ 	.word	0xffffffff


	//   ....[8]....
        /*00e8*/ 	.word	0xffffffff


	//   ....[9]....
        /*00ec*/ 	.word	0xffffffff


	//   ....[10]....
        /*00f0*/ 	.word	0xffffffff


	//   ....[11]....
        /*00f4*/ 	.word	0x05000011


	//   ....[12]....
        /*00f8*/ 	.word	0x05000011


	//   ....[13]....
        /*00fc*/ 	.word	0x05000011


	//   ....[14]....
        /*0100*/ 	.word	0x05000011


	//   ....[15]....
        /*0104*/ 	.word	0x05000011


	//   ....[16]....
        /*0108*/ 	.word	0x05000011


	//----- nvinfo : EIATTR_COOP_GROUP_INSTR_OFFSETS
	.align		4
.L_4223:
        /*010c*/ 	.byte	0x04, 0x28
        /*010e*/ 	.short	(.L_4225 - .L_4224)


	//   ....[0]....
.L_4224:
        /*0110*/ 	.word	0x00000530


	//   ....[1]....
        /*0114*/ 	.word	0x00000550


	//   ....[2]....
        /*0118*/ 	.word	0x00000570


	//   ....[3]....
        /*011c*/ 	.word	0x00000590


	//   ....[4]....
        /*0120*/ 	.word	0x000005b0


	//   ....[5]....
        /*0124*/ 	.word	0x000007f0


	//   ....[6]....
        /*0128*/ 	.word	0x00000c60


	//   ....[7]....
        /*012c*/ 	.word	0x00000c70


	//   ....[8]....
        /*0130*/ 	.word	0x00000c80


	//   ....[9]....
        /*0134*/ 	.word	0x00000ca0


	//   ....[10]....
        /*0138*/ 	.word	0x00000f30


	//   ....[11]....
        /*013c*/ 	.word	0x00001240


	//   ....[12]....
        /*0140*/ 	.word	0x00001290


	//   ....[13]....
        /*0144*/ 	.word	0x00001470


	//   ....[14]....
        /*0148*/ 	.word	0x00001580


	//   ....[15]....
        /*014c*/ 	.word	0x000015d0


	//   ....[16]....
        /*0150*/ 	.word	0x000016b0


	//----- nvinfo : EIATTR_VRC_CTA_INIT_COUNT
	.align		4
.L_4225:
        /*0154*/ 	.byte	0x02, 0x4a
	.zero		1
	.zero		1


	//----- nvinfo : EIATTR_EXIT_INSTR_OFFSETS
	.align		4
        /*0158*/ 	.byte	0x04, 0x1c
        /*015a*/ 	.short	(.L_4227 - .L_4226)


	//   ....[0]....
.L_4226:
        /*015c*/ 	.word	0x00000250


	//   ....[1]....
        /*0160*/ 	.word	0x00000f80


	//----- nvinfo : EIATTR_CRS_STACK_SIZE
	.align		4
.L_4227:
        /*0164*/ 	.byte	0x04, 0x1e
        /*0166*/ 	.short	(.L_4229 - .L_4228)
.L_4228:
        /*0168*/ 	.word	0x00000000


	//----- nvinfo : EIATTR_CBANK_PARAM_SIZE
	.align		4
.L_4229:
        /*016c*/ 	.byte	0x03, 0x19
        /*016e*/ 	.short	0x0040


	//----- nvinfo : EIATTR_PARAM_CBANK
	.align		4
        /*0170*/ 	.byte	0x04, 0x0a
        /*0172*/ 	.short	(.L_4231 - .L_4230)
	.align		4
.L_4230:
        /*0174*/ 	.word	index@(.nv.constant0._ZN12tensorrt_llm7kernels21fusedQKNormRopeKernelIN3c104HalfENS2_8BFloat16ELi128ELb0EEEvPviiifPKvS7_S7_PKlii)
        /*0178*/ 	.short	0x0380
        /*017a*/ 	.short	0x0040


	//----- nvinfo : EIATTR_SW_WAR
	.align		4
.L_4231:
        /*017c*/ 	.byte	0x04, 0x36
        /*017e*/ 	.short	(.L_4233 - .L_4232)
.L_4232:
        /*0180*/ 	.word	0x00000008
.L_4233:


//--------------------- .nv.info._ZN12tensorrt_llm7kernels21fusedQKNormRopeKernelIN3c104HalfENS2_8BFloat16ELi128ELb1EEEvPviiifPKvS7_S7_PKlii --------------------------
	.section	.nv.info._ZN12tensorrt_llm7kernels21fusedQKNormRopeKernelIN3c104HalfENS2_8BFloat16ELi128ELb1EEEvPviiifPKvS7_S7_PKlii,"",@"SHT_CUDA_INFO"
	.sectionflags	@""
	.align	4


	//----- nvinfo : EIATTR_CUDA_API_VERSION
	.align		4
        /*0000*/ 	.byte	0x04, 0x37
        /*0002*/ 	.short	(.L_4235 - .L_4234)
.L_4234:
        /*0004*/ 	.word	0x00000082


	//----- nvinfo : EIATTR_KPARAM_INFO
	.align		4
.L_4235:
        /*0008*/ 	.byte	0x04, 0x17
        /*000a*/ 	.short	(.L_4237 - .L_4236)
.L_4236:
        /*000c*/ 	.word	0x00000000
        /*0010*/ 	.short	0x000a
        /*0012*/ 	.short	0x003c
        /*0014*/ 	.byte	0x00, 0xf0, 0x11, 0x00


	//----- nvinfo : EIATTR_KPARAM_INFO
	.align		4
.L_4237:
        /*0018*/ 	.byte	0x04, 0x17
        /*001a*/ 	.short	(.L_4239 - .L_4238)
.L_4238:
        /*001c*/ 	.word	0x00000000
        /*0020*/ 	.short	0x0009
        /*0022*/ 	.short	0x0038
        /*0024*/ 	.byte	0x00, 0xf0, 0x11, 0x00


	//----- nvinfo : EIATTR_KPARAM_INFO
	.align		4
.L_4239:
        /*0028*/ 	.byte	0x04, 0x17
        /*002a*/ 	.short	(.L_4241 - .L_4240)
.L_4240:
        /*002c*/ 	.word	0x00000000
        /*0030*/ 	.short	0x0008
        /*0032*/ 	.short	0x0030
        /*0034*/ 	.byte	0x00, 0xf5, 0x21, 0x00


	//----- nvinfo : EIATTR_KPARAM_INFO
	.align		4
.L_4241:
        /*0038*/ 	.byte	0x04, 0x17
        /*003a*/ 	.short	(.L_4243 - .L_4242)
.L_4242:
        /*003c*/ 	.word	0x00000000
        /*0040*/ 	.short	0x0007
        /*0042*/ 	.short	0x0028
        /*0044*/ 	.byte	0x00, 0xf5, 0x21, 0x00


	//----- nvinfo : EIATTR_KPARAM_INFO
	.align		4
.L_4243:
        /*0048*/ 	.byte	0x04, 0x17
        /*004a*/ 	.short	(.L_4245 - .L_4244)
.L_4244:
        /*004c*/ 	.word	0x00000000
        /*0050*/ 	.short	0x0006
        /*0052*/ 	.short	0x0020
        /*0054*/ 	.byte	0x00, 0xf5, 0x21, 0x00


	//----- nvinfo : EIATTR_KPARAM_INFO
	.align		4
.L_4245:
        /*0058*/ 	.byte	0x04, 0x17
        /*005a*/ 	.short	(.L_4247 - .L_4246)
.L_4246:
        /*005c*/ 	.word	0x00000000
        /*0060*/ 	.short	0x0005
        /*0062*/ 	.short	0x0018
        /*0064*/ 	.byte	0x00, 0xf5, 0x21, 0x00


	//----- nvinfo : EIATTR_KPARAM_INFO
	.align		4
.L_4247:
        /*0068*/ 	.byte	0x04, 0x17
        /*006a*/ 	.short	(.L_4249 - .L_4248)
.L_4248:
        /*006c*/ 	.word	0x00000000
        /*0070*/ 	.short	0x0004
        /*0072*/ 	.short	0x0014
        /*0074*/ 	.byte	0x00, 0xf0, 0x11, 0x00


	//----- nvinfo : EIATTR_KPARAM_INFO
	.align		4
.L_4249:
        /*0078*/ 	.byte	0x04, 0x17
        /*007a*/ 	.short	(.L_4251 - .L_4250)
.L_4250:
        /*007c*/ 	.word	0x00000000
        /*0080*/ 	.short	0x0003
        /*0082*/ 	.short	0x0010
        /*0084*/ 	.byte	0x00, 0xf0, 0x11, 0x00


	//----- nvinfo : EIATTR_KPARAM_INFO
	.align		4
.L_4251:
        /*0088*/ 	.byte	0x04, 0x17
        /*008a*/ 	.short	(.L_4253 - .L_4252)
.L_4252:
        /*008c*/ 	.word	0x00000000
        /*0090*/ 	.short	0x0002
        /*0092*/ 	.short	0x000c
        /*0094*/ 	.byte	0x00, 0xf0, 0x11, 0x00


	//----- nvinfo : EIATTR_KPARAM_INFO
	.align		4
.L_4253:
        /*0098*/ 	.byte	0x04, 0x17
        /*009a*/ 	.short	(.L_4255 - .L_4254)
.L_4254:
        /*009c*/ 	.word	0x00000000
        /*00a0*/ 	.short	0x0001
        /*00a2*/ 	.short	0x0008
        /*00a4*/ 	.byte	0x00, 0xf0, 0x11, 0x00


	//----- nvinfo : EIATTR_KPARAM_INFO
	.align		4
.L_4255:
        /*00a8*/ 	.byte	0x04, 0x17
        /*00aa*/ 	.short	(.L_4257 - .L_4256)
.L_4256:
        /*00ac*/ 	.word	0x00000000
        /*00b0*/ 	.short	0x0000
        /*00b2*/ 	.short	0x0000
        /*00b4*/ 	.byte	0x00, 0xf5, 0x21, 0x00


	//----- nvinfo : EIATTR_SPARSE_MMA_MASK
	.align		4
.L_4257:
        /*00b8*/ 	.byte	0x03, 0x50
        /*00ba*/ 	.short	0x0000


	//----- nvinfo : EIATTR_MAXREG_COUNT
	.align		4
        /*00bc*/ 	.byte	0x03, 0x1b
        /*00be*/ 	.short	0x00ff


	//----- nvinfo : EIATTR_MERCURY_ISA_VERSION
	.align		4
        /*00c0*/ 	.byte	0x03, 0x5f
        /*00c2*/ 	.short	0x0101


	//----- nvinfo : EIATTR_COOP_GROUP_MASK_REGIDS
	.align		4
        /*00c4*/ 	.byte	0x04, 0x29
        /*00c6*/ 	.short	(.L_4259 - .L_4258)


	//   ....[0]....
.L_4258:
        /*00c8*/ 	.word	0xffffffff


	//   ....[1]....
        /*00cc*/ 	.word	0xffffffff


	//   ....[2]....
        /*00d0*/ 	.word	0xffffffff


	//   ....[3]....
        /*00d4*/ 	.word	0xffffffff


	//   ....[4]....
        /*00d8*/ 	.word	0xffffffff


	//----- nvinfo : EIATTR_COOP_GROUP_INSTR_OFFSETS
	.align		4
.L_4259:
        /*00dc*/ 	.byte	0x04, 0x28
        /*00de*/ 	.short	(.L_4261 - .L_4260)


	//   ....[0]....
.L_4260:
        /*00e0*/ 	.word	0x000004d0


	//   ....[1]....
        /*00e4*/ 	.word	0x000004f0


	//   ....[2]....
        /*00e8*/ 	.word	0x00000510


	//   ....[3]....
        /*00ec*/ 	.word	0x00000540


	//   ....[4]....
        /*00f0*/ 	.word	0x00000560


	//----- nvinfo : EIATTR_VRC_CTA_INIT_COUNT
	.align		4
.L_4261:
        /*00f4*/ 	.byte	0x02, 0x4a
	.zero		1
	.zero		1


	//----- nvinfo : EIATTR_EXIT_INSTR_OFFSETS
	.align		4
        /*00f8*/ 	.byte	0x04, 0x1c
        /*00fa*/ 	.short	(.L_4263 - .L_4262)


	//   ....[0]....
.L_4262:
        /*00fc*/ 	.word	0x00000250


	//   ....[1]....
        /*0100*/ 	.word	0x00000930


	//----- nvinfo : EIATTR_CRS_STACK_SIZE
	.align		4
.L_4263:
        /*0104*/ 	.byte	0x04, 0x1e
        /*0106*/ 	.short	(.L_4265 - .L_4264)
.L_4264:
        /*0108*/ 	.word	0x00000000


	//----- nvinfo : EIATTR_CBANK_PARAM_SIZE
	.align		4
.L_4265:
        /*010c*/ 	.byte	0x03, 0x19
        /*010e*/ 	.short	0x0040


	//----- nvinfo : EIATTR_PARAM_CBANK
	.align		4
        /*0110*/ 	.byte	0x04, 0x0a
        /*0112*/ 	.short	(.L_4267 - .L_4266)
	.align		4
.L_4266:
        /*0114*/ 	.word	index@(.nv.constant0._ZN12tensorrt_llm7kernels21fusedQKNormRopeKernelIN3c104HalfENS2_8BFloat16ELi128ELb1EEEvPviiifPKvS7_S7_PKlii)
        /*0118*/ 	.short	0x0380
        /*011a*/ 	.short	0x0040


	//----- nvinfo : EIATTR_SW_WAR
	.align		4
.L_4267:
        /*011c*/ 	.byte	0x04, 0x36
        /*011e*/ 	.short	(.L_4269 - .L_4268)
.L_4268:
        /*0120*/ 	.word	0x00000008
.L_4269:


//--------------------- .nv.info._ZN12tensorrt_llm7kernels21fusedQKNormRopeKernelIN3c104HalfENS2_8BFloat16ELi64ELb0EEEvPviiifPKvS7_S7_PKlii --------------------------
	.section	.nv.info._ZN12tensorrt_llm7kernels21fusedQKNormRopeKernelIN3c104HalfENS2_8BFloat16ELi64ELb0EEEvPviiifPKvS7_S7_PKlii,"",@"SHT_CUDA_INFO"
	.sectionflags	@""
	.align	4


	//----- nvinfo : EIATTR_CUDA_API_VERSION
	.align		4
        /*0000*/ 	.byte	0x04, 0x37
        /*0002*/ 	.short	(.L_4271 - .L_4270)
.L_4270:
        /*0004*/ 	.word	0x00000082


	//----- nvinfo : EIATTR_KPARAM_INFO
	.align		4
.L_4271:
        /*0008*/ 	.byte	0x04, 0x17
        /*000a*/ 	.short	(.L_4273 - .L_4272)
.L_4272:
        /*000c*/ 	.word	0x00000000
        /*0010*/ 	.short	0x000a
        /*0012*/ 	.short	0x003c
        /*0014*/ 	.byte	0x00, 0xf0, 0x11, 0x00


	//----- nvinfo : EIATTR_KPARAM_INFO
	.align		4
.L_4273:
        /*0018*/ 	.byte	0x04, 0x17
        /*001a*/ 	.short	(.L_4275 - .L_4274)
.L_4274:
        /*001c*/ 	.word	0x00000000
        /*0020*/ 	.short	0x0009
        /*0022*/ 	.short	0x0038
        /*0024*/ 	.byte	0x00, 0xf0, 0x11, 0x00


	//----- nvinfo : EIATTR_KPARAM_INFO
	.align		4
.L_4275:
        /*0028*/ 	.byte	0x04, 0x17
        /*002a*/ 	.short	(.L_4277 - .L_4276)
.L_4276:
        /*002c*/ 	.word	0x00000000
        /*0030*/ 	.short	0x0008
        /*0032*/ 	.short	0x0030
        /*0034*/ 	.byte	0x00, 0xf5, 0x21, 0x00


	//----- nvinfo : EIATTR_KPARAM_INFO
	.align		4
.L_4277:
        /*0038*/ 	.byte	0x04, 0x17
        /*003a*/ 	.short	(.L_4279 - .L_4278)
.L_4278:
        /*003c*/ 	.word	0x00000000
        /*0040*/ 	.short	0x0007
        /*0042*/ 	.short	0x0028
        /*0044*/ 	.byte	0x00, 0xf5, 0x21, 0x00


	//----- nvinfo : EIATTR_KPARAM_INFO
	.align		4
.L_4279:
        /*0048*/ 	.byte	0x04, 0x17
        /*004a*/ 	.short	(.L_4281 - .L_4280)
.L_4280:
        /*004c*/ 	.word	0x00000000
        /*0050*/ 	.short	0x0006
        /*0052*/ 	.short	0x0020
        /*0054*/ 	.byte	0x00, 0xf5, 0x21, 0x00


	//----- nvinfo : EIATTR_KPARAM_INFO
	.align		4
.L_4281:
        /*0058*/ 	.byte	0x04, 0x17
        /*005a*/ 	.short	(.L_4283 - .L_4282)
.L_4282:
        /*005c*/ 	.word	0x00000000
        /*0060*/ 	.short	0x0005
        /*0062*/ 	.short	0x0018
        /*0064*/ 	.byte	0x00, 0xf5, 0x21, 0x00


	//----- nvinfo : EIATTR_KPARAM_INFO
	.align		4
.L_4283:
        /*0068*/ 	.byte	0x04, 0x17
        /*006a*/ 	.short	(.L_4285 - .L_4284)
.L_4284:
        /*006c*/ 	.word	0x00000000
        /*0070*/ 	.short	0x0004
        /*0072*/ 	.short	0x0014
        /*0074*/ 	.byte	0x00, 0xf0, 0x11, 0x00


	//----- nvinfo : EIATTR_KPARAM_INFO
	.align		4
.L_4285:
        /*0078*/ 	.byte	0x04, 0x17
        /*007a*/ 	.short	(.L_4287 - .L_4286)
.L_4286:
        /*007c*/ 	.word	0x00000000
        /*0080*/ 	.short	0x0003
        /*0082*/ 	.short	0x0010
        /*0084*/ 	.byte	0x00, 0xf0, 0x11, 0x00


	//----- nvinfo : EIATTR_KPARAM_INFO
	.align		4
.L_4287:
        /*0088*/ 	.byte	0x04, 0x17
        /*008a*/ 	.short	(.L_4289 - .L_4288)
.L_4288:
        /*008c*/ 	.word	0x00000000
        /*0090*/ 	.short	0x0002
        /*0092*/ 	.short	0x000c
        /*0094*/ 	.byte	0x00, 0xf0, 0x11, 0x00


	//----- nvinfo : EIATTR_KPARAM_INFO
	.align		4
.L_4289:
        /*0098*/ 	.byte	0x04, 0x17
        /*009a*/ 	.short	(.L_4291 - .L_4290)
.L_4290:
        /*009c*/ 	.word	0x00000000
        /*00a0*/ 	.short	0x0001
        /*00a2*/ 	.short	0x0008
        /*00a4*/ 	.byte	0x00, 0xf0, 0x11, 0x00


	//----- nvinfo : EIATTR_KPARAM_INFO
	.align		4
.L_4291:
        /*00a8*/ 	.byte	0x04, 0x17
        /*00aa*/ 	.short	(.L_4293 - .L_4292)
.L_4292:
        /*00ac*/ 	.word	0x00000000
        /*00b0*/ 	.short	0x0000
        /*00b2*/ 	.short	0x0000
        /*00b4*/ 	.byte	0x00, 0xf5, 0x21, 0x00


	//----- nvinfo : EIATTR_SPARSE_MMA_MASK
	.align		4
.L_4293:
        /*00b8*/ 	.byte	0x03, 0x50
        /*00ba*/ 	.short	0x0000


	//----- nvinfo : EIATTR_MAXREG_COUNT
	.align		4
        /*00bc*/ 	.byte	0x03, 0x1b
        /*00be*/ 	.short	0x00ff


	//----- nvinfo : EIATTR_MERCURY_ISA_VERSION
	.align		4
        /*00c0*/ 	.byte	0x03, 0x5f
        /*00c2*/ 	.short	0x0101


	//----- nvinfo : EIATTR_COOP_GROUP_MASK_REGIDS
	.align		4
        /*00c4*/ 	.byte	0x04, 0x29
        /*00c6*/ 	.short	(.L_4295 - .L_4294)


	//   ....[0]....
.L_4294:
        /*00c8*/ 	.word	0xffffffff


	//   ....[1]....
        /*00cc*/ 	.word	0xffffffff


	//   ....[2]....
        /*00d0*/ 	.word	0xffffffff


	//   ....[3]....
        /*00d4*/ 	.word	0xffffffff


	//   ....[4]....
        /*00d8*/ 	.word	0xffffffff


	//   ....[5]....
        /*00dc*/ 	.word	0xffffffff


	//   ....[6]....
        /*00e0*/ 	.word	0xffffffff


	//   ....[7]....
        /*00e4*/ 	.word	0xffffffff


	//   ....[8]....
        /*00e8*/ 	.word	0xffffffff


	//   ....[9]....
        /*00ec*/ 	.word	0x05000012


	//   ....[10]....
        /*00f0*/ 	.word	0x05000012


	//   ....[11]....
        /*00f4*/ 	.word	0x05000012


	//   ....[12]....
        /*00f8*/ 	.word	0x05000012


	//----- nvinfo : EIATTR_COOP_GROUP_INSTR_OFFSETS
	.align		4
.L_4295:
        /*00fc*/ 	.byte	0x04, 0x28
        /*00fe*/ 	.short	(.L_4297 - .L_4296)


	//   ....[0]....
.L_4296:
        /*0100*/ 	.word	0x00000480


	//   ....[1]....
        /*0104*/ 	.word	0x000004a0


	//   ....[2]....
        /*0108*/ 	.word	0x000004c0


	//   ....[3]....
        /*010c*/ 	.word	0x000004e0


	//   ....[4]....
        /*0110*/ 	.word	0x00000510


	//   ....[5]....
        /*0114*/ 	.word	0x000006b0


	//   ....[6]....
        /*0118*/ 	.word	0x000008d0


	//   ....[7]....
        /*011c*/ 	.word	0x000008f0


	//   ....[8]....
        /*0120*/ 	.word	0x00000af0


	//   ....[9]....
        /*0124*/ 	.word	0x00000da0


	//   ....[10]....
        /*0128*/ 	.word	0x00000dd0


	//   ....[11]....
        /*012c*/ 	.word	0x00000e30


	//   ....[12]....
        /*0130*/ 	.word	0x00000ef0


	//----- nvinfo : EIATTR_VRC_CTA_INIT_COUNT
	.align		4
.L_4297:
        /*0134*/ 	.byte	0x02, 0x4a
	.zero		1
	.zero		1


	//----- nvinfo : EIATTR_EXIT_INSTR_OFFSETS
	.align		4
        /*0138*/ 	.byte	0x04, 0x1c
        /*013a*/ 	.short	(.L_4299 - .L_4298)


	//   ....[0]....
.L_4298:
        /*013c*/ 	.word	0x00000240


	//   ....[1]....
        /*0140*/ 	.word	0x00000b30


	//----- nvinfo : EIATTR_CRS_STACK_SIZE
	.align		4
.L_4299:
        /*0144*/ 	.byte	0x04, 0x1e
        /*0146*/ 	.short	(.L_4301 - .L_4300)
.L_4300:
        /*0148*/ 	.word	0x00000000


	//----- nvinfo : EIATTR_CBANK_PARAM_SIZE
	.align		4
.L_4301:
        /*014c*/ 	.byte	0x03, 0x19
        /*014e*/ 	.short	0x0040


	//----- nvinfo : EIATTR_PARAM_CBANK
	.align		4
        /*0150*/ 	.byte	0x04, 0x0a
        /*0152*/ 	.short	(.L_4303 - .L_4302)
	.align		4
.L_4302:
        /*0154*/ 	.word	index@(.nv.constant0._ZN12tensorrt_llm7kernels21fusedQKNormRopeKernelIN3c104HalfENS2_8BFloat16ELi64ELb0EEEvPviiifPKvS7_S7_PKlii)
        /*0158*/ 	.short	0x0380
        /*015a*/ 	.short	0x0040


	//----- nvinfo : EIATTR_SW_WAR
	.align		4
.L_4303:
        /*015c*/ 	.byte	0x04, 0x36
        /*015e*/ 	.short	(.L_4305 - .L_4304)
.L_4304:
        /*0160*/ 	.word	0x00000008
.L_4305:


//--------------------- .nv.info._ZN12tensorrt_llm7kernels21fusedQKNormRopeKernelIN3c104HalfENS2_8BFloat16ELi64ELb1EEEvPviiifPKvS7_S7_PKlii --------------------------
	.section	.nv.info._ZN12tensorrt_llm7kernels21fusedQKNormRopeKernelIN3c104HalfENS2_8BFloat16ELi64ELb1EEEvPviiifPKvS7_S7_PKlii,"",@"SHT_CUDA_INFO"
	.sectionflags	@""
	.align	4


	//----- nvinfo : EIATTR_CUDA_API_VERSION
	.align		4
        /*0000*/ 	.byte	0x04, 0x37
        /*0002*/ 	.short	(.L_4307 - .L_4306)
.L_4306:
        /*0004*/ 	.word	0x00000082


	//----- nvinfo : EIATTR_KPARAM_INFO
	.align		4
.L_4307:
        /*0008*/ 	.byte	0x04, 0x17
        /*000a*/ 	.short	(.L_4309 - .L_4308)
.L_4308:
        /*000c*/ 	.word	0x00000000
        /*0010*/ 	.short	0x000a
        /*0012*/ 	.short	0x003c
        /*0014*/ 	.byte	0x00, 0xf0, 0x11, 0x00


	//----- nvinfo : EIATTR_KPARAM_INFO
	.align		4
.L_4309:
        /*0018*/ 	.byte	0x04, 0x17
        /*001a*/ 	.short	(.L_4311 - .L_4310)
.L_4310:
        /*001c*/ 	.word	0x00000000
        /*0020*/ 	.short	0x0009
        /*0022*/ 	.short	0x0038
        /*0024*/ 	.byte	0x00, 0xf0, 0x11, 0x00


	//----- nvinfo : EIATTR_KPARAM_INFO
	.align		4
.L_4311:
        /*0028*/ 	.byte	0x04, 0x17
        /*002a*/ 	.short	(.L_4313 - .L_4312)
.L_4312:
        /*002c*/ 	.word	0x00000000
        /*0030*/ 	.short	0x0008
        /*0032*/ 	.short	0x0030
        /*0034*/ 	.byte	0x00, 0xf5, 0x21, 0x00


	//----- nvinfo : EIATTR_KPARAM_INFO
	.align		4
.L_4313:
        /*0038*/ 	.byte	0x04, 0x17
        /*003a*/ 	.short	(.L_4315 - .L_4314)
.L_4314:
        /*003c*/ 	.word	0x00000000
        /*0040*/ 	.short	0x0007
        /*0042*/ 	.short	0x0028
        /*0044*/ 	.byte	0x00, 0xf5, 0x21, 0x00


	//----- nvinfo : EIATTR_KPARAM_INFO
	.align		4
.L_4315:
        /*0048*/ 	.byte	0x04, 0x17
        /*004a*/ 	.short	(.L_4317 - .L_4316)
.L_4316:
        /*004c*/ 	.word	0x00000000
        /*0050*/ 	.short	0x0006
        /*0052*/ 	.short	0x0020
        /*0054*/ 	.byte	0x00, 0xf5, 0x21, 0x00


	//----- nvinfo : EIATTR_KPARAM_INFO
	.align		4
.L_4317:
        /*0058*/ 	.byte	0x04, 0x17
        /*005a*/ 	.short	(.L_4319 - .L_4318)
.L_4318:
        /*005c*/ 	.word	0x00000000
        /*0060*/ 	.short	0x0005
        /*0062*/ 	.short	0x0018
        /*0064*/ 	.byte	0x00, 0xf5, 0x21, 0x00


	//----- nvinfo : EIATTR_KPARAM_INFO
	.align		4
.L_4319:
        /*0068*/ 	.byte	0x04, 0x17
        /*006a*/ 	.short	(.L_4321 - .L_4320)
.L_4320:
        /*006c*/ 	.word	0x00000000
        /*0070*/ 	.short	0x0004
        /*0072*/ 	.short	0x0014
        /*0074*/ 	.byte	0x00, 0xf0, 0x11, 0x00


	//----- nvinfo : EIATTR_KPARAM_INFO
	.align		4
.L_4321:
        /*0078*/ 	.byte	0x04, 0x17
        /*007a*/ 	.short	(.L_4323 - .L_4322)
.L_4322:
        /*007c*/ 	.word	0x00000000
        /*0080*/ 	.short	0x0003
        /*0082*/ 	.short	0x0010
        /*0084*/ 	.byte	0x00, 0xf0, 0x11, 0x00


	//----- nvinfo : EIATTR_KPARAM_INFO
	.align		4
.L_4323:
        /*0088*/ 	.byte	0x04, 0x17
        /*008a*/ 	.short	(.L_4325 - .L_4324)
.L_4324:
        /*008c*/ 	.word	0x00000000
        /*0090*/ 	.short	0x0002
        /*0092*/ 	.short	0x000c
        /*0094*/ 	.byte	0x00, 0xf0, 0x11, 0x00


	//----- nvinfo : EIATTR_KPARAM_INFO
	.align		4
.L_4325:
        /*0098*/ 	.byte	0x04, 0x17
        /*009a*/ 	.short	(.L_4327 - .L_4326)
.L_4326:
        /*009c*/ 	.word	0x00000000
        /*00a0*/ 	.short	0x0001
        /*00a2*/ 	.short	0x0008
        /*00a4*/ 	.byte	0x00, 0xf0, 0x11, 0x00


	//----- nvinfo : EIATTR_KPARAM_INFO
	.align		4
.L_4327:
        /*00a8*/ 	.byte	0x04, 0x17
        /*00aa*/ 	.short	(.L_4329 - .L_4328)
.L_4328:
        /*00ac*/ 	.word	0x00000000
        /*00b0*/ 	.short	0x0000
        /*00b2*/ 	.short	0x0000
        /*00b4*/ 	.byte	0x00, 0xf5, 0x21, 0x00


	//----- nvinfo : EIATTR_SPARSE_MMA_MASK
	.align		4
.L_4329:
        /*00b8*/ 	.byte	0x03, 0x50
        /*00ba*/ 	.short	0x0000


	//----- nvinfo : EIATTR_MAXREG_COUNT
	.align		4
        /*00bc*/ 	.byte	0x03, 0x1b
        /*00be*/ 	.short	0x00ff


	//----- nvinfo : EIATTR_MERCURY_ISA_VERSION
	.align		4
        /*00c0*/ 	.byte	0x03, 0x5f
        /*00c2*/ 	.short	0x0101


	//----- nvinfo : EIATTR_COOP_GROUP_MASK_REGIDS
	.align		4
        /*00c4*/ 	.byte	0x04, 0x29
        /*00c6*/ 	.short	(.L_4331 - .L_4330)


	//   ....[0]....
.L_4330:
        /*00c8*/ 	.word	0xffffffff


	//   ....[1]....
        /*00cc*/ 	.word	0xffffffff


	//   ....[2]....
        /*00d0*/ 	.word	0xffffffff


	//   ....[3]....
        /*00d4*/ 	.word	0xffffffff


	//   ....[4]....
        /*00d8*/ 	.word	0xffffffff


	//----- nvinfo : EIATTR_COOP_GROUP_INSTR_OFFSETS
	.align		4
.L_4331:
        /*00dc*/ 	.byte	0x04, 0x28
        /*00de*/ 	.short	(.L_4333 - .L_4332)


	//   ....[0]....
.L_4332:
        /*00e0*/ 	.word	0x00000590


	//   ....[1]....
        /*00e4*/ 	.word	0x000005b0


	//   ....[2]....
        /*00e8*/ 	.word	0x000005d0


	//   ....[3]....
        /*00ec*/ 	.word	0x000005f0


	//   ....[4]....
        /*00f0*/ 	.word	0x00000610


	//----- nvinfo : EIATTR_VRC_CTA_INIT_COUNT
	.align		4
.L_4333:
        /*00f4*/ 	.byte	0x02, 0x4a
	.zero		1
	.zero		1


	//----- nvinfo : EIATTR_EXIT_INSTR_OFFSETS
	.align		4
        /*00f8*/ 	.byte	0x04, 0x1c
        /*00fa*/ 	.short	(.L_4335 - .L_4334)


	//   ....[0]....
.L_4334:
        /*00fc*/ 	.word	0x00000260


	//   ....[1]....
        /*0100*/ 	.word	0x00000760


	//----- nvinfo : EIATTR_CBANK_PARAM_SIZE
	.align		4
.L_4335:
        /*0104*/ 	.byte	0x03, 0x19
        /*0106*/ 	.short	0x0040


	//----- nvinfo : EIATTR_PARAM_CBANK
	.align		4
        /*0108*/ 	.byte	0x04, 0x0a
        /*010a*/ 	.short	(.L_4337 - .L_4336)
	.align		4
.L_4336:
        /*010c*/ 	.word	index@(.nv.constant0._ZN12tensorrt_llm7kernels21fusedQKNormRopeKernelIN3c104HalfENS2_8BFloat16ELi64ELb1EEEvPviiifPKvS7_S7_PKlii)
        /*0110*/ 	.short	0x0380
        /*0112*/ 	.short	0x0040


	//----- nvinfo : EIATTR_SW_WAR
	.align		4
.L_4337:
        /*0114*/ 	.byte	0x04, 0x36
        /*0116*/ 	.short	(.L_4339 - .L_4338)
.L_4338:
        /*0118*/ 	.word	0x00000008
.L_4339:


//--------------------- .nv.info._ZN12tensorrt_llm7kernels32fusedQKNormRopeKernelNTokenHeadsIN3c104HalfES3_Li256ELb0ELi8EEEvPviiifPKvS6_S6_PKlii --------------------------
	.section	.nv.info._ZN12tensorrt_llm7kernels32fusedQKNormRopeKernelNTokenHeadsIN3c104HalfES3_Li256ELb0ELi8EEEvPviiifPKvS6_S6_PKlii,"",@"SHT_CUDA_INFO"
	.sectionflags	@""
	.align	4


	//----- nvinfo : EIATTR_CUDA_API_VERSION
	.align		4
        /*0000*/ 	.byte	0x04, 0x37
        /*0002*/ 	.short	(.L_4341 - .L_4340)
.L_4340:
        /*0004*/ 	.word	0x00000082


	//----- nvinfo : EIATTR_KPARAM_INFO
	.align		4
.L_4341:
        /*0008*/ 	.byte	0x04, 0x17
        /*000a*/ 	.short	(.L_4343 - .L_4342)
.L_4342:
        /*000c*/ 	.word	0x00000000
        /*0010*/ 	.short	0x000a
        /*0012*/ 	.short	0x003c
        /*0014*/ 	.byte	0x00, 0xf0, 0x11, 0x00


	//----- nvinfo : EIATTR_KPARAM_INFO
	.align		4
.L_4343:
        /*0018*/ 	.byte	0x04, 0x17
        /*001a*/ 	.short	(.L_4345 - .L_4344)
.L_4344:
        /*001c*/ 	.word	0x00000000
        /*0020*/ 	.short	0x0009
        /*0022*/ 	.short	0x0038
        /*0024*/ 	.byte	0x00, 0xf0, 0x11, 0x00


	//----- nvinfo : EIATTR_KPARAM_INFO
	.align		4
.L_4345:
        /*0028*/ 	.byte	0x04, 0x17
        /*002a*/ 	.short	(.L_4347 - .L_4346)
.L_4346:
        /*002c*/ 	.word	0x00000000
        /*0030*/ 	.short	0x0008
        /*0032*/ 	.short	0x0030
        /*0034*/ 	.byte	0x00, 0xf5, 0x21, 0x00


	//----- nvinfo : EIATTR_KPARAM_INFO
	.align		4
.L_4347:
        /*0038*/ 	.byte	0x04, 0x17
        /*003a*/ 	.short	(.L_4349 - .L_4348)
.L_4348:
        /*003c*/ 	.word	0x00000000
        /*0040*/ 	.short	0x0007
        /*0042*/ 	.short	0x0028
        /*0044*/ 	.byte	0x00, 0xf5, 0x21, 0x00


	//----- nvinfo : EIATTR_KPARAM_INFO
	.align		4
.L_4349:
        /*0048*/ 	.byte	0x04, 0x17
        /*004a*/ 	.short	(.L_4351 - .L_4350)
.L_4350:
        /*004c*/ 	.word	0x00000000
        /*0050*/ 	.short	0x0006
        /*0052*/ 	.short	0x0020
        /*0054*/ 	.byte	0x00, 0xf5, 0x21, 0x00


	//----- nvinfo : EIATTR_KPARAM_INFO
	.align		4
.L_4351:
        /*0058*/ 	.byte	0x04, 0x17
        /*005a*/ 	.short	(.L_4353 - .L_4352)
.L_4352:
        /*005c*/ 	.word	0x00000000
        /*0060*/ 	.short	0x0005
        /*0062*/ 	.short	0x0018
        /*0064*/ 	.byte	0x00, 0xf5, 0x21, 0x00


	//----- nvinfo : EIATTR_KPARAM_INFO
	.align		4
.L_4353:
        /*0068*/ 	.byte	0x04, 0x17
        /*006a*/ 	.short	(.L_4355 - .L_4354)
.L_4354:
        /*006c*/ 	.word	0x00000000
        /*0070*/ 	.short	0x0004
        /*0072*/ 	.short	0x0014
        /*0074*/ 	.byte	0x00, 0xf0, 0x11, 0x00


	//----- nvinfo : EIATTR_KPARAM_INFO
	.align		4
.L_4355:
        /*0078*/ 	.byte	0x04, 0x17
        /*007a*/ 	.short	(.L_4357 - .L_4356)
.L_4356:
        /*007c*/ 	.word	0x00000000
        /*0080*/ 	.short	0x0003
        /*0082*/ 	.short	0x0010
        /*0084*/ 	.byte	0x00, 0xf0, 0x11, 0x00


	//----- nvinfo : EIATTR_KPARAM_INFO
	.align		4
.L_4357:
        /*0088*/ 	.byte	0x04, 0x17
        /*008a*/ 	.short	(.L_4359 - .L_4358)
.L_4358:
        /*008c*/ 	.word	0x00000000
        /*0090*/ 	.short	0x0002
        /*0092*/ 	.short	0x000c
        /*0094*/ 	.byte	0x00, 0xf0, 0x11, 0x00


	//----- nvinfo : EIATTR_KPARAM_INFO
	.align		4
.L_4359:
        /*0098*/ 	.byte	0x04, 0x17
        /*009a*/ 	.short	(.L_4361 - .L_4360)
.L_4360:
        /*009c*/ 	.word	0x00000000
        /*00a0*/ 	.short	0x0001
        /*00a2*/ 	.short	0x0008
        /*00a4*/ 	.byte	0x00, 0xf0, 0x11, 0x00


	//----- nvinfo : EIATTR_KPARAM_INFO
	.align		4
.L_4361:
        /*00a8*/ 	.byte	0x04, 0x17
        /*00aa*/ 	.short	(.L_4363 - .L_4362)
.L_4362:
        /*00ac*/ 	.word	0x00000000
        /*00b0*/ 	.short	0x0000
        /*00b2*/ 	.short	0x0000
        /*00b4*/ 	.byte	0x00, 0xf5, 0x21, 0x00


	//----- nvinfo : EIATTR_SPARSE_MMA_MASK
	.align		4
.L_4363:
        /*00b8*/ 	.byte	0x03, 0x50
        /*00ba*/ 	.short	0x0000


	//----- nvinfo : EIATTR_MAXREG_COUNT
	.align		4
        /*00bc*/ 	.byte	0x03, 0x1b
        /*00be*/ 	.short	0x00ff


	//----- nvinfo : EIATTR_MERCURY_ISA_VERSION
	.align		4
        /*00c0*/ 	.byte	0x03, 0x5f
        /*00c2*/ 	.short	0x0101


	//----- nvinfo : EIATTR_COOP_GROUP_MASK_REGIDS
	.align		4
        /*00c4*/ 	.byte	0x04, 0x29
        /*00c6*/ 	.short	(.L_4365 - .L_4364)


	//   ....[0]....
.L_4364:
        /*00c8*/ 	.word	0xffffffff


	//   ....[1]....
        /*00cc*/ 	.word	0xffffffff


	//   ....[2]....
        /*00d0*/ 	.word	0xffffffff


	//   ....[3]....
        /*00d4*/ 	.word	0xffffffff


	//   ....[4]....
        /*00d8*/ 	.word	0xffffffff


	//   ....[5]....
        /*00dc*/ 	.word	0xffffffff


	//   ....[6]....
        /*00e0*/ 	.word	0xffffffff


	//   ....[7]....
        /*00e4*/ 	.word	0xffffffff


	//   ....[8]....
        /*00e8*/ 	.word	0xffffffff


	//   ....[9]....
        /*00ec*/ 	.word	0xffffffff


	//   ....[10]....
        /*00f0*/ 	.word	0xffffffff


	//   ....[11]....
        /*00f4*/ 	.word	0xffffffff


	//   ....[12]....
        /*00f8*/ 	.word	0xffffffff


	//   ....[13]....
        /*00fc*/ 	.word	0xffffffff


	//   ....[14]....
        /*0100*/ 	.word	0xffffffff


	//   ....[15]....
        /*0104*/ 	.word	0x0500002b


	//   ....[16]....
        /*0108*/ 	.word	0x0500002b


	//   ....[17]....
        /*010c*/ 	.word	0x0500002b


	//   ....[18]....
        /*0110*/ 	.word	0x0500002b


	//   ....[19]....
        /*0114*/ 	.word	0x0500002b


	//   ....[20]....
        /*0118*/ 	.word	0x0500002b


	//   ....[21]....
        /*011c*/ 	.word	0x0500002b


	//   ....[22]....
        /*0120*/ 	.word	0x0500002b


	//   ....[23]....
        /*0124*/ 	.word	0x0500002b


	//   ....[24]....
        /*0128*/ 	.word	0x0500002b


	//   ....[25]....
        /*012c*/ 	.word	0x0500002b


	//   ....[26]....
        /*0130*/ 	.word	0x0500002b


	//   ....[27]....
        /*0134*/ 	.word	0x0500002b


	//   ....[28]....
        /*0138*/ 	.word	0x0500002b


	//   ....[29]....
        /*013c*/ 	.word	0x0500002b


	//----- nvinfo : EIATTR_COOP_GROUP_INSTR_OFFSETS
	.align		4
.L_4365:
        /*0140*/ 	.byte	0x04, 0x28
        /*0142*/ 	.short	(.L_4367 - .L_4366)


	//   ....[0]....
.L_4366:
        /*0144*/ 	.word	0x000013f0


	//   ....[1]....
        /*0148*/ 	.word	0x00001410


	//   ....[2]....
        /*014c*/ 	.word	0x00001430


	//   ....[3]....
        /*0150*/ 	.word	0x00001450


	//   ....[4]....
        /*0154*/ 	.word	0x00001470


	//   ....[5]....
        /*0158*/ 	.word	0x00001a30


	//   ....[6]....
        /*015c*/ 	.word	0x00001a80


	//   ....[7]....
        /*0160*/ 	.word	0x00001c90


	//   ....[8]....
        /*0164*/ 	.word	0x00001cc0


	//   ....[9]....
        /*0168*/ 	.word	0x00001cf0


	//   ....[10]....
        /*016c*/ 	.word	0x00002080


	//   ....[11]....
        /*0170*/ 	.word	0x00002230


	//   ....[12]....
        /*0174*/ 	.word	0x000022c0


	//   ....[13]....
        /*0178*/ 	.word	0x00002350


	//   ....[14]....
        /*017c*/ 	.word	0x00002560


	//   ....[15]....
        /*0180*/ 	.word	0x000026c0


	//   ....[16]....
        /*0184*/ 	.word	0x00002740


	//   ....[17]....
        /*0188*/ 	.word	0x000027a0


	//   ....[18]....
        /*018c*/ 	.word	0x00002800


	//   ....[19]....
        /*0190*/ 	.word	0x00002860


	//   ....[20]....
        /*0194*/ 	.word	0x00002ac0


	//   ....[21]....
        /*0198*/ 	.word	0x00002b60


	//   ....[22]....
        /*019c*/ 	.word	0x00002d60


	//   ....[23]....
        /*01a0*/ 	.word	0x00002f70


	//   ....[24]....
        /*01a4*/ 	.word	0x00003100


	//   ....[25]....
        /*01a8*/ 	.word	0x00003350


	//   ....[26]....
        /*01ac*/ 	.word	0x00003540


	//   ....[27]....
        /*01b0*/ 	.word	0x00003720


	//   ....[28]....
        /*01b4*/ 	.word	0x000037e0


	//   ....[29]....
        /*01b8*/ 	.word	0x00003840


	//----- nvinfo : EIATTR_VRC_CTA_INIT_COUNT
	.align		4
.L_4367:
        /*01bc*/ 	.byte	0x02, 0x4a
	.zero		1
	.zero		1


	//----- nvinfo : EIATTR_EXIT_INSTR_OFFSETS
	.align		4
        /*01c0*/ 	.byte	0x04, 0x1c
        /*01c2*/ 	.short	(.L_4369 - .L_4368)


	//   ....[0]....
.L_4368:
        /*01c4*/ 	.word	0x000002b0


	//   ....[1]....
        /*01c8*/ 	.word	0x00000ef0


	//   ....[2]....
        /*01cc*/ 	.word	0x00002660


	//----- nvinfo : EIATTR_CRS_STACK_SIZE
	.align		4
.L_4369:
        /*01d0*/ 	.byte	0x04, 0x1e
        /*01d2*/ 	.short	(.L_4371 - .L_4370)
.L_4370:
        /*01d4*/ 	.word	0x00000000


	//----- nvinfo : EIATTR_CBANK_PARAM_SIZE
	.align		4
.L_4371:
        /*01d8*/ 	.byte	0x03, 0x19
        /*01da*/ 	.short	0x0040


	//----- nvinfo : EIATTR_PARAM_CBANK
	.align		4
        /*01dc*/ 	.byte	0x04, 0x0a
        /*01de*/ 	.short	(.L_4373 - .L_4372)
	.align		4
.L_4372:
        /*01e0*/ 	.word	index@(.nv.constant0._ZN12tensorrt_llm7kernels32fusedQKNormRopeKernelNTokenHeadsIN3c104HalfES3_Li256ELb0ELi8EEEvPviiifPKvS6_S6_PKlii)
        /*01e4*/ 	.short	0x0380
        /*01e6*/ 	.short	0x0040


	//----- nvinfo : EIATTR_SW_WAR
	.align		4
.L_4373:
        /*01e8*/ 	.byte	0x04, 0x36
        /*01ea*/ 	.short	(.L_4375 - .L_4374)
.L_4374:
        /*01ec*/ 	.word	0x00000008
.L_4375:


//--------------------- .nv.info._ZN12tensorrt_llm7kernels32fusedQKNormRopeKernelNTokenHeadsIN3c104HalfES3_Li256ELb1ELi8EEEvPviiifPKvS6_S6_PKlii --------------------------
	.section	.nv.info._ZN12tensorrt_llm7kernels32fusedQKNormRopeKernelNTokenHeadsIN3c104HalfES3_Li256ELb1ELi8EEEvPviiifPKvS6_S6_PKlii,"",@"SHT_CUDA_INFO"
	.sectionflags	@""
	.align	4


	//----- nvinfo : EIATTR_CUDA_API_VERSION
	.align		4
        /*0000*/ 	.byte	0x04, 0x37
        /*0002*/ 	.short	(.L_4377 - .L_4376)
.L_4376:
        /*0004*/ 	.word	0x00000082


	//----- nvinfo : EIATTR_KPARAM_INFO
	.align		4
.L_4377:
        /*0008*/ 	.byte	0x04, 0x17
        /*000a*/ 	.short	(.L_4379 - .L_4378)
.L_4378:
        /*000c*/ 	.word	0x00000000
        /*0010*/ 	.short	0x000a
        /*0012*/ 	.short	0x003c
        /*0014*/ 	.byte	0x00, 0xf0, 0x11, 0x00


	//----- nvinfo : EIATTR_KPARAM_INFO
	.align		4
.L_4379:
        /*0018*/ 	.byte	0x04, 0x17
        /*001a*/ 	.short	(.L_4381 - .L_4380)
.L_4380:
        /*001c*/ 	.word	0x00000000
        /*0020*/ 	.short	0x0009
        /*0022*/ 	.short	0x0038
        /*0024*/ 	.byte	0x00, 0xf0, 0x11, 0x00


	//----- nvinfo : EIATTR_KPARAM_INFO
	.align		4
.L_4381:
        /*0028*/ 	.byte	0x04, 0x17
        /*002a*/ 	.short	(.L_4383 - .L_4382)
.L_4382:
        /*002c*/ 	.word	0x00000000
        /*0030*/ 	.short	0x0008
        /*0032*/ 	.short	0x0030
        /*0034*/ 	.byte	0x00, 0xf5, 0x21, 0x00


	//----- nvinfo : EIATTR_KPARAM_INFO
	.align		4
.L_4383:
        /*0038*/ 	.byte	0x04, 0x17
        /*003a*/ 	.short	(.L_4385 - .L_4384)
.L_4384:
        /*003c*/ 	.word	0x00000000
        /*0040*/ 	.short	0x0007
        /*0042*/ 	.short	0x0028
        /*0044*/ 	.byte	0x00, 0xf5, 0x21, 0x00


	//----- nvinfo : EIATTR_KPARAM_INFO
	.align		4
.L_4385:
        /*0048*/ 	.byte	0x04, 0x17
        /*004a*/ 	.short	(.L_4387 - .L_4386)
.L_4386:
        /*004c*/ 	.word	0x00000000
        /*0050*/ 	.short	0x0006
        /*0052*/ 	.short	0x0020
        /*0054*/ 	.byte	0x00, 0xf5, 0x21, 0x00


	//----- nvinfo : EIATTR_KPARAM_INFO
	.align		4
.L_4387:
        /*0058*/ 	.byte	0x04, 0x17
        /*005a*/ 	.short	(.L_4389 - .L_4388)
.L_4388:
        /*005c*/ 	.word	0x00000000
        /*0060*/ 	.short	0x0005
        /*0062*/ 	.short	0x0018
        /*0064*/ 	.byte	0x00, 0xf5, 0x21, 0x00


	//----- nvinfo : EIATTR_KPARAM_INFO
	.align		4
.L_4389:
        /*0068*/ 	.byte	0x04, 0x17
        /*006a*/ 	.short	(.L_4391 - .L_4390)
.L_4390:
        /*006c*/ 	.word	0x00000000
        /*0070*/ 	.short	0x0004
        /*0072*/ 	.short	0x0014
        /*0074*/ 	.byte	0x00, 0xf0, 0x11, 0x00


	//----- nvinfo : EIATTR_KPARAM_INFO
	.align		4
.L_4391:
        /*0078*/ 	.byte	0x04, 0x17
        /*007a*/ 	.short	(.L_4393 - .L_4392)
.L_4392:
        /*007c*/ 	.word	0x00000000
        /*0080*/ 	.short	0x0003
        /*0082*/ 	.short	0x0010
        /*0084*/ 	.byte	0x00, 0xf0, 0x11, 0x00


	//----- nvinfo : EIATTR_KPARAM_INFO
	.align		4
.L_4393:
        /*0088*/ 	.byte	0x04, 0x17
        /*008a*/ 	.short	(.L_4395 - .L_4394)
.L_4394:
        /*008c*/ 	.word	0x00000000
        /*0090*/ 	.short	0x0002
        /*0092*/ 	.short	0x000c
        /*0094*/ 	.byte	0x00, 0xf0, 0x11, 0x00


	//----- nvinfo : EIATTR_KPARAM_INFO
	.align		4
.L_4395:
        /*0098*/ 	.byte	0x04, 0x17
        /*009a*/ 	.short	(.L_4397 - .L_4396)
.L_4396:
        /*009c*/ 	.word	0x00000000
        /*00a0*/ 	.short	0x0001
        /*00a2*/ 	.short	0x0008
        /*00a4*/ 	.byte	0x00, 0xf0, 0x11, 0x00


	//----- nvinfo : EIATTR_KPARAM_INFO
	.align		4
.L_4397:
        /*00a8*/ 	.byte	0x04, 0x17
        /*00aa*/ 	.short	(.L_4399 - .L_4398)
.L_4398:
        /*00ac*/ 	.word	0x00000000
        /*00b0*/ 	.short	0x0000
        /*00b2*/ 	.short	0x0000
        /*00b4*/ 	.byte	0x00, 0xf5, 0x21, 0x00


	//----- nvinfo : EIATTR_SPARSE_MMA_MASK
	.align		4
.L_4399:
        /*00b8*/ 	.byte	0x03, 0x50
        /*00ba*/ 	.short	0x0000


	//----- nvinfo : EIATTR_MAXREG_COUNT
	.align		4
        /*00bc*/ 	.byte	0x03, 0x1b
        /*00be*/ 	.short	0x00ff


	//----- nvinfo : EIATTR_MERCURY_ISA_VERSION
	.align		4
        /*00c0*/ 	.byte	0x03, 0x5f
        /*00c2*/ 	.short	0x0101


	//----- nvinfo : EIATTR_COOP_GROUP_MASK_REGIDS
	.align		4
        /*00c4*/ 	.byte	0x04, 0x29
        /*00c6*/ 	.short	(.L_4401 - .L_4400)


	//   ....[0]....
.L_4400:
        /*00c8*/ 	.word	0xffffffff


	//   ....[1]....
        /*00cc*/ 	.word	0xffffffff


	//   ....[2]....
        /*00d0*/ 	.word	0xffffffff


	//   ....[3]....
        /*00d4*/ 	.word	0xffffffff


	//   ....[4]....
        /*00d8*/ 	.word	0xffffffff


	//   ....[5]....
        /*00dc*/ 	.word	0x05000027


	//   ....[6]....
        /*00e0*/ 	.word	0x05000027


	//   ....[7]....
        /*00e4*/ 	.word	0x05000027


	//   ....[8]....
        /*00e8*/ 	.word	0x05000027


	//   ....[9]....
        /*00ec*/ 	.word	0x05000027


	//----- nvinfo : EIATTR_COOP_GROUP_INSTR_OFFSETS
	.align		4
.L_4401:
        /*00f0*/ 	.byte	0x04, 0x28
        /*00f2*/ 	.short	(.L_4403 - .L_4402)


	//   ....[0]....
.L_4402:
        /*00f4*/ 	.word	0x00001400


	//   ....[1]....
        /*00f8*/ 	.word	0x00001420


	//   ....[2]....
        /*00fc*/ 	.word	0x00001440


	//   ....[3]....
        /*0100*/ 	.word	0x00001460


	//   ....[4]....
        /*0104*/ 	.word	0x00001480


	//   ....[5]....
        /*0108*/ 	.word	0x00001a20


	//   ....[6]....
        /*010c*/ 	.word	0x00001ab0


	//   ....[7]....
        /*0110*/ 	.word	0x00001b20


	//   ....[8]....
        /*0114*/ 	.word	0x00001b90


	//   ....[9]....
        /*0118*/ 	.word	0x00001c00


	//----- nvinfo : EIATTR_VRC_CTA_INIT_COUNT
	.align		4
.L_4403:
        /*011c*/ 	.byte	0x02, 0x4a
	.zero		1
	.zero		1


	//----- nvinfo : EIATTR_EXIT_INSTR_OFFSETS
	.align		4
        /*0120*/ 	.byte	0x04, 0x1c
        /*0122*/ 	.short	(.L_4405 - .L_4404)


	//   ....[0]....
.L_4404:
        /*0124*/ 	.word	0x000002a0


	//   ....[1]....
        /*0128*/ 	.word	0x00000f30


	//   ....[2]....
        /*012c*/ 	.word	0x000019b0


	//----- nvinfo : EIATTR_CRS_STACK_SIZE
	.align		4
.L_4405:
        /*0130*/ 	.byte	0x04, 0x1e
        /*0132*/ 	.short	(.L_4407 - .L_4406)
.L_4406:
        /*0134*/ 	.word	0x00000000


	//----- nvinfo : EIATTR_CBANK_PARAM_SIZE
	.align		4
.L_4407:
        /*0138*/ 	.byte	0x03, 0x19
        /*013a*/ 	.short	0x0040


	//----- nvinfo : EIATTR_PARAM_CBANK
	.align		4
        /*013c*/ 	.byte	0x04, 0x0a
        /*013e*/ 	.short	(.L_4409 - .L_4408)
	.align		4
.L_4408:
        /*0140*/ 	.word	index@(.nv.constant0._ZN12tensorrt_llm7kernels32fusedQKNormRopeKernelNTokenHeadsIN3c104HalfES3_Li256ELb1ELi8EEEvPviiifPKvS6_S6_PKlii)
        /*0144*/ 	.short	0x0380
        /*0146*/ 	.short	0x0040


	//----- nvinfo : EIATTR_SW_WAR
	.align		4
.L_4409:
        /*0148*/ 	.byte	0x04, 0x36
        /*014a*/ 	.short	(.L_4411 - .L_4410)
.L_4410:
        /*014c*/ 	.word	0x00000008
.L_4411:


//--------------------- .nv.info._ZN12tensorrt_llm7kernels32fusedQKNormRopeKernelNTokenHeadsIN3c104HalfES3_Li128ELb0ELi8EEEvPviiifPKvS6_S6_PKlii --------------------------
	.section	.nv.info._ZN12tensorrt_llm7kernels32fusedQKNormRopeKernelNTokenHeadsIN3c104HalfES3_Li128ELb0ELi8EEEvPviiifPKvS6_S6_PKlii,"",@"SHT_CUDA_INFO"
	.sectionflags	@""
	.align	4


	//----- nvinfo : EIATTR_CUDA_API_VERSION
	.align		4
        /*0000*/ 	.byte	0x04, 0x37
        /*0002*/ 	.short	(.L_4413 - .L_4412)
.L_4412:
        /*0004*/ 	.word	0x00000082


	//----- nvinfo : EIATTR_KPARAM_INFO
	.align		4
.L_4413:
        /*0008*/ 	.byte	0x04, 0x17
        /*000a*/ 	.short	(.L_4415 - .L_4414)
.L_4414:
        /*000c*/ 	.word	0x00000000
        /*0010*/ 	.short	0x000a
        /*0012*/ 	.short	0x003c
        /*0014*/ 	.byte	0x00, 0xf0, 0x11, 0x00


	//----- nvinfo : EIATTR_KPARAM_INFO
	.align		4
.L_4415:
        /*0018*/ 	.byte	0x04, 0x17
        /*001a*/ 	.short	(.L_4417 - .L_4416)
.L_4416:
        /*001c*/ 	.word	0x00000000
        /*0020*/ 	.short	0x0009
        /*0022*/ 	.short	0x0038
        /*0024*/ 	.byte	0x00, 0xf0, 0x11, 0x00


	//----- nvinfo : EIATTR_KPARAM_INFO
	.align		4
.L_4417:
        /*0028*/ 	.byte	0x04, 0x17
        /*002a*/ 	.short	(.L_4419 - .L_4418)
.L_4418:
        /*002c*/ 	.word	0x00000000
        /*0030*/ 	.short	0x0008
        /*0032*/ 	.short	0x0030
        /*0034*/ 	.byte	0x00, 0xf5, 0x21, 0x00


	//----- nvinfo : EIATTR_KPARAM_INFO
	.align		4
.L_4419:
        /*0038*/ 	.byte	0x04, 0x17
        /*003a*/ 	.short	(.L_4421 - .L_4420)
.L_4420:
        /*003c*/ 	.word	0x00000000
        /*0040*/ 	.short	0x0007
        /*0042*/ 	.short	0x0028
        /*0044*/ 	.byte	0x00, 0xf5, 0x21, 0x00


	//----- nvinfo : EIATTR_KPARAM_INFO
	.align		4
.L_4421:
        /*0048*/ 	.byte	0x04, 0x17
        /*004a*/ 	.short	(.L_4423 - .L_4422)
.L_4422:
        /*004c*/ 	.word	0x00000000
        /*0050*/ 	.short	0x0006
        /*0052*/ 	.short	0x0020
        /*0054*/ 	.byte	0x00, 0xf5, 0x21, 0x00


	//----- nvinfo : EIATTR_KPARAM_INFO
	.align		4
.L_4423:
        /*0058*/ 	.byte	0x04, 0x17
        /*005a*/ 	.short	(.L_4425 - .L_4424)
.L_4424:
        /*005c*/ 	.word	0x00000000
        /*0060*/ 	.short	0x0005
        /*0062*/ 	.short	0x0018
        /*0064*/ 	.byte	0x00, 0xf5, 0x21, 0x00


	//----- nvinfo : EIATTR_KPARAM_INFO
	.align		4
.L_4425:
        /*0068*/ 	.byte	0x04, 0x17
        /*006a*/ 	.short	(.L_4427 - .L_4426)
.L_4426:
        /*006c*/ 	.word	0x00000000
        /*0070*/ 	.short	0x0004
        /*0072*/ 	.short	0x0014
        /*0074*/ 	.byte	0x00, 0xf0, 0x11, 0x00


	//----- nvinfo : EIATTR_KPARAM_INFO
	.align		4
.L_4427:
        /*0078*/ 	.byte	0x04, 0x17
        /*007a*/ 	.short	(.L_4429 - .L_4428)
.L_4428:
        /*007c*/ 	.word	0x00000000
        /*0080*/ 	.short	0x0003
        /*0082*/ 	.short	0x0010
        /*0084*/ 	.byte	0x00, 0xf0, 0x11, 0x00


	//----- nvinfo : EIATTR_KPARAM_INFO
	.align		4
.L_4429:
        /*0088*/ 	.byte	0x04, 0x17
        /*008a*/ 	.short	(.L_4431 - .L_4430)
.L_4430:
        /*008c*/ 	.word	0x00000000
        /*0090*/ 	.short	0x0002
        /*0092*/ 	.short	0x000c
        /*0094*/ 	.byte	0x00, 0xf0, 0x11, 0x00


	//----- nvinfo : EIATTR_KPARAM_INFO
	.align		4
.L_4431:
        /*0098*/ 	.byte	0x04, 0x17
        /*009a*/ 	.short	(.L_4433 - .L_4432)
.L_4432:
        /*009c*/ 	.word	0x00000000
        /*00a0*/ 	.short	0x0001
        /*00a2*/ 	.short	0x0008
        /*00a4*/ 	.byte	0x00, 0xf0, 0x11, 0x00


	//----- nvinfo : EIATTR_KPARAM_INFO
	.align		4
.L_4433:
        /*00a8*/ 	.byte	0x04, 0x17
        /*00aa*/ 	.short	(.L_4435 - .L_4434)
.L_4434:
        /*00ac*/ 	.word	0x00000000
        /*00b0*/ 	.short	0x0000
        /*00b2*/ 	.short	0x0000
        /*00b4*/ 	.byte	0x00, 0xf5, 0x21, 0x00


	//----- nvinfo : EIATTR_SPARSE_MMA_MASK
	.align		4
.L_4435:
        /*00b8*/ 	.byte	0x03, 0x50
        /*00ba*/ 	.short	0x0000


	//----- nvinfo : EIATTR_MAXREG_COUNT
	.align		4
        /*00bc*/ 	.byte	0x03, 0x1b
        /*00be*/ 	.short	0x00ff


	//----- nvinfo : EIATTR_MERCURY_ISA_VERSION
	.align		4
        /*00c0*/ 	.byte	0x03, 0x5f
        /*00c2*/ 	.short	0x0101


	//----- nvinfo : EIATTR_COOP_GROUP_MASK_REGIDS
	.align		4
        /*00c4*/ 	.byte	0x04, 0x29
        /*00c6*/ 	.short	(.L_4437 - .L_4436)


	//   ....[0]....
.L_4436:
        /*00c8*/ 	.word	0xffffffff


	//   ....[1]....
        /*00cc*/ 	.word	0xffffffff


	//   ....[2]....
        /*00d0*/ 	.word	0xffffffff


	//   ....[3]....
        /*00d4*/ 	.word	0xffffffff


	//   ....[4]....
        /*00d8*/ 	.word	0xffffffff


	//   ....[5]....
        /*00dc*/ 	.word	0xffffffff


	//   ....[6]....
        /*00e0*/ 	.word	0xffffffff


	//   ....[7]....
        /*00e4*/ 	.word	0xffffffff


	//   ....[8]....
        /*00e8*/ 	.word	0xffffffff


	//   ....[9]....
        /*00ec*/ 	.word	0xffffffff


	//   ....[10]....
        /*00f0*/ 	.word	0xffffffff


	//   ....[11]....
        /*00f4*/ 	.word	0x05000004


	//   ....[12]....
        /*00f8*/ 	.word	0x05000004


	//   ....[13]....
        /*00fc*/ 	.word	0x05000004


	//   ....[14]....
        /*0100*/ 	.word	0x05000004


	//   ....[15]....
        /*0104*/ 	.word	0x05000004


	//   ....[16]....
        /*0108*/ 	.word	0x05000004


	//   ....[17]....
        /*010c*/ 	.word	0x05000004


	//   ....[18]....
        /*0110*/ 	.word	0x05000004


	//   ....[19]....
        /*0114*/ 	.word	0x05000004


	//   ....[20]....
        /*0118*/ 	.word	0x05000004


	//   ....[21]....
        /*011c*/ 	.word	0x05000004


	//----- nvinfo : EIATTR_COOP_GROUP_INSTR_OFFSETS
	.align		4
.L_4437:
        /*0120*/ 	.byte	0x04, 0x28
        /*0122*/ 	.short	(.L_4439 - .L_4438)


	//   ....[0]....
.L_4438:
        /*0124*/ 	.word	0x000015c0


	//   ....[1]....
        /*0128*/ 	.word	0x000015e0


	//   ....[2]....
        /*012c*/ 	.word	0x00001600


	//   ....[3]....
        /*0130*/ 	.word	0x00001620


	//   ....[4]....
        /*0134*/ 	.word	0x00001640


	//   ....[5]....
        /*0138*/ 	.word	0x00001870


	//   ....[6]....
        /*013c*/ 	.word	0x000019a0


	//   ....[7]....
        /*0140*/ 	.word	0x00001a80


	//   ....[8]....
        /*0144*/ 	.word	0x00001ab0


	//   ....[9]....
        /*0148*/ 	.word	0x00001b40


	//   ....[10]....
        /*014c*/ 	.word	0x00001c30


	//   ....[11]....
        /*0150*/ 	.word	0x00001d70


	//   ....[12]....
        /*0154*/ 	.word	0x00001df0


	//   ....[13]....
        /*0158*/ 	.word	0x00001e50


	//   ....[14]....
        /*015c*/ 	.word	0x00001eb0


	//   ....[15]....
        /*0160*/ 	.word	0x00001f10


	//   ....[16]....
        /*0164*/ 	.word	0x00002120


	//   ....[17]....
        /*0168*/ 	.word	0x000021d0


	//   ....[18]....
        /*016c*/ 	.word	0x00002250


	//   ....[19]....
        /*0170*/ 	.word	0x00002340


	//   ....[20]....
        /*0174*/ 	.word	0x00002400


	//   ....[21]....
        /*0178*/ 	.word	0x00002470


	//----- nvinfo : EIATTR_VRC_CTA_INIT_COUNT
	.align		4
.L_4439:
        /*017c*/ 	.byte	0x02, 0x4a
	.zero		1
	.zero		1


	//----- nvinfo : EIATTR_EXIT_INSTR_OFFSETS
	.align		4
        /*0180*/ 	.byte	0x04, 0x1c
        /*0182*/ 	.short	(.L_4441 - .L_4440)


	//   ....[0]....
.L_4440:
        /*0184*/ 	.word	0x00000290


	//   ....[1]....
        /*0188*/ 	.word	0x00000ee0


	//   ....[2]....
        /*018c*/ 	.word	0x00001d10


	//----- nvinfo : EIATTR_CRS_STACK_SIZE
	.align		4
.L_4441:
        /*0190*/ 	.byte	0x04, 0x1e
        /*0192*/ 	.short	(.L_4443 - .L_4442)
.L_4442:
        /*0194*/ 	.word	0x00000000


	//----- nvinfo : EIATTR_CBANK_PARAM_SIZE
	.align		4
.L_4443:
        /*0198*/ 	.byte	0x03, 0x19
        /*019a*/ 	.short	0x0040


	//----- nvinfo : EIATTR_PARAM_CBANK
	.align		4
        /*019c*/ 	.byte	0x04, 0x0a
        /*019e*/ 	.short	(.L_4445 - .L_4444)
	.align		4
.L_4444:
        /*01a0*/ 	.word	index@(.nv.constant0._ZN12tensorrt_llm7kernels32fusedQKNormRopeKernelNTokenHeadsIN3c104HalfES3_Li128ELb0ELi8EEEvPviiifPKvS6_S6_PKlii)
        /*01a4*/ 	.short	0x0380
        /*01a6*/ 	.short	0x0040


	//----- nvinfo : EIATTR_SW_WAR
	.align		4
.L_4445:
        /*01a8*/ 	.byte	0x04, 0x36
        /*01aa*/ 	.short	(.L_4447 - .L_4446)
.L_4446:
        /*01ac*/ 	.word	0x00000008
.L_4447:


//--------------------- .nv.info._ZN12tensorrt_llm7kernels32fusedQKNormRopeKernelNTokenHeadsIN3c104HalfES3_Li128ELb1ELi8EEEvPviiifPKvS6_S6_PKlii --------------------------
	.section	.nv.info._ZN12tensorrt_llm7kernels32fusedQKNormRopeKernelNTokenHeadsIN3c104HalfES3_Li128ELb1ELi8EEEvPviiifPKvS6_S6_PKlii,"",@"SHT_CUDA_INFO"
	.sectionflags	@""
	.align	4


	//----- nvinfo : EIATTR_CUDA_API_VERSION
	.align		4
        /*0000*/ 	.byte	0x04, 0x37
        /*0002*/ 	.short	(.L_4449 - .L_4448)
.L_4448:
        /*0004*/ 	.word	0x00000082


	//----- nvinfo : EIATTR_KPARAM_INFO
	.align		4
.L_4449:
        /*0008*/ 	.byte	0x04, 0x17
        /*000a*/ 	.short	(.L_4451 - .L_4450)
.L_4450:
        /*000c*/ 	.word	0x00000000
        /*0010*/ 	.short	0x000a
        /*0012*/ 	.short	0x003c
        /*0014*/ 	.byte	0x00, 0xf0, 0x11, 0x00


	//----- nvinfo : EIATTR_KPARAM_INFO
	.align		4
.L_4451:
        /*0018*/ 	.byte	0x04, 0x17
        /*001a*/ 	.short	(.L_4453 - .L_4452)
.L_4452:
        /*001c*/ 	.word	0x00000000
        /*0020*/ 	.short	0x0009
        /*0022*/ 	.short	0x0038
        /*0024*/ 	.byte	0x00, 0xf0, 0x11, 0x00


	//----- nvinfo : EIATTR_KPARAM_INFO
	.align		4
.L_4453:
        /*0028*/ 	.byte	0x04, 0x17
        /*002a*/ 	.short	(.L_4455 - .L_4454)
.L_4454:
        /*002c*/ 	.word	0x00000000
        /*0030*/ 	.short	0x0008
        /*0032*/ 	.short	0x0030
        /*0034*/ 	.byte	0x00, 0xf5, 0x21, 0x00


	//----- nvinfo : EIATTR_KPARAM_INFO
	.align		4
.L_4455:
        /*0038*/ 	.byte	0x04, 0x17
        /*003a*/ 	.short	(.L_4457 - .L_4456)
.L_4456:
        /*003c*/ 	.word	0x00000000
        /*0040*/ 	.short	0x0007
        /*0042*/ 	.short	0x0028
        /*0044*/ 	.byte	0x00, 0xf5, 0x21, 0x00


	//----- nvinfo : EIATTR_KPARAM_INFO
	.align		4
.L_4457:
        /*0048*/ 	.byte	0x04, 0x17
        /*004a*/ 	.short	(.L_4459 - .L_4458)
.L_4458:
        /*004c*/ 	.word	0x00000000
        /*0050*/ 	.short	0x0006
        /*0052*/ 	.short	0x0020
        /*0054*/ 	.byte	0x00, 0xf5, 0x21, 0x00


	//----- nvinfo : EIATTR_KPARAM_INFO
	.align		4
.L_4459:
        /*0058*/ 	.byte	0x04, 0x17
        /*005a*/ 	.short	(.L_4461 - .L_4460)
.L_4460:
        /*005c*/ 	.word	0x00000000
        /*0060*/ 	.short	0x0005
        /*0062*/ 	.short	0x0018
        /*0064*/ 	.byte	0x00, 0xf5, 0x21, 0x00


	//----- nvinfo : EIATTR_KPARAM_INFO
	.align		4
.L_4461:
        /*0068*/ 	.byte	0x04, 0x17
        /*006a*/ 	.short	(.L_4463 - .L_4462)
.L_4462:
        /*006c*/ 	.word	0x00000000
        /*0070*/ 	.short	0x0004
        /*0072*/ 	.short	0x0014
        /*0074*/ 	.byte	0x00, 0xf0, 0x11, 0x00


	//----- nvinfo : EIATTR_KPARAM_INFO
	.align		4
.L_4463:
        /*0078*/ 	.byte	0x04, 0x17
        /*007a*/ 	.short	(.L_4465 - .L_4464)
.L_4464:
        /*007c*/ 	.word	0x00000000
        /*0080*/ 	.short	0x0003
        /*0082*/ 	.short	0x0010
        /*0084*/ 	.byte	0x00, 0xf0, 0x11, 0x00


	//----- nvinfo : EIATTR_KPARAM_INFO
	.align		4
.L_4465:
        /*0088*/ 	.byte	0x04, 0x17
        /*008a*/ 	.short	(.L_4467 - .L_4466)
.L_4466:
        /*008c*/ 	.word	0x00000000
        /*0090*/ 	.short	0x0002
        /*0092*/ 	.short	0x000c
        /*0094*/ 	.byte	0x00, 0xf0, 0x11, 0x00


	//----- nvinfo : EIATTR_KPARAM_INFO
	.align		4
.L_4467:
        /*0098*/ 	.byte	0x04, 0x17
        /*009a*/ 	.short	(.L_4469 - .L_4468)
.L_4468:
        /*009c*/ 	.word	0x00000000
        /*00a0*/ 	.short	0x0001
        /*00a2*/ 	.short	0x0008
        /*00a4*/ 	.byte	0x00, 0xf0, 0x11, 0x00


	//----- nvinfo : EIATTR_KPARAM_INFO
	.align		4
.L_4469:
        /*00a8*/ 	.byte	0x04, 0x17
        /*00aa*/ 	.short	(.L_4471 - .L_4470)
.L_4470:
        /*00ac*/ 	.word	0x00000000
        /*00b0*/ 	.short	0x0000
        /*00b2*/ 	.short	0x0000
        /*00b4*/ 	.byte	0x00, 0xf5, 0x21, 0x00


	//----- nvinfo : EIATTR_SPARSE_MMA_MASK
	.align		4
.L_4471:
        /*00b8*/ 	.byte	0x03, 0x50
        /*00ba*/ 	.short	0x0000


	//----- nvinfo : EIATTR_MAXREG_COUNT
	.align		4
        /*00bc*/ 	.byte	0x03, 0x1b
        /*00be*/ 	.short	0x00ff


	//----- nvinfo : EIATTR_MERCURY_ISA_VERSION
	.align		4
        /*00c0*/ 	.byte	0x03, 0x5f
        /*00c2*/ 	.short	0x0101


	//----- nvinfo : EIATTR_COOP_GROUP_MASK_REGIDS
	.align		4
        /*00c4*/ 	.byte	0x04, 0x29
        /*00c6*/ 	.short	(.L_4473 - .L_4472)


	//   ....[0]....
.L_4472:
        /*00c8*/ 	.word	0xffffffff


	//   ....[1]....
        /*00cc*/ 	.word	0xffffffff


	//   ....[2]....
        /*00d0*/ 	.word	0xffffffff


	//   ....[3]....
        /*00d4*/ 	.word	0xffffffff


	//   ....[4]....
        /*00d8*/ 	.word	0xffffffff


	//   ....[5]....
        /*00dc*/ 	.word	0x05000017


	//   ....[6]....
        /*00e0*/ 	.word	0x05000017


	//   ....[7]....
        /*00e4*/ 	.word	0x05000017


	//   ....[8]....
        /*00e8*/ 	.word	0x05000017


	//   ....[9]....
        /*00ec*/ 	.word	0x05000017


	//----- nvinfo : EIATTR_COOP_GROUP_INSTR_OFFSETS
	.align		4
.L_4473:
        /*00f0*/ 	.byte	0x04, 0x28
        /*00f2*/ 	.short	(.L_4475 - .L_4474)


	//   ....[0]....
.L_4474:
        /*00f4*/ 	.word	0x00001260


	//   ....[1]....
        /*00f8*/ 	.word	0x00001280


	//   ....[2]....
        /*00fc*/ 	.word	0x000012a0


	//   ....[3]....
        /*0100*/ 	.word	0x000012c0


	//   ....[4]....
        /*0104*/ 	.word	0x000012e0


	//   ....[5]....
        /*0108*/ 	.word	0x00001690


	//   ....[6]....
        /*010c*/ 	.word	0x00001720


	//   ....[7]....
        /*0110*/ 	.word	0x000017a0


	//   ....[8]....
        /*0114*/ 	.word	0x00001820


	//   ....[9]....
        /*0118*/ 	.word	0x000018a0


	//----- nvinfo : EIATTR_VRC_CTA_INIT_COUNT
	.align		4
.L_4475:
        /*011c*/ 	.byte	0x02, 0x4a
	.zero		1
	.zero		1


	//----- nvinfo : EIATTR_EXIT_INSTR_OFFSETS
	.align		4
        /*0120*/ 	.byte	0x04, 0x1c
        /*0122*/ 	.short	(.L_4477 - .L_4476)


	//   ....[0]....
.L_4476:
        /*0124*/ 	.word	0x000002a0


	//   ....[1]....
        /*0128*/ 	.word	0x00000ee0


	//   ....[2]....
        /*012c*/ 	.word	0x00001630


	//----- nvinfo : EIATTR_CRS_STACK_SIZE
	.align		4
.L_4477:
        /*0130*/ 	.byte	0x04, 0x1e
        /*0132*/ 	.short	(.L_4479 - .L_4478)
.L_4478:
        /*0134*/ 	.word	0x00000000


	//----- nvinfo : EIATTR_CBANK_PARAM_SIZE
	.align		4
.L_4479:
        /*0138*/ 	.byte	0x03, 0x19
        /*013a*/ 	.short	0x0040


	//----- nvinfo : EIATTR_PARAM_CBANK
	.align		4
        /*013c*/ 	.byte	0x04, 0x0a
        /*013e*/ 	.short	(.L_4481 - .L_4480)
	.align		4
.L_4480:
        /*0140*/ 	.word	index@(.nv.constant0._ZN12tensorrt_llm7kernels32fusedQKNormRopeKernelNTokenHeadsIN3c104HalfES3_Li128ELb1ELi8EEEvPviiifPKvS6_S6_PKlii)
        /*0144*/ 	.short	0x0380
        /*0146*/ 	.short	0x0040


	//----- nvinfo : EIATTR_SW_WAR
	.align		4
.L_4481:
        /*0148*/ 	.byte	0x04, 0x36
        /*014a*/ 	.short	(.L_4483 - .L_4482)
.L_4482:
        /*014c*/ 	.word	0x00000008
.L_4483:


//--------------------- .nv.info._ZN12tensorrt_llm7kernels32fusedQKNormRopeKernelNTokenHeadsIN3c104HalfES3_Li64ELb0ELi8EEEvPviiifPKvS6_S6_PKlii --------------------------
	.section	.nv.info._ZN12tensorrt_llm7kernels32fusedQKNormRopeKernelNTokenHeadsIN3c104HalfES3_Li64ELb0ELi8EEEvPviiifPKvS6_S6_PKlii,"",@"SHT_CUDA_INFO"
	.sectionflags	@""
	.align	4


	//----- nvinfo : EIATTR_CUDA_API_VERSION
	.align		4
        /*0000*/ 	.byte	0x04, 0x37
        /*0002*/ 	.short	(.L_4485 - .L_4484)
.L_4484:
        /*0004*/ 	.word	0x00000082


	//----- nvinfo : EIATTR_KPARAM_INFO
	.align		4
.L_4485:
        /*0008*/ 	.byte	0x04, 0x17
        /*000a*/ 	.short	(.L_4487 - .L_4486)
.L_4486:
        /*000c*/ 	.word	0x00000000
        /*0010*/ 	.short	0x000a
        /*0012*/ 	.short	0x003c
        /*0014*/ 	.byte	0x00, 0xf0, 0x11, 0x00


	//----- nvinfo : EIATTR_KPARAM_INFO
	.align		4
.L_4487:
        /*0018*/ 	.byte	0x04, 0x17
        /*001a*/ 	.short	(.L_4489 - .L_4488)
.L_4488:
        /*001c*/ 	.word	0x00000000
        /*0020*/ 	.short	0x0009
        /*0022*/ 	.short	0x0038
        /*0024*/ 	.byte	0x00, 0xf0, 0x11, 0x00


	//----- nvinfo : EIATTR_KPARAM_INFO
	.align		4
.L_4489:
        /*0028*/ 	.byte	0x04, 0x17
        /*002a*/ 	.short	(.L_4491 - .L_4490)
.L_4490:
        /*002c*/ 	.word	0x00000000
        /*0030*/ 	.short	0x0008
        /*0032*/ 	.short	0x0030
        /*0034*/ 	.byte	0x00, 0xf5, 0x21, 0x00


	//----- nvinfo : EIATTR_KPARAM_INFO
	.align		4
.L_4491:
        /*0038*/ 	.byte	0x04, 0x17
        /*003a*/ 	.short	(.L_4493 - .L_4492)
.L_4492:
        /*003c*/ 	.word	0x00000000
        /*0040*/ 	.short	0x0007
        /*0042*/ 	.short	0x0028
        /*0044*/ 	.byte	0x00, 0xf5, 0x21, 0x00


	//----- nvinfo : EIATTR_KPARAM_INFO
	.align		4
.L_4493:
        /*0048*/ 	.byte	0x04, 0x17
        /*004a*/ 	.short	(.L_4495 - .L_4494)
.L_4494:
        /*004c*/ 	.word	0x00000000
        /*0050*/ 	.short	0x0006
        /*0052*/ 	.short	0x0020
        /*0054*/ 	.byte	0x00, 0xf5, 0x21, 0x00


	//----- nvinfo : EIATTR_KPARAM_INFO
	.align		4
.L_4495:
        /*0058*/ 	.byte	0x04, 0x17
        /*005a*/ 	.short	(.L_4497 - .L_4496)
.L_4496:
        /*005c*/ 	.word	0x00000000
        /*0060*/ 	.short	0x0005
        /*0062*/ 	.short	0x0018
        /*0064*/ 	.byte	0x00, 0xf5, 0x21, 0x00


	//----- nvinfo : EIATTR_KPARAM_INFO
	.align		4
.L_4497:
        /*0068*/ 	.byte	0x04, 0x17
        /*006a*/ 	.short	(.L_4499 - .L_4498)
.L_4498:
        /*006c*/ 	.word	0x00000000
        /*0070*/ 	.short	0x0004
        /*0072*/ 	.short	0x0014
        /*0074*/ 	.byte	0x00, 0xf0, 0x11, 0x00


	//----- nvinfo : EIATTR_KPARAM_INFO
	.align		4
.L_4499:
        /*0078*/ 	.byte	0x04, 0x17
        /*007a*/ 	.short	(.L_4501 - .L_4500)
.L_4500:
        /*007c*/ 	.word	0x00000000
        /*0080*/ 	.short	0x0003
        /*0082*/ 	.short	0x0010
        /*0084*/ 	.byte	0x00, 0xf0, 0x11, 0x00


	//----- nvinfo : EIATTR_KPARAM_INFO
	.align		4
.L_4501:
        /*0088*/ 	.byte	0x04, 0x17
        /*008a*/ 	.short	(.L_4503 - .L_4502)
.L_4502:
        /*008c*/ 	.word	0x00000000
        /*0090*/ 	.short	0x0002
        /*0092*/ 	.short	0x000c
        /*0094*/ 	.byte	0x00, 0xf0, 0x11, 0x00


	//----- nvinfo : EIATTR_KPARAM_INFO
	.align		4
.L_4503:
        /*0098*/ 	.byte	0x04, 0x17
        /*009a*/ 	.short	(.L_4505 - .L_4504)
.L_4504:
        /*009c*/ 	.word	0x00000000
        /*00a0*/ 	.short	0x0001
        /*00a2*/ 	.short	0x0008
        /*00a4*/ 	.byte	0x00, 0xf0, 0x11, 0x00


	//----- nvinfo : EIATTR_KPARAM_INFO
	.align		4
.L_4505:
        /*00a8*/ 	.byte	0x04, 0x17
        /*00aa*/ 	.short	(.L_4507 - .L_4506)
.L_4506:
        /*00ac*/ 	.word	0x00000000
        /*00b0*/ 	.short	0x0000
        /*00b2*/ 	.short	0x0000
        /*00b4*/ 	.byte	0x00, 0xf5, 0x21, 0x00


	//----- nvinfo : EIATTR_SPARSE_MMA_MASK
	.align		4
.L_4507:
        /*00b8*/ 	.byte	0x03, 0x50
        /*00ba*/ 	.short	0x0000


	//----- nvinfo : EIATTR_MAXREG_COUNT
	.align		4
        /*00bc*/ 	.byte	0x03, 0x1b
        /*00be*/ 	.short	0x00ff


	//----- nvinfo : EIATTR_MERCURY_ISA_VERSION
	.align		4
        /*00c0*/ 	.byte	0x03, 0x5f
        /*00c2*/ 	.short	0x0101


	//----- nvinfo : EIATTR_COOP_GROUP_MASK_REGIDS
	.align		4
        /*00c4*/ 	.byte	0x04, 0x29
        /*00c6*/ 	.short	(.L_4509 - .L_4508)


	//   ....[0]....
.L_4508:
        /*00c8*/ 	.word	0xffffffff


	//   ....[1]....
        /*00cc*/ 	.word	0xffffffff


	//   ....[2]....
        /*00d0*/ 	.word	0xffffffff


	//   ....[3]....
        /*00d4*/ 	.word	0xffffffff


	//   ....[4]....
        /*00d8*/ 	.word	0xffffffff


	//   ....[5]....
        /*00dc*/ 	.word	0xffffffff


	//   ....[6]....
        /*00e0*/ 	.word	0xffffffff


	//   ....[7]....
        /*00e4*/ 	.word	0xffffffff


	//   ....[8]....
        /*00e8*/ 	.word	0xffffffff


	//   ....[9]....
        /*00ec*/ 	.word	0x05000009


	//   ....[10]....
        /*00f0*/ 	.word	0x05000009


	//   ....[11]....
        /*00f4*/ 	.word	0x05000009


	//   ....[12]....
        /*00f8*/ 	.word	0x05000009


	//   ....[13]....
        /*00fc*/ 	.word	0x05000009


	//   ....[14]....
        /*0100*/ 	.word	0x05000009


	//   ....[15]....
        /*0104*/ 	.word	0x05000009


	//   ....[16]....
        /*0108*/ 	.word	0x05000009


	//   ....[17]....
        /*010c*/ 	.word	0x05000009


	//----- nvinfo : EIATTR_COOP_GROUP_INSTR_OFFSETS
	.align		4
.L_4509:
        /*0110*/ 	.byte	0x04, 0x28
        /*0112*/ 	.short	(.L_4511 - .L_4510)


	//   ....[0]....
.L_4510:
        /*0114*/ 	.word	0x00001300


	//   ....[1]....
        /*0118*/ 	.word	0x00001320


	//   ....[2]....
        /*011c*/ 	.word	0x00001340


	//   ....[3]....
        /*0120*/ 	.word	0x00001360


	//   ....[4]....
        /*0124*/ 	.word	0x00001380


	//   ....[5]....
        /*0128*/ 	.word	0x00001550


	//   ....[6]....
        /*012c*/ 	.word	0x000015e0


	//   ....[7]....
        /*0130*/ 	.word	0x000016c0


	//   ....[8]....
        /*0134*/ 	.word	0x000017f0


	//   ....[9]....
        /*0138*/ 	.word	0x00001920


	//   ....[10]....
        /*013c*/ 	.word	0x000019b0


	//   ....[11]....
        /*0140*/ 	.word	0x00001a10


	//   ....[12]....
        /*0144*/ 	.word	0x00001a70


	//   ....[13]....
        /*0148*/ 	.word	0x00001ad0


	//   ....[14]....
        /*014c*/ 	.word	0x00001ce0


	//   ....[15]....
        /*0150*/ 	.word	0x00001d70


	//   ....[16]....
        /*0154*/ 	.word	0x00001e10


	//   ....[17]....
        /*0158*/ 	.word	0x00001e70


	//----- nvinfo : EIATTR_VRC_CTA_INIT_COUNT
	.align		4
.L_4511:
        /*015c*/ 	.byte	0x02, 0x4a
	.zero		1
	.zero		1


	//----- nvinfo : EIATTR_EXIT_INSTR_OFFSETS
	.align		4
        /*0160*/ 	.byte	0x04, 0x1c
        /*0162*/ 	.short	(.L_4513 - .L_4512)


	//   ....[0]....
.L_4512:
        /*0164*/ 	.word	0x000002a0


	//   ....[1]....
        /*0168*/ 	.word	0x00000ef0


	//   ....[2]....
        /*016c*/ 	.word	0x000018c0


	//----- nvinfo : EIATTR_CRS_STACK_SIZE
	.align		4
.L_4513:
        /*0170*/ 	.byte	0x04, 0x1e
        /*0172*/ 	.short	(.L_4515 - .L_4514)
.L_4514:
        /*0174*/ 	.word	0x00000000


	//----- nvinfo : EIATTR_CBANK_PARAM_SIZE
	.align		4
.L_4515:
        /*0178*/ 	.byte	0x03, 0x19
        /*017a*/ 	.short	0x0040


	//----- nvinfo : EIATTR_PARAM_CBANK
	.align		4
        /*017c*/ 	.byte	0x04, 0x0a
        /*017e*/ 	.short	(.L_4517 - .L_4516)
	.align		4
.L_4516:
        /*0180*/ 	.word	index@(.nv.constant0._ZN12tensorrt_llm7kernels32fusedQKNormRopeKernelNTokenHeadsIN3c104HalfES3_Li64ELb0ELi8EEEvPviiifPKvS6_S6_PKlii)
        /*0184*/ 	.short	0x0380
        /*0186*/ 	.short	0x0040


	//----- nvinfo : EIATTR_SW_WAR
	.align		4
.L_4517:
        /*0188*/ 	.byte	0x04, 0x36
        /*018a*/ 	.short	(.L_4519 - .L_4518)
.L_4518:
        /*018c*/ 	.word	0x00000008
.L_4519:


//--------------------- .nv.info._ZN12tensorrt_llm7kernels32fusedQKNormRopeKernelNTokenHeadsIN3c104HalfES3_Li64ELb1ELi8EEEvPviiifPKvS6_S6_PKlii --------------------------
	.section	.nv.info._ZN12tensorrt_llm7kernels32fusedQKNormRopeKernelNTokenHeadsIN3c104HalfES3_Li64ELb1ELi8EEEvPviiifPKvS6_S6_PKlii,"",@"SHT_CUDA_INFO"
	.sectionflags	@""
	.align	4


	//----- nvinfo : EIATTR_CUDA_API_VERSION
	.align		4
        /*0000*/ 	.byte	0x04, 0x37
        /*0002*/ 	.short	(.L_4521 - .L_4520)
.L_4520:
        /*0004*/ 	.word	0x00000082


	//----- nvinfo : EIATTR_KPARAM_INFO
	.align		4
.L_4521:
        /*0008*/ 	.byte	0x04, 0x17
        /*000a*/ 	.short	(.L_4523 - .L_4522)
.L_4522:
        /*000c*/ 	.word	0x00000000
        /*0010*/ 	.short	0x000a
        /*0012*/ 	.short	0x003c
        /*0014*/ 	.byte	0x00, 0xf0, 0x11, 0x00


	//----- nvinfo : EIATTR_KPARAM_INFO
	.align		4
.L_4523:
        /*0018*/ 	.byte	0x04, 0x17
        /*001a*/ 	.short	(.L_4525 - .L_4524)
.L_4524:
        /*001c*/ 	.word	0x00000000
        /*0020*/ 	.short	0x0009
        /*0022*/ 	.short	0x0038
        /*0024*/ 	.byte	0x00, 0xf0, 0x11, 0x00


	//----- nvinfo : EIATTR_KPARAM_INFO
	.align		4
.L_4525:
        /*0028*/ 	.byte	0x04, 0x17
        /*002a*/ 	.short	(.L_4527 - .L_4526)
.L_4526:
        /*002c*/ 	.word	0x00000000
        /*0030*/ 	.short	0x0008
        /*0032*/ 	.short	0x0030
        /*0034*/ 	.byte	0x00, 0xf5, 0x21, 0x00


	//----- nvinfo : EIATTR_KPARAM_INFO
	.align		4
.L_4527:
        /*0038*/ 	.byte	0x04, 0x17
        /*003a*/ 	.short	(.L_4529 - .L_4528)
.L_4528:
        /*003c*/ 	.word	0x00000000
        /*0040*/ 	.short	0x0007
        /*0042*/ 	.short	0x0028
        /*0044*/ 	.byte	0x00, 0xf5, 0x21, 0x00


	//----- nvinfo : EIATTR_KPARAM_INFO
	.align		4
.L_4529:
        /*0048*/ 	.byte	0x04, 0x17
        /*004a*/ 	.short	(.L_4531 - .L_4530)
.L_4530:
        /*004c*/ 	.word	0x00000000
        /*0050*/ 	.short	0x0006
        /*0052*/ 	.short	0x0020
        /*0054*/ 	.byte	0x00, 0xf5, 0x21, 0x00


	//----- nvinfo : EIATTR_KPARAM_INFO
	.align		4
.L_4531:
        /*0058*/ 	.byte	0x04, 0x17
        /*005a*/ 	.short	(.L_4533 - .L_4532)
.L_4532:
        /*005c*/ 	.word	0x00000000
        /*0060*/ 	.short	0x0005
        /*0062*/ 	.short	0x0018
        /*0064*/ 	.byte	0x00, 0xf5, 0x21, 0x00


	//----- nvinfo : EIATTR_KPARAM_INFO
	.align		4
.L_4533:
        /*0068*/ 	.byte	0x04, 0x17
        /*006a*/ 	.short	(.L_4535 - .L_4534)
.L_4534:
        /*006c*/ 	.word	0x00000000
        /*0070*/ 	.short	0x0004
        /*0072*/ 	.short	0x0014
        /*0074*/ 	.byte	0x00, 0xf0, 0x11, 0x00


	//----- nvinfo : EIATTR_KPARAM_INFO
	.align		4
.L_4535:
        /*0078*/ 	.byte	0x04, 0x17
        /*007a*/ 	.short	(.L_4537 - .L_4536)
.L_4536:
        /*007c*/ 	.word	0x00000000
        /*0080*/ 	.short	0x0003
        /*0082*/ 	.short	0x0010
        /*0084*/ 	.byte	0x00, 0xf0, 0x11, 0x00


	//----- nvinfo : EIATTR_KPARAM_INFO
	.align		4
.L_4537:
        /*0088*/ 	.byte	0x04, 0x17
        /*008a*/ 	.short	(.L_4539 - .L_4538)
.L_4538:
        /*008c*/ 	.word	0x00000000
        /*0090*/ 	.short	0x0002
        /*0092*/ 	.short	0x000c
        /*0094*/ 	.byte	0x00, 0xf0, 0x11, 0x00


	//----- nvinfo : EIATTR_KPARAM_INFO
	.align		4
.L_4539:
        /*0098*/ 	.byte	0x04, 0x17
        /*009a*/ 	.short	(.L_4541 - .L_4540)
.L_4540:
        /*009c*/ 	.word	0x00000000
        /*00a0*/ 	.short	0x0001
        /*00a2*/ 	.short	0x0008
        /*00a4*/ 	.byte	0x00, 0xf0, 0x11, 0x00


	//----- nvinfo : EIATTR_KPARAM_INFO
	.align		4
.L_4541:
        /*00a8*/ 	.byte	0x04, 0x17
        /*00aa*/ 	.short	(.L_4543 - .L_4542)
.L_4542:
        /*00ac*/ 	.word	0x00000000
        /*00b0*/ 	.short	0x0000
        /*00b2*/ 	.short	0x0000
        /*00b4*/ 	.byte	0x00, 0xf5, 0x21, 0x00


	//----- nvinfo : EIATTR_SPARSE_MMA_MASK
	.align		4
.L_4543:
        /*00b8*/ 	.byte	0x03, 0x50
        /*00ba*/ 	.short	0x0000


	//----- nvinfo : EIATTR_MAXREG_COUNT
	.align		4
        /*00bc*/ 	.byte	0x03, 0x1b
        /*00be*/ 	.short	0x00ff


	//----- nvinfo : EIATTR_MERCURY_ISA_VERSION
	.align		4
        /*00c0*/ 	.byte	0x03, 0x5f
        /*00c2*/ 	.short	0x0101


	//----- nvinfo : EIATTR_COOP_GROUP_MASK_REGIDS
	.align		4
        /*00c4*/ 	.byte	0x04, 0x29
        /*00c6*/ 	.short	(.L_4545 - .L_4544)


	//   ....[0]....
.L_4544:
        /*00c8*/ 	.word	0xffffffff


	//   ....[1]....
        /*00cc*/ 	.word	0xffffffff


	//   ....[2]....
        /*00d0*/ 	.word	0xffffffff


	//   ....[3]....
        /*00d4*/ 	.word	0xffffffff


	//   ....[4]....
        /*00d8*/ 	.word	0xffffffff


	//   ....[5]....
        /*00dc*/ 	.word	0xffffffff


	//   ....[6]....
        /*00e0*/ 	.word	0xffffffff


	//   ....[7]....
        /*00e4*/ 	.word	0xffffffff


	//   ....[8]....
        /*00e8*/ 	.word	0xffffffff


	//   ....[9]....
        /*00ec*/ 	.word	0xffffffff


	//   ....[10]....
        /*00f0*/ 	.word	0xffffffff


	//   ....[11]....
        /*00f4*/ 	.word	0xffffffff


	//   ....[12]....
        /*00f8*/ 	.word	0xffffffff


	//   ....[13]....
        /*00fc*/ 	.word	0xffffffff


	//   ....[14]....
        /*0100*/ 	.word	0xffffffff


	//   ....[15]....
        /*0104*/ 	.word	0x0500001c


	//   ....[16]....
        /*0108*/ 	.word	0x0500001c


	//   ....[17]....
        /*010c*/ 	.word	0x0500001c


	//   ....[18]....
        /*0110*/ 	.word	0x0500001c


	//   ....[19]....
        /*0114*/ 	.word	0x0500001c


	//   ....[20]....
        /*0118*/ 	.word	0x0500001c


	//   ....[21]....
        /*011c*/ 	.word	0x0500001c


	//   ....[22]....
        /*0120*/ 	.word	0x0500001c


	//   ....[23]....
        /*0124*/ 	.word	0x0500001c


	//   ....[24]....
        /*0128*/ 	.word	0x0500001c


	//   ....[25]....
        /*012c*/ 	.word	0x0500001c


	//   ....[26]....
        /*0130*/ 	.word	0x0500001c


	//   ....[27]....
        /*0134*/ 	.word	0x0500001c


	//   ....[28]....
        /*0138*/ 	.word	0x0500001c


	//   ....[29]....
        /*013c*/ 	.word	0x0500001c


	//----- nvinfo : EIATTR_COOP_GROUP_INSTR_OFFSETS
	.align		4
.L_4545:
        /*0140*/ 	.byte	0x04, 0x28
        /*0142*/ 	.short	(.L_4547 - .L_4546)


	//   ....[0]....
.L_4546:
        /*0144*/ 	.word	0x00001230


	//   ....[1]....
        /*0148*/ 	.word	0x00001250


	//   ....[2]....
        /*014c*/ 	.word	0x00001270


	//   ....[3]....
        /*0150*/ 	.word	0x00001290


	//   ....[4]....
        /*0154*/ 	.word	0x000012b0


	//   ....[5]....
        /*0158*/ 	.word	0x00001560


	//   ....[6]....
        /*015c*/ 	.word	0x00001580


	//   ....[7]....
        /*0160*/ 	.word	0x000015a0


	//   ....[8]....
        /*0164*/ 	.word	0x000015c0


	//   ....[9]....
        /*0168*/ 	.word	0x000015e0


	//   ....[10]....
        /*016c*/ 	.word	0x00001920


	//   ....[11]....
        /*0170*/ 	.word	0x00001940


	//   ....[12]....
        /*0174*/ 	.word	0x00001960


	//   ....[13]....
        /*0178*/ 	.word	0x00001980


	//   ....[14]....
        /*017c*/ 	.word	0x000019a0


	//   ....[15]....
        /*0180*/ 	.word	0x00001be0


	//   ....[16]....
        /*0184*/ 	.word	0x00001c60


	//   ....[17]....
        /*0188*/ 	.word	0x00001cc0


	//   ....[18]....
        /*018c*/ 	.word	0x00001d20


	//   ....[19]....
        /*0190*/ 	.word	0x00001d80


	//   ....[20]....
        /*0194*/ 	.word	0x00001e00


	//   ....[21]....
        /*0198*/ 	.word	0x00001e80


	//   ....[22]....
        /*019c*/ 	.word	0x00001ed0


	//   ....[23]....
        /*01a0*/ 	.word	0x00001f20


	//   ....[24]....
        /*01a4*/ 	.word	0x00001f70


	//   ....[25]....
        /*01a8*/ 	.word	0x00001ff0


	//   ....[26]....
        /*01ac*/ 	.word	0x00002070


	//   ....[27]....
        /*01b0*/ 	.word	0x000020d0


	//   ....[28]....
        /*01b4*/ 	.word	0x00002130


	//   ....[29]....
        /*01b8*/ 	.word	0x00002190


	//----- nvinfo : EIATTR_VRC_CTA_INIT_COUNT
	.align		4
.L_4547:
        /*01bc*/ 	.byte	0x02, 0x4a
	.zero		1
	.zero		1


	//----- nvinfo : EIATTR_EXIT_INSTR_OFFSETS
	.align		4
        /*01c0*/ 	.byte	0x04, 0x1c
        /*01c2*/ 	.short	(.L_4549 - .L_4548)


	//   ....[0]....
.L_4548:
        /*01c4*/ 	.word	0x000002c0


	//   ....[1]....
        /*01c8*/ 	.word	0x00000f00


	//   ....[2]....
        /*01cc*/ 	.word	0x000017f0


	//   ....[3]....
        /*01d0*/ 	.word	0x00001b80


	//----- nvinfo : EIATTR_CRS_STACK_SIZE
	.align		4
.L_4549:
        /*01d4*/ 	.byte	0x04, 0x1e
        /*01d6*/ 	.short	(.L_4551 - .L_4550)
.L_4550:
        /*01d8*/ 	.word	0x00000000


	//----- nvinfo : EIATTR_CBANK_PARAM_SIZE
	.align		4
.L_4551:
        /*01dc*/ 	.byte	0x03, 0x19
        /*01de*/ 	.short	0x0040


	//----- nvinfo : EIATTR_PARAM_CBANK
	.align		4
        /*01e0*/ 	.byte	0x04, 0x0a
        /*01e2*/ 	.short	(.L_4553 - .L_4552)
	.align		4
.L_4552:
        /*01e4*/ 	.word	index@(.nv.constant0._ZN12tensorrt_llm7kernels32fusedQKNormRopeKernelNTokenHeadsIN3c104HalfES3_Li64ELb1ELi8EEEvPviiifPKvS6_S6_PKlii)
        /*01e8*/ 	.short	0x0380
        /*01ea*/ 	.short	0x0040


	//----- nvinfo : EIATTR_SW_WAR
	.align		4
.L_4553:
        /*01ec*/ 	.byte	0x04, 0x36
        /*01ee*/ 	.short	(.L_4555 - .L_4554)
.L_4554:
        /*01f0*/ 	.word	0x00000008
.L_4555:


//--------------------- .nv.info._ZN12tensorrt_llm7kernels32fusedQKNormRopeKernelNTokenHeadsIN3c104HalfES3_Li256ELb0ELi4EEEvPviiifPKvS6_S6_PKlii --------------------------
	.section	.nv.info._ZN12tensorrt_llm7kernels32fusedQKNormRopeKernelNTokenHeadsIN3c104HalfES3_Li256ELb0ELi4EEEvPviiifPKvS6_S6_PKlii,"",@"SHT_CUDA_INFO"
	.sectionflags	@""
	.align	4


	//----- nvinfo : EIATTR_CUDA_API_VERSION
	.align		4
        /*0000*/ 	.byte	0x04, 0x37
        /*0002*/ 	.short	(.L_4557 - .L_4556)
.L_4556:
        /*0004*/ 	.word	0x00000082


	//----- nvinfo : EIATTR_KPARAM_INFO
	.align		4
.L_4557:
        /*0008*/ 	.byte	0x04, 0x17
        /*000a*/ 	.short	(.L_4559 - .L_4558)
.L_4558:
        /*000c*/ 	.word	0x00000000
        /*0010*/ 	.short	0x000a
        /*0012*/ 	.short	0x003c
        /*0014*/ 	.byte	0x00, 0xf0, 0x11, 0x00


	//----- nvinfo : EIATTR_KPARAM_INFO
	.align		4
.L_4559:
        /*0018*/ 	.byte	0x04, 0x17
        /*001a*/ 	.short	(.L_4561 - .L_4560)
.L_4560:
        /*001c*/ 	.word	0x00000000
        /*0020*/ 	.short	0x0009
        /*0022*/ 	.short	0x0038
        /*0024*/ 	.byte	0x00, 0xf0, 0x11, 0x00


	//----- nvinfo : EIATTR_KPARAM_INFO
	.align		4
.L_4561:
        /*0028*/ 	.byte	0x04, 0x17
        /*002a*/ 	.short	(.L_4563 - .L_4562)
.L_4562:
        /*002c*/ 	.word	0x00000000
        /*0030*/ 	.short	0x0008
        /*0032*/ 	.short	0x0030
        /*0034*/ 	.byte	0x00, 0xf5, 0x21, 0x00


	//----- nvinfo : EIATTR_KPARAM_INFO
	.align		4
.L_4563:
        /*0038*/ 	.byte	0x04, 0x17
        /*003a*/ 	.short	(.L_4565 - .L_4564)
.L_4564:
        /*003c*/ 	.word	0x00000000
        /*0040*/ 	.short	0x0007
        /*0042*/ 	.short	0x0028
        /*0044*/ 	.byte	0x00, 0xf5, 0x21, 0x00


	//----- nvinfo : EIATTR_KPARAM_INFO
	.align		4
.L_4565:
        /*0048*/ 	.byte	0x04, 0x17
        /*004a*/ 	.short	(.L_4567 - .L_4566)
.L_4566:
        /*004c*/ 	.word	0x00000000
        /*0050*/ 	.short	0x0006
        /*0052*/ 	.short	0x0020
        /*0054*/ 	.byte	0x00, 0xf5, 0x21, 0x00


	//----- nvinfo : EIATTR_KPARAM_INFO
	.align		4
.L_4567:
        /*0058*/ 	.byte	0x04, 0x17
        /*005a*/ 	.short	(.L_4569 - .L_4568)
.L_4568:
        /*005c*/ 	.word	0x00000000
        /*0060*/ 	.short	0x0005
        /*0062*/ 	.short	0x0018
        /*0064*/ 	.byte	0x00, 0xf5, 0x21, 0x00


	//----- nvinfo : EIATTR_KPARAM_INFO
	.align		4
.L_4569:
        /*0068*/ 	.byte	0x04, 0x17
        /*006a*/ 	.short	(.L_4571 - .L_4570)
.L_4570:
        /*006c*/ 	.word	0x00000000
        /*0070*/ 	.short	0x0004
        /*0072*/ 	.short	0x0014
        /*0074*/ 	.byte	0x00, 0xf0, 0x11, 0x00


	//----- nvinfo : EIATTR_KPARAM_INFO
	.align		4
.L_4571:
        /*0078*/ 	.byte	0x04, 0x17
        /*007a*/ 	.short	(.L_4573 - .L_4572)
.L_4572:
        /*007c*/ 	.word	0x00000000
        /*0080*/ 	.short	0x0003
        /*0082*/ 	.short	0x0010
        /*0084*/ 	.byte	0x00, 0xf0, 0x11, 0x00


	//----- nvinfo : EIATTR_KPARAM_INFO
	.align		4
.L_4573:
        /*0088*/ 	.byte	0x04, 0x17
        /*008a*/ 	.short	(.L_4575 - .L_4574)
.L_4574:
        /*008c*/ 	.word	0x00000000
        /*0090*/ 	.short	0x0002
        /*0092*/ 	.short	0x000c
        /*0094*/ 	.byte	0x00, 0xf0, 0x11, 0x00


	//----- nvinfo : EIATTR_KPARAM_INFO
	.align		4
.L_4575:
        /*0098*/ 	.byte	0x04, 0x17
        /*009a*/ 	.short	(.L_4577 - .L_4576)
.L_4576:
        /*009c*/ 	.word	0x00000000
        /*00a0*/ 	.short	0x0001
        /*00a2*/ 	.short	0x0008
        /*00a4*/ 	.byte	0x00, 0xf0, 0x11, 0x00


	//----- nvinfo : EIATTR_KPARAM_INFO
	.align		4
.L_4577:
        /*00a8*/ 	.byte	0x04, 0x17
        /*00aa*/ 	.short	(.L_4579 - .L_4578)
.L_4578:
        /*00ac*/ 	.word	0x00000000
        /*00b0*/ 	.short	0x0000
        /*00b2*/ 	.short	0x0000
        /*00b4*/ 	.byte	0x00, 0xf5, 0x21, 0x00


	//----- nvinfo : EIATTR_SPARSE_MMA_MASK
	.align		4
.L_4579:
        /*00b8*/ 	.byte	0x03, 0x50
        /*00ba*/ 	.short	0x0000


	//----- nvinfo : EIATTR_MAXREG_COUNT
	.align		4
        /*00bc*/ 	.byte	0x03, 0x1b
        /*00be*/ 	.short	0x00ff


	//----- nvinfo : EIATTR_MERCURY_ISA_VERSION
	.align		4
        /*00c0*/ 	.byte	0x03, 0x5f
        /*00c2*/ 	.short	0x0101


	//----- nvinfo : EIATTR_COOP_GROUP_MASK_REGIDS
	.align		4
        /*00c4*/ 	.byte	0x04, 0x29
        /*00c6*/ 	.short	(.L_4581 - .L_4580)


	//   ....[0]....
.L_4580:
        /*00c8*/ 	.word	0xffffffff


	//   ....[1]....
        /*00cc*/ 	.word	0xffffffff


	//   ....[2]....
        /*00d0*/ 	.word	0xffffffff


	//   ....[3]....
        /*00d4*/ 	.word	0xffffffff


	//   ....[4]....
        /*00d8*/ 	.word	0xffffffff


	//   ....[5]....
        /*00dc*/ 	.word	0xffffffff


	//   ....[6]....
        /*00e0*/ 	.word	0xffffffff


	//   ....[7]....
        /*00e4*/ 	.word	0xffffffff


	//   ....[8]....
        /*00e8*/ 	.word	0xffffffff


	//   ....[9]....
        /*00ec*/ 	.word	0xffffffff


	//   ....[10]....
        /*00f0*/ 	.word	0xffffffff


	//   ....[11]....
        /*00f4*/ 	.word	0xffffffff


	//   ....[12]....
        /*00f8*/ 	.word	0xffffffff


	//   ....[13]....
        /*00fc*/ 	.word	0xffffffff


	//   ....[14]....
        /*0100*/ 	.word	0xffffffff


	//   ....[15]....
        /*0104*/ 	.word	0x0500002b


	//   ....[16]....
        /*0108*/ 	.word	0x0500002b


	//   ....[17]....
        /*010c*/ 	.word	0x0500002b


	//   ....[18]....
        /*0110*/ 	.word	0x0500002b


	//   ....[19]....
        /*0114*/ 	.word	0x0500002b


	//   ....[20]....
        /*0118*/ 	.word	0x0500002b


	//   ....[21]....
        /*011c*/ 	.word	0x0500002b


	//   ....[22]....
        /*0120*/ 	.word	0x0500002b


	//   ....[23]....
        /*0124*/ 	.word	0x0500002b


	//   ....[24]....
        /*0128*/ 	.word	0x0500002b


	//   ....[25]....
        /*012c*/ 	.word	0x0500002b


	//   ....[26]....
        /*0130*/ 	.word	0x0500002b


	//   ....[27]....
        /*0134*/ 	.word	0x0500002b


	//   ....[28]....
        /*0138*/ 	.word	0x0500002b


	//   ....[29]....
        /*013c*/ 	.word	0x0500002b


	//----- nvinfo : EIATTR_COOP_GROUP_INSTR_OFFSETS
	.align		4
.L_4581:
        /*0140*/ 	.byte	0x04, 0x28
        /*0142*/ 	.short	(.L_4583 - .L_4582)


	//   ....[0]....
.L_4582:
        /*0144*/ 	.word	0x000013f0


	//   ....[1]....
        /*0148*/ 	.word	0x00001410


	//   ....[2]....
        /*014c*/ 	.word	0x00001430


	//   ....[3]....
        /*0150*/ 	.word	0x00001450


	//   ....[4]....
        /*0154*/ 	.word	0x00001470


	//   ....[5]....
        /*0158*/ 	.word	0x00001a30


	//   ....[6]....
        /*015c*/ 	.word	0x00001a80


	//   ....[7]....
        /*0160*/ 	.word	0x00001c90


	//   ....[8]....
        /*0164*/ 	.word	0x00001cc0


	//   ....[9]....
        /*0168*/ 	.word	0x00001cf0


	//   ....[10]....
        /*016c*/ 	.word	0x00002080


	//   ....[11]....
        /*0170*/ 	.word	0x00002230


	//   ....[12]....
        /*0174*/ 	.word	0x000022c0


	//   ....[13]....
        /*0178*/ 	.word	0x00002350


	//   ....[14]....
        /*017c*/ 	.word	0x00002560


	//   ....[15]....
        /*0180*/ 	.word	0x000026c0


	//   ....[16]....
        /*0184*/ 	.word	0x00002740


	//   ....[17]....
        /*0188*/ 	.word	0x000027a0


	//   ....[18]....
        /*018c*/ 	.word	0x00002800


	//   ....[19]....
        /*0190*/ 	.word	0x00002860


	//   ....[20]....
        /*0194*/ 	.word	0x00002ac0


	//   ....[21]....
        /*0198*/ 	.word	0x00002b60


	//   ....[22]....
        /*019c*/ 	.word	0x00002d60


	//   ....[23]....
        /*01a0*/ 	.word	0x00002f70


	//   ....[24]....
        /*01a4*/ 	.word	0x00003100


	//   ....[25]....
        /*01a8*/ 	.word	0x00003350


	//   ....[26]....
        /*01ac*/ 	.word	0x00003540


	//   ....[27]....
        /*01b0*/ 	.word	0x00003720


	//   ....[28]....
        /*01b4*/ 	.word	0x000037e0


	//   ....[29]....
        /*01b8*/ 	.word	0x00003840


	//----- nvinfo : EIATTR_VRC_CTA_INIT_COUNT
	.align		4
.L_4583:
        /*01bc*/ 	.byte	0x02, 0x4a
	.zero		1
	.zero		1


	//----- nvinfo : EIATTR_EXIT_INSTR_OFFSETS
	.align		4
        /*01c0*/ 	.byte	0x04, 0x1c
        /*01c2*/ 	.short	(.L_4585 - .L_4584)


	//   ....[0]....
.L_4584:
        /*01c4*/ 	.word	0x000002b0


	//   ....[1]....
        /*01c8*/ 	.word	0x00000ef0


	//   ....[2]....
        /*01cc*/ 	.word	0x00002660


	//----- nvinfo : EIATTR_CRS_STACK_SIZE
	.align		4
.L_4585:
        /*01d0*/ 	.byte	0x04, 0x1e
        /*01d2*/ 	.short	(.L_4587 - .L_4586)
.L_4586:
        /*01d4*/ 	.word	0x00000000


	//----- nvinfo : EIATTR_CBANK_PARAM_SIZE
	.align		4
.L_4587:
        /*01d8*/ 	.byte	0x03, 0x19
        /*01da*/ 	.short	0x0040


	//----- nvinfo : EIATTR_PARAM_CBANK
	.align		4
        /*01dc*/ 	.byte	0x04, 0x0a
        /*01de*/ 	.short	(.L_4589 - .L_4588)
	.align		4
.L_4588:
        /*01e0*/ 	.word	index@(.nv.constant0._ZN12tensorrt_llm7kernels32fusedQKNormRopeKernelNTokenHeadsIN3c104HalfES3_Li256ELb0ELi4EEEvPviiifPKvS6_S6_PKlii)
        /*01e4*/ 	.short	0x0380
        /*01e6*/ 	.short	0x0040


	//----- nvinfo : EIATTR_SW_WAR
	.align		4
.L_4589:
        /*01e8*/ 	.byte	0x04, 0x36
        /*01ea*/ 	.short	(.L_4591 - .L_4590)
.L_4590:
        /*01ec*/ 	.word	0x00000008
.L_4591:


//--------------------- .nv.info._ZN12tensorrt_llm7kernels32fusedQKNormRopeKernelNTokenHeadsIN3c104HalfES3_Li256ELb1ELi4EEEvPviiifPKvS6_S6_PKlii --------------------------
	.section	.nv.info._ZN12tensorrt_llm7kernels32fusedQKNormRopeKernelNTokenHeadsIN3c104HalfES3_Li256ELb1ELi4EEEvPviiifPKvS6_S6_PKlii,"",@"SHT_CUDA_INFO"
	.sectionflags	@""
	.align	4


	//----- nvinfo : EIATTR_CUDA_API_VERSION
	.align		4
        /*0000*/ 	.byte	0x04, 0x37
        /*0002*/ 	.short	(.L_4593 - .L_4592)
.L_4592:
        /*0004*/ 	.word	0x00000082


	//----- nvinfo : EIATTR_KPARAM_INFO
	.align		4
.L_4593:
        /*0008*/ 	.byte	0x04, 0x17
        /*000a*/ 	.short	(.L_4595 - .L_4594)
.L_4594:
        /*000c*/ 	.word	0x00000000
        /*0010*/ 	.short	0x000a
        /*0012*/ 	.short	0x003c
        /*0014*/ 	.byte	0x00, 0xf0, 0x11, 0x00


	//----- nvinfo : EIATTR_KPARAM_INFO
	.align		4
.L_4595:
        /*0018*/ 	.byte	0x04, 0x17
        /*001a*/ 	.short	(.L_4597 - .L_4596)
.L_4596:
        /*001c*/ 	.word	0x00000000
        /*0020*/ 	.short	0x0009
        /*0022*/ 	.short	0x0038
        /*0024*/ 	.byte	0x00, 0xf0, 0x11, 0x00


	//----- nvinfo : EIATTR_KPARAM_INFO
	.align		4
.L_4597:
        /*0028*/ 	.byte	0x04, 0x17
        /*002a*/ 	.short	(.L_4599 - .L_4598)
.L_4598:
        /*002c*/ 	.word	0x00000000
        /*0030*/ 	.short	0x0008
        /*0032*/ 	.short	0x0030
        /*0034*/ 	.byte	0x00, 0xf5, 0x21, 0x00


	//----- nvinfo : EIATTR_KPARAM_INFO
	.align		4
.L_4599:
        /*0038*/ 	.byte	0x04, 0x17
        /*003a*/ 	.short	(.L_4601 - .L_4600)
.L_4600:
        /*003c*/ 	.word	0x00000000
        /*0040*/ 	.short	0x0007
        /*0042*/ 	.short	0x0028
        /*0044*/ 	.byte	0x00, 0xf5, 0x21, 0x00


	//----- nvinfo : EIATTR_KPARAM_INFO
	.align		4
.L_4601:
        /*0048*/ 	.byte	0x04, 0x17
        /*004a*/ 	.short	(.L_4603 - .L_4602)
.L_4602:
        /*004c*/ 	.word	0x00000000
        /*0050*/ 	.short	0x0006
        /*0052*/ 	.short	0x0020
        /*0054*/ 	.byte	0x00, 0xf5, 0x21, 0x00


	//----- nvinfo : EIATTR_KPARAM_INFO
	.align		4
.L_4603:
        /*0058*/ 	.byte	0x04, 0x17
        /*005a*/ 	.short	(.L_4605 - .L_4604)
.L_4604:
        /*005c*/ 	.word	0x00000000
        /*0060*/ 	.short	0x0005
        /*0062*/ 	.short	0x0018
        /*0064*/ 	.byte	0x00, 0xf5, 0x21, 0x00


	//----- nvinfo : EIATTR_KPARAM_INFO
	.align		4
.L_4605:
        /*0068*/ 	.byte	0x04, 0x17
        /*006a*/ 	.short	(.L_4607 - .L_4606)
.L_4606:
        /*006c*/ 	.word	0x00000000
        /*0070*/ 	.short	0x0004
        /*0072*/ 	.short	0x0014
        /*0074*/ 	.byte	0x00, 0xf0, 0x11, 0x00


	//----- nvinfo : EIATTR_KPARAM_INFO
	.align		4
.L_4607:
        /*0078*/ 	.byte	0x04, 0x17
        /*007a*/ 	.short	(.L_4609 - .L_4608)
.L_4608:
        /*007c*/ 	.word	0x00000000
        /*0080*/ 	.short	0x0003
        /*0082*/ 	.short	0x0010
        /*0084*/ 	.byte	0x00, 0xf0, 0x11, 0x00


	//----- nvinfo : EIATTR_KPARAM_INFO
	.align		4
.L_4609:
        /*0088*/ 	.byte	0x04, 0x17
        /*008a*/ 	.short	(.L_4611 - .L_4610)
.L_4610:
        /*008c*/ 	.word	0x00000000
        /*0090*/ 	.short	0x0002
        /*0092*/ 	.short	0x000c
        /*0094*/ 	.byte	0x00, 0xf0, 0x11, 0x00


	//----- nvinfo : EIATTR_KPARAM_INFO
	.align		4
.L_4611:
        /*0098*/ 	.byte	0x04, 0x17
        /*009a*/ 	.short	(.L_4613 - .L_4612)
.L_4612:
        /*009c*/ 	.word	0x00000000
        /*00a0*/ 	.short	0x0001
        /*00a2*/ 	.short	0x0008
        /*00a4*/ 	.byte	0x00, 0xf0, 0x11, 0x00


	//----- nvinfo : EIATTR_KPARAM_INFO
	.align		4
.L_4613:
        /*00a8*/ 	.byte	0x04, 0x17
        /*00aa*/ 	.short	(.L_4615 - .L_4614)
.L_4614:
        /*00ac*/ 	.word	0x00000000
        /*00b0*/ 	.short	0x0000
        /*00b2*/ 	.short	0x0000
        /*00b4*/ 	.byte	0x00, 0xf5, 0x21, 0x00


	//----- nvinfo : EIATTR_SPARSE_MMA_MASK
	.align		4
.L_4615:
        /*00b8*/ 	.byte	0x03, 0x50
        /*00ba*/ 	.short	0x0000


	//----- nvinfo : EIATTR_MAXREG_COUNT
	.align		4
        /*00bc*/ 	.byte	0x03, 0x1b
        /*00be*/ 	.short	0x00ff


	//----- nvinfo : EIATTR_MERCURY_ISA_VERSION
	.align		4
        /*00c0*/ 	.byte	0x03, 0x5f
        /*00c2*/ 	.short	0x0101


	//----- nvinfo : EIATTR_COOP_GROUP_MASK_REGIDS
	.align		4
        /*00c4*/ 	.byte	0x04, 0x29
        /*00c6*/ 	.short	(.L_4617 - .L_4616)


	//   ....[0]....
.L_4616:
        /*00c8*/ 	.word	0xffffffff


	//   ....[1]....
        /*00cc*/ 	.word	0xffffffff


	//   ....[2]....
        /*00d0*/ 	.word	0xffffffff


	//   ....[3]....
        /*00d4*/ 	.word	0xffffffff


	//   ....[4]....
        /*00d8*/ 	.word	0xffffffff


	//   ....[5]....
        /*00dc*/ 	.word	0x05000027


	//   ....[6]....
        /*00e0*/ 	.word	0x05000027


	//   ....[7]....
        /*00e4*/ 	.word	0x05000027


	//   ....[8]....
        /*00e8*/ 	.word	0x05000027


	//   ....[9]....
        /*00ec*/ 	.word	0x05000027


	//----- nvinfo : EIATTR_COOP_GROUP_INSTR_OFFSETS
	.align		4
.L_4617:
        /*00f0*/ 	.byte	0x04, 0x28
        /*00f2*/ 	.short	(.L_4619 - .L_4618)


	//   ....[0]....
.L_4618:
        /*00f4*/ 	.word	0x00001400


	//   ....[1]....
        /*00f8*/ 	.word	0x00001420


	//   ....[2]....
        /*00fc*/ 	.word	0x00001440


	//   ....[3]....
        /*0100*/ 	.word	0x00001460


	//   ....[4]....
        /*0104*/ 	.word	0x00001480


	//   ....[5]....
        /*0108*/ 	.word	0x00001a20


	//   ....[6]....
        /*010c*/ 	.word	0x00001ab0


	//   ....[7]....
        /*0110*/ 	.word	0x00001b20


	//   ....[8]....
        /*0114*/ 	.word	0x00001b90


	//   ....[9]....
        /*0118*/ 	.word	0x00001c00


	//----- nvinfo : EIATTR_VRC_CTA_INIT_COUNT
	.align		4
.L_4619:
        /*011c*/ 	.byte	0x02, 0x4a
	.zero		1
	.zero		1


	//----- nvinfo : EIATTR_EXIT_INSTR_OFFSETS
	.align		4
        /*0120*/ 	.byte	0x04, 0x1c
        /*0122*/ 	.short	(.L_4621 - .L_4620)


	//   ....[0]....
.L_4620:
        /*0124*/ 	.word	0x000002a0


	//   ....[1]....
        /*0128*/ 	.word	0x00000f30


	//   ....[2]....
        /*012c*/ 	.word	0x000019b0


	//----- nvinfo : EIATTR_CRS_STACK_SIZE
	.align		4
.L_4621:
        /*0130*/ 	.byte	0x04, 0x1e
        /*0132*/ 	.short	(.L_4623 - .L_4622)
.L_4622:
        /*0134*/ 	.word	0x00000000


	//----- nvinfo : EIATTR_CBANK_PARAM_SIZE
	.align		4
.L_4623:
        /*0138*/ 	.byte	0x03, 0x19
        /*013a*/ 	.short	0x0040


	//----- nvinfo : EIATTR_PARAM_CBANK
	.align		4
        /*013c*/ 	.byte	0x04, 0x0a
        /*013e*/ 	.short	(.L_4625 - .L_4624)
	.align		4
.L_4624:
        /*0140*/ 	.word	index@(.nv.constant0._ZN12tensorrt_llm7kernels32fusedQKNormRopeKernelNTokenHeadsIN3c104HalfES3_Li256ELb1ELi4EEEvPviiifPKvS6_S6_PKlii)
        /*0144*/ 	.short	0x0380
        /*0146*/ 	.short	0x0040


	//----- nvinfo : EIATTR_SW_WAR
	.align		4
.L_4625:
        /*0148*/ 	.byte	0x04, 0x36
        /*014a*/ 	.short	(.L_4627 - .L_4626)
.L_4626:
        /*014c*/ 	.word	0x00000008
.L_4627:


//--------------------- .nv.info._ZN12tensorrt_llm7kernels32fusedQKNormRopeKernelNTokenHeadsIN3c104HalfES3_Li128ELb0ELi4EEEvPviiifPKvS6_S6_PKlii --------------------------
	.section	.nv.info._ZN12tensorrt_llm7kernels32fusedQKNormRopeKernelNTokenHeadsIN3c104HalfES3_Li128ELb0ELi4EEEvPviiifPKvS6_S6_PKlii,"",@"SHT_CUDA_INFO"
	.sectionflags	@""
	.align	4


	//----- nvinfo : EIATTR_CUDA_API_VERSION
	.align		4
        /*0000*/ 	.byte	0x04, 0x37
        /*0002*/ 	.short	(.L_4629 - .L_4628)
.L_4628:
        /*0004*/ 	.word	0x00000082


	//----- nvinfo : EIATTR_KPARAM_INFO
	.align		4
.L_4629:
        /*0008*/ 	.byte	0x04, 0x17
        /*000a*/ 	.short	(.L_4631 - .L_4630)
.L_4630:
        /*000c*/ 	.word	0x00000000
        /*0010*/ 	.short	0x000a
        /*0012*/ 	.short	0x003c
        /*0014*/ 	.byte	0x00, 0xf0, 0x11, 0x00


	//----- nvinfo : EIATTR_KPARAM_INFO
	.align		4
.L_4631:
        /*0018*/ 	.byte	0x04, 0x17
        /*001a*/ 	.short	(.L_4633 - .L_4632)
.L_4632:
        /*001c*/ 	.word	0x00000000
        /*0020*/ 	.short	0x0009
        /*0022*/ 	.short	0x0038
        /*0024*/ 	.byte	0x00, 0xf0, 0x11, 0x00


	//----- nvinfo : EIATTR_KPARAM_INFO
	.align		4
.L_4633:
        /*0028*/ 	.byte	0x04, 0x17
        /*002a*/ 	.short	(.L_4635 - .L_4634)
.L_4634:
        /*002c*/ 	.word	0x00000000
        /*0030*/ 	.short	0x0008
        /*0032*/ 	.short	0x0030
        /*0034*/ 	.byte	0x00, 0xf5, 0x21, 0x00


	//----- nvinfo : EIATTR_KPARAM_INFO
	.align		4
.L_4635:
        /*0038*/ 	.byte	0x04, 0x17
        /*003a*/ 	.short	(.L_4637 - .L_4636)
.L_4636:
        /*003c*/ 	.word	0x00000000
        /*0040*/ 	.short	0x0007
        /*0042*/ 	.short	0x0028
        /*0044*/ 	.byte	0x00, 0xf5, 0x21, 0x00


	//----- nvinfo : EIATTR_KPARAM_INFO
	.align		4
.L_4637:
        /*0048*/ 	.byte	0x04, 0x17
        /*004a*/ 	.short	(.L_4639 - .L_4638)
.L_4638:
        /*004c*/ 	.word	0x00000000
        /*0050*/ 	.short	0x0006
        /*0052*/ 	.short	0x0020
        /*0054*/ 	.byte	0x00, 0xf5, 0x21, 0x00


	//----- nvinfo : EIATTR_KPARAM_INFO
	.align		4
.L_4639:
        /*0058*/ 	.byte	0x04, 0x17
        /*005a*/ 	.short	(.L_4641 - .L_4640)
.L_4640:
        /*005c*/ 	.word	0x00000000
        /*0060*/ 	.short	0x0005
        /*0062*/ 	.short	0x0018
        /*0064*/ 	.byte	0x00, 0xf5, 0x21, 0x00


	//----- nvinfo : EIATTR_KPARAM_INFO
	.align		4
.L_4641:
        /*0068*/ 	.byte	0x04, 0x17
        /*006a*/ 	.short	(.L_4643 - .L_4642)
.L_4642:
        /*006c*/ 	.word	0x00000000
        /*0070*/ 	.short	0x0004
        /*0072*/ 	.short	0x0014
        /*0074*/ 	.byte	0x00, 0xf0, 0x11, 0x00


	//----- nvinfo : EIATTR_KPARAM_INFO
	.align		4
.L_4643:
        /*0078*/ 	.byte	0x04, 0x17
        /*007a*/ 	.short	(.L_4645 - .L_4644)
.L_4644:
        /*007c*/ 	.word	0x00000000
        /*0080*/ 	.short	0x0003
        /*0082*/ 	.short	0x0010
        /*0084*/ 	.byte	0x00, 0xf0, 0x11, 0x00


	//----- nvinfo : EIATTR_KPARAM_INFO
	.align		4
.L_4645:
        /*0088*/ 	.byte	0x04, 0x17
        /*008a*/ 	.short	(.L_4647 - .L_4646)
.L_4646:
        /*008c*/ 	.word	0x00000000
        /*0090*/ 	.short	0x0002
        /*0092*/ 	.short	0x000c
        /*0094*/ 	.byte	0x00, 0xf0, 0x11, 0x00


	//----- nvinfo : EIATTR_KPARAM_INFO
	.align		4
.L_4647:
        /*0098*/ 	.byte	0x04, 0x17
        /*009a*/ 	.short	(.L_4649 - .L_4648)
.L_4648:
        /*009c*/ 	.word	0x00000000
        /*00a0*/ 	.short	0x0001
        /*00a2*/ 	.short	0x0008
        /*00a4*/ 	.byte	0x00, 0xf0, 0x11, 0x00


	//----- nvinfo : EIATTR_KPARAM_INFO
	.align		4
.L_4649:
        /*00a8*/ 	.byte	0x04, 0x17
        /*00aa*/ 	.short	(.L_4651 - .L_4650)
.L_4650:
        /*00ac*/ 	.word	0x00000000
        /*00b0*/ 	.short	0x0000
        /*00b2*/ 	.short	0x0000
        /*00b4*/ 	.byte	0x00, 0xf5, 0x21, 0x00


	//----- nvinfo : EIATTR_SPARSE_MMA_MASK
	.align		4
.L_4651:
        /*00b8*/ 	.byte	0x03, 0x50
        /*00ba*/ 	.short	0x0000


	//----- nvinfo : EIATTR_MAXREG_COUNT
	.align		4
        /*00bc*/ 	.byte	0x03, 0x1b
        /*00be*/ 	.short	0x00ff


	//----- nvinfo : EIATTR_MERCURY_ISA_VERSION
	.align		4
        /*00c0*/ 	.byte	0x03, 0x5f
        /*00c2*/ 	.short	0x0101


	//----- nvinfo : EIATTR_COOP_GROUP_MASK_REGIDS
	.align		4
        /*00c4*/ 	.byte	0x04, 0x29
        /*00c6*/ 	.short	(.L_4653 - .L_4652)


	//   ....[0]....
.L_4652:
        /*00c8*/ 	.word	0xffffffff


	//   ....[1]....
        /*00cc*/ 	.word	0xffffffff


	//   ....[2]....
        /*00d0*/ 	.word	0xffffffff


	//   ....[3]....
        /*00d4*/ 	.word	0xffffffff


	//   ....[4]....
        /*00d8*/ 	.word	0xffffffff


	//   ....[5]....
        /*00dc*/ 	.word	0xffffffff


	//   ....[6]....
        /*00e0*/ 	.word	0xffffffff


	//   ....[7]....
        /*00e4*/ 	.word	0xffffffff


	//   ....[8]....
        /*00e8*/ 	.word	0xffffffff


	//   ....[9]....
        /*00ec*/ 	.word	0xffffffff


	//   ....[10]....
        /*00f0*/ 	.word	0xffffffff


	//   ....[11]....
        /*00f4*/ 	.word	0x05000004


	//   ....[12]....
        /*00f8*/ 	.word	0x05000004


	//   ....[13]....
        /*00fc*/ 	.word	0x05000004


	//   ....[14]....
        /*0100*/ 	.word	0x05000004


	//   ....[15]....
        /*0104*/ 	.word	0x05000004


	//   ....[16]....
        /*0108*/ 	.word	0x05000004


	//   ....[17]....
        /*010c*/ 	.word	0x05000004


	//   ....[18]....
        /*0110*/ 	.word	0x05000004


	//   ....[19]....
        /*0114*/ 	.word	0x05000004


	//   ....[20]....
        /*0118*/ 	.word	0x05000004


	//   ....[21]....
        /*011c*/ 	.word	0x05000004


	//----- nvinfo : EIATTR_COOP_GROUP_INSTR_OFFSETS
	.align		4
.L_4653:
        /*0120*/ 	.byte	0x04, 0x28
        /*0122*/ 	.short	(.L_4655 - .L_4654)


	//   ....[0]....
.L_4654:
        /*0124*/ 	.word	0x000015c0


	//   ....[1]....
        /*0128*/ 	.word	0x000015e0


	//   ....[2]....
        /*012c*/ 	.word	0x00001600


	//   ....[3]....
        /*0130*/ 	.word	0x00001620


	//   ....[4]....
        /*0134*/ 	.word	0x00001640


	//   ....[5]....
        /*0138*/ 	.word	0x00001870


	//   ....[6]....
        /*013c*/ 	.word	0x000019a0


	//   ....[7]....
        /*0140*/ 	.word	0x00001a80


	//   ....[8]....
        /*0144*/ 	.word	0x00001ab0


	//   ....[9]....
        /*0148*/ 	.word	0x00001b40


	//   ....[10]....
        /*014c*/ 	.word	0x00001c30


	//   ....[11]....
        /*0150*/ 	.word	0x00001d70


	//   ....[12]....
        /*0154*/ 	.word	0x00001df0


	//   ....[13]....
        /*0158*/ 	.word	0x00001e50


	//   ....[14]....
        /*015c*/ 	.word	0x00001eb0


	//   ....[15]....
        /*0160*/ 	.word	0x00001f10


	//   ....[16]....
        /*0164*/ 	.word	0x00002120


	//   ....[17]....
        /*0168*/ 	.word	0x000021d0


	//   ....[18]....
        /*016c*/ 	.word	0x00002250


	//   ....[19]....
        /*0170*/ 	.word	0x00002340


	//   ....[20]....
        /*0174*/ 	.word	0x00002400


	//   ....[21]....
        /*0178*/ 	.word	0x00002470


	//----- nvinfo : EIATTR_VRC_CTA_INIT_COUNT
	.align		4
.L_4655:
        /*017c*/ 	.byte	0x02, 0x4a
	.zero		1
	.zero		1


	//----- nvinfo : EIATTR_EXIT_INSTR_OFFSETS
	.align		4
        /*0180*/ 	.byte	0x04, 0x1c
        /*0182*/ 	.short	(.L_4657 - .L_4656)


	//   ....[0]....
.L_4656:
        /*0184*/ 	.word	0x00000290


	//   ....[1]....
        /*0188*/ 	.word	0x00000ee0


	//   ....[2]....
        /*018c*/ 	.word	0x00001d10


	//----- nvinfo : EIATTR_CRS_STACK_SIZE
	.align		4
.L_4657:
        /*0190*/ 	.byte	0x04, 0x1e
        /*0192*/ 	.short	(.L_4659 - .L_4658)
.L_4658:
        /*0194*/ 	.word	0x00000000


	//----- nvinfo : EIATTR_CBANK_PARAM_SIZE
	.align		4
.L_4659:
        /*0198*/ 	.byte	0x03, 0x19
        /*019a*/ 	.short	0x0040


	//----- nvinfo : EIATTR_PARAM_CBANK
	.align		4
        /*019c*/ 	.byte	0x04, 0x0a
        /*019e*/ 	.short	(.L_4661 - .L_4660)
	.align		4
.L_4660:
        /*01a0*/ 	.word	index@(.nv.constant0._ZN12tensorrt_llm7kernels32fusedQKNormRopeKernelNTokenHeadsIN3c104HalfES3_Li128ELb0ELi4EEEvPviiifPKvS6_S6_PKlii)
        /*01a4*/ 	.short	0x0380
        /*01a6*/ 	.short	0x0040


	//----- nvinfo : EIATTR_SW_WAR
	.align		4
.L_4661:
        /*01a8*/ 	.byte	0x04, 0x36
        /*01aa*/ 	.short	(.L_4663 - .L_4662)
.L_4662:
        /*01ac*/ 	.word	0x00000008
.L_4663:


//--------------------- .nv.info._ZN12tensorrt_llm7kernels32fusedQKNormRopeKernelNTokenHeadsIN3c104HalfES3_Li128ELb1ELi4EEEvPviiifPKvS6_S6_PKlii --------------------------
	.section	.nv.info._ZN12tensorrt_llm7kernels32fusedQKNormRopeKernelNTokenHeadsIN3c104HalfES3_Li128ELb1ELi4EEEvPviiifPKvS6_S6_PKlii,"",@"SHT_CUDA_INFO"
	.sectionflags	@""
	.align	4


	//----- nvinfo : EIATTR_CUDA_API_VERSION
	.align		4
        /*0000*/ 	.byte	0x04, 0x37
        /*0002*/ 	.short	(.L_4665 - .L_4664)
.L_4664:
        /*0004*/ 	.word	0x00000082


	//----- nvinfo : EIATTR_KPARAM_INFO
	.align		4
.L_4665:
        /*0008*/ 	.byte	0x04, 0x17
        /*000a*/ 	.short	(.L_4667 - .L_4666)
.L_4666:
        /*000c*/ 	.word	0x00000000
        /*0010*/ 	.short	0x000a
        /*0012*/ 	.short	0x003c
        /*0014*/ 	.byte	0x00, 0xf0, 0x11, 0x00


	//----- nvinfo : EIATTR_KPARAM_INFO
	.align		4
.L_4667:
        /*0018*/ 	.byte	0x04, 0x17
        /*001a*/ 	.short	(.L_4669 - .L_4668)
.L_4668:
        /*001c*/ 	.word	0x00000000
        /*0020*/ 	.short	0x0009
        /*0022*/ 	.short	0x0038
        /*0024*/ 	.byte	0x00, 0xf0, 0x11, 0x00


	//----- nvinfo : EIATTR_KPARAM_INFO
	.align		4
.L_4669:
        /*0028*/ 	.byte	0x04, 0x17
        /*002a*/ 	.short	(.L_4671 - .L_4670)
.L_4670:
        /*002c*/ 	.word	0x00000000
        /*0030*/ 	.short	0x0008
        /*0032*/ 	.short	0x0030
        /*0034*/ 	.byte	0x00, 0xf5, 0x21, 0x00


	//----- nvinfo : EIATTR_KPARAM_INFO
	.align		4
.L_4671:
        /*0038*/ 	.byte	0x04, 0x17
        /*003a*/ 	.short	(.L_4673 - .L_4672)
.L_4672:
        /*003c*/ 	.word	0x00000000
        /*0040*/ 	.short	0x0007
        /*0042*/ 	.short	0x0028
        /*0044*/ 	.byte	0x00, 0xf5, 0x21, 0x00


	//----- nvinfo : EIATTR_KPARAM_INFO
	.align		4
.L_4673:
        /*0048*/ 	.byte	0x04, 0x17
        /*004a*/ 	.short	(.L_4675 - .L_4674)
.L_4674:
        /*004c*/ 	.word	0x00000000
        /*0050*/ 	.short	0x0006
        /*0052*/ 	.short	0x0020
        /*0054*/ 	.byte	0x00, 0xf5, 0x21, 0x00


	//----- nvinfo : EIATTR_KPARAM_INFO
	.align		4
.L_4675:
        /*0058*/ 	.byte	0x04, 0x17
        /*005a*/ 	.short	(.L_4677 - .L_4676)
.L_4676:
        /*005c*/ 	.word	0x00000000
        /*0060*/ 	.short	0x0005
        /*0062*/ 	.short	0x0018
        /*0064*/ 	.byte	0x00, 0xf5, 0x21, 0x00


	//----- nvinfo : EIATTR_KPARAM_INFO
	.align		4
.L_4677:
        /*0068*/ 	.byte	0x04, 0x17
        /*006a*/ 	.short	(.L_4679 - .L_4678)
.L_4678:
        /*006c*/ 	.word	0x00000000
        /*0070*/ 	.short	0x0004
        /*0072*/ 	.short	0x0014
        /*0074*/ 	.byte	0x00, 0xf0, 0x11, 0x00


	//----- nvinfo : EIATTR_KPARAM_INFO
	.align		4
.L_4679:
        /*0078*/ 	.byte	0x04, 0x17
        /*007a*/ 	.short	(.L_4681 - .L_4680)
.L_4680:
        /*007c*/ 	.word	0x00000000
        /*0080*/ 	.short	0x0003
        /*0082*/ 	.short	0x0010
        /*0084*/ 	.byte	0x00, 0xf0, 0x11, 0x00


	//----- nvinfo : EIATTR_KPARAM_INFO
	.align		4
.L_4681:
        /*0088*/ 	.byte	0x04, 0x17
        /*008a*/ 	.short	(.L_4683 - .L_4682)
.L_4682:
        /*008c*/ 	.word	0x00000000
        /*0090*/ 	.short	0x0002
        /*0092*/ 	.short	0x000c
        /*0094*/ 	.byte	0x00, 0xf0, 0x11, 0x00


	//----- nvinfo : EIATTR_KPARAM_INFO
	.align		4
.L_4683:
        /*0098*/ 	.byte	0x04, 0x17
        /*009a*/ 	.short	(.L_4685 - .L_4684)
.L_4684:
        /*009c*/ 	.word	0x00000000
        /*00a0*/ 	.short	0x0001
        /*00a2*/ 	.short	0x0008
        /*00a4*/ 	.byte	0x00, 0xf0, 0x11, 0x00


	//----- nvinfo : EIATTR_KPARAM_INFO
	.align		4
.L_4685:
        /*00a8*/ 	.byte	0x04, 0x17
        /*00aa*/ 	.short	(.L_4687 - .L_4686)
.L_4686:
        /*00ac*/ 	.word	0x00000000
        /*00b0*/ 	.short	0x0000
        /*00b2*/ 	.short	0x0000
        /*00b4*/ 	.byte	0x00, 0xf5, 0x21, 0x00


	//----- nvinfo : EIATTR_SPARSE_MMA_MASK
	.align		4
.L_4687:
        /*00b8*/ 	.byte	0x03, 0x50
        /*00ba*/ 	.short	0x0000


	//----- nvinfo : EIATTR_MAXREG_COUNT
	.align		4
        /*00bc*/ 	.byte	0x03, 0x1b
        /*00be*/ 	.short	0x00ff


	//----- nvinfo : EIATTR_MERCURY_ISA_VERSION
	.align		4
        /*00c0*/ 	.byte	0x03, 0x5f
        /*00c2*/ 	.short	0x0101


	//----- nvinfo : EIATTR_COOP_GROUP_MASK_REGIDS
	.align		4
        /*00c4*/ 	.byte	0x04, 0x29
        /*00c6*/ 	.short	(.L_4689 - .L_4688)


	//   ....[0]....
.L_4688:
        /*00c8*/ 	.word	0xffffffff


	//   ....[1]....
        /*00cc*/ 	.word	0xffffffff


	//   ....[2]....
        /*00d0*/ 	.word	0xffffffff


	//   ....[3]....
        /*00d4*/ 	.word	0xffffffff


	//   ....[4]....
        /*00d8*/ 	.word	0xffffffff


	//   ....[5]....
        /*00dc*/ 	.word	0x05000017


	//   ....[6]....
        /*00e0*/ 	.word	0x05000017


	//   ....[7]....
        /*00e4*/ 	.word	0x05000017


	//   ....[8]....
        /*00e8*/ 	.word	0x05000017


	//   ....[9]....
        /*00ec*/ 	.word	0x05000017


	//----- nvinfo : EIATTR_COOP_GROUP_INSTR_OFFSETS
	.align		4
.L_4689:
        /*00f0*/ 	.byte	0x04, 0x28
        /*00f2*/ 	.short	(.L_4691 - .L_4690)


	//   ....[0]....
.L_4690:
        /*00f4*/ 	.word	0x00001260


	//   ....[1]....
        /*00f8*/ 	.word	0x00001280


	//   ....[2]....
        /*00fc*/ 	.word	0x000012a0


	//   ....[3]....
        /*0100*/ 	.word	0x000012c0


	//   ....[4]....
        /*0104*/ 	.word	0x000012e0


	//   ....[5]....
        /*0108*/ 	.word	0x00001690


	//   ....[6]....
        /*010c*/ 	.word	0x00001720


	//   ....[7]....
        /*0110*/ 	.word	0x000017a0


	//   ....[8]....
        /*0114*/ 	.word	0x00001820


	//   ....[9]....
        /*0118*/ 	.word	0x000018a0


	//----- nvinfo : EIATTR_VRC_CTA_INIT_COUNT
	.align		4
.L_4691:
        /*011c*/ 	.byte	0x02, 0x4a
	.zero		1
	.zero		1


	//----- nvinfo : EIATTR_EXIT_INSTR_OFFSETS
	.align		4
        /*0120*/ 	.byte	0x04, 0x1c
        /*0122*/ 	.short	(.L_4693 - .L_4692)


	//   ....[0]....
.L_4692:
        /*0124*/ 	.word	0x000002a0


	//   ....[1]....
        /*0128*/ 	.word	0x00000ee0


	//   ....[2]....
        /*012c*/ 	.word	0x00001630


	//----- nvinfo : EIATTR_CRS_STACK_SIZE
	.align		4
.L_4693:
        /*0130*/ 	.byte	0x04, 0x1e
        /*0132*/ 	.short	(.L_4695 - .L_4694)
.L_4694:
        /*0134*/ 	.word	0x00000000


	//----- nvinfo : EIATTR_CBANK_PARAM_SIZE
	.align		4
.L_4695:
        /*0138*/ 	.byte	0x03, 0x19
        /*013a*/ 	.short	0x0040


	//----- nvinfo : EIATTR_PARAM_CBANK
	.align		4
        /*013c*/ 	.byte	0x04, 0x0a
        /*013e*/ 	.short	(.L_4697 - .L_4696)
	.align		4
.L_4696:
        /*0140*/ 	.word	index@(.nv.constant0._ZN12tensorrt_llm7kernels32fusedQKNormRopeKernelNTokenHeadsIN3c104HalfES3_Li128ELb1ELi4EEEvPviiifPKvS6_S6_PKlii)
        /*0144*/ 	.short	0x0380
        /*0146*/ 	.short	0x0040


	//----- nvinfo : EIATTR_SW_WAR
	.align		4
.L_4697:
        /*0148*/ 	.byte	0x04, 0x36
        /*014a*/ 	.short	(.L_4699 - .L_4698)
.L_4698:
        /*014c*/ 	.word	0x00000008
.L_4699:


//--------------------- .nv.info._ZN12tensorrt_llm7kernels32fusedQKNormRopeKernelNTokenHeadsIN3c104HalfES3_Li64ELb0ELi4EEEvPviiifPKvS6_S6_PKlii --------------------------
	.section	.nv.info._ZN12tensorrt_llm7kernels32fusedQKNormRopeKernelNTokenHeadsIN3c104HalfES3_Li64ELb0ELi4EEEvPviiifPKvS6_S6_PKlii,"",@"SHT_CUDA_INFO"
	.sectionflags	@""
	.align	4


	//----- nvinfo : EIATTR_CUDA_API_VERSION
	.align		4
        /*0000*/ 	.byte	0x04, 0x37
        /*0002*/ 	.short	(.L_4701 - .L_4700)
.L_4700:
        /*0004*/ 	.word	0x00000082


	//----- nvinfo : EIATTR_KPARAM_INFO
	.align		4
.L_4701:
        /*0008*/ 	.byte	0x04, 0x17
        /*000a*/ 	.short	(.L_4703 - .L_4702)
.L_4702:
        /*000c*/ 	.word	0x00000000
        /*0010*/ 	.short	0x000a
        /*0012*/ 	.short	0x003c
        /*0014*/ 	.byte	0x00, 0xf0, 0x11, 0x00


	//----- nvinfo : EIATTR_KPARAM_INFO
	.align		4
.L_4703:
        /*0018*/ 	.byte	0x04, 0x17
        /*001a*/ 	.short	(.L_4705 - .L_4704)
.L_4704:
        /*001c*/ 	.word	0x00000000
        /*0020*/ 	.short	0x0009
        /*0022*/ 	.short	0x0038
        /*0024*/ 	.byte	0x00, 0xf0, 0x11, 0x00


	//----- nvinfo : EIATTR_KPARAM_INFO
	.align		4
.L_4705:
        /*0028*/ 	.byte	0x04, 0x17
        /*002a*/ 	.short	(.L_4707 - .L_4706)
.L_4706:
        /*002c*/ 	.word	0x00000000
        /*0030*/ 	.short	0x0008
        /*0032*/ 	.short	0x0030
        /*0034*/ 	.byte	0x00, 0xf5, 0x21, 0x00


	//----- nvinfo : EIATTR_KPARAM_INFO
	.align		4
.L_4707:
        /*0038*/ 	.byte	0x04, 0x17
        /*003a*/ 	.short	(.L_4709 - .L_4708)
.L_4708:
        /*003c*/ 	.word	0x00000000
        /*0040*/ 	.short	0x0007
        /*0042*/ 	.short	0x0028
        /*0044*/ 	.byte	0x00, 0xf5, 0x21, 0x00


	//----- nvinfo : EIATTR_KPARAM_INFO
	.align		4
.L_4709:
        /*0048*/ 	.byte	0x04, 0x17
        /*004a*/ 	.short	(.L_4711 - .L_4710)
.L_4710:
        /*004c*/ 	.word	0x00000000
        /*0050*/ 	.short	0x0006
        /*0052*/ 	.short	0x0020
        /*0054*/ 	.byte	0x00, 0xf5, 0x21, 0x00


	//----- nvinfo : EIATTR_KPARAM_INFO
	.align		4
.L_4711:
        /*0058*/ 	.byte	0x04, 0x17
        /*005a*/ 	.short	(.L_4713 - .L_4712)
.L_4712:
        /*005c*/ 	.word	0x00000000
        /*0060*/ 	.short	0x0005
        /*0062*/ 	.short	0x0018
        /*0064*/ 	.byte	0x00, 0xf5, 0x21, 0x00


	//----- nvinfo : EIATTR_KPARAM_INFO
	.align		4
.L_4713:
        /*0068*/ 	.byte	0x04, 0x17
        /*006a*/ 	.short	(.L_4715 - .L_4714)
.L_4714:
        /*006c*/ 	.word	0x00000000
        /*0070*/ 	.short	0x0004
        /*0072*/ 	.short	0x0014
        /*0074*/ 	.byte	0x00, 0xf0, 0x11, 0x00


	//----- nvinfo : EIATTR_KPARAM_INFO
	.align		4
.L_4715:
        /*0078*/ 	.byte	0x04, 0x17
        /*007a*/ 	.short	(.L_4717 - .L_4716)
.L_4716:
        /*007c*/ 	.word	0x00000000
        /*0080*/ 	.short	0x0003
        /*0082*/ 	.short	0x0010
        /*0084*/ 	.byte	0x00, 0xf0, 0x11, 0x00


	//----- nvinfo : EIATTR_KPARAM_INFO
	.align		4
.L_4717:
        /*0088*/ 	.byte	0x04, 0x17
        /*008a*/ 	.short	(.L_4719 - .L_4718)
.L_4718:
        /*008c*/ 	.word	0x00000000
        /*0090*/ 	.short	0x0002
        /*0092*/ 	.short	0x000c
        /*0094*/ 	.byte	0x00, 0xf0, 0x11, 0x00


	//----- nvinfo : EIATTR_KPARAM_INFO
	.align		4
.L_4719:
        /*0098*/ 	.byte	0x04, 0x17
        /*009a*/ 	.short	(.L_4721 - .L_4720)
.L_4720:
        /*009c*/ 	.word	0x00000000
        /*00a0*/ 	.short	0x0001
        /*00a2*/ 	.short	0x0008
        /*00a4*/ 	.byte	0x00, 0xf0, 0x11, 0x00


	//----- nvinfo : EIATTR_KPARAM_INFO
	.align		4
.L_4721:
        /*00a8*/ 	.byte	0x04, 0x17
        /*00aa*/ 	.short	(.L_4723 - .L_4722)
.L_4722:
        /*00ac*/ 	.word	0x00000000
        /*00b0*/ 	.short	0x0000
        /*00b2*/ 	.short	0x0000
        /*00b4*/ 	.byte	0x00, 0xf5, 0x21, 0x00


	//----- nvinfo : EIATTR_SPARSE_MMA_MASK
	.align		4
.L_4723:
        /*00b8*/ 	.byte	0x03, 0x50
        /*00ba*/ 	.short	0x0000


	//----- nvinfo : EIATTR_MAXREG_COUNT
	.align		4
        /*00bc*/ 	.byte	0x03, 0x1b
        /*00be*/ 	.short	0x00ff


	//----- nvinfo : EIATTR_MERCURY_ISA_VERSION
	.align		4
        /*00c0*/ 	.byte	0x03, 0x5f
        /*00c2*/ 	.short	0x0101


	//----- nvinfo : EIATTR_COOP_GROUP_MASK_REGIDS
	.align		4
        /*00c4*/ 	.byte	0x04, 0x29
        /*00c6*/ 	.short	(.L_4725 - .L_4724)


	//   ....[0]....
.L_4724:
        /*00c8*/ 	.word	0xffffffff


	//   ....[1]....
        /*00cc*/ 	.word	0xffffffff


	//   ....[2]....
        /*00d0*/ 	.word	0xffffffff


	//   ....[3]....
        /*00d4*/ 	.word	0xffffffff


	//   ....[4]....
        /*00d8*/ 	.word	0xffffffff


	//   ....[5]....
        /*00dc*/ 	.word	0xffffffff


	//   ....[6]....
        /*00e0*/ 	.word	0xffffffff


	//   ....[7]....
        /*00e4*/ 	.word	0xffffffff


	//   ....[8]....
        /*00e8*/ 	.word	0xffffffff


	//   ....[9]....
        /*00ec*/ 	.word	0x05000009


	//   ....[10]....
        /*00f0*/ 	.word	0x05000009


	//   ....[11]....
        /*00f4*/ 	.word	0x05000009


	//   ....[12]....
        /*00f8*/ 	.word	0x05000009


	//   ....[13]....
        /*00fc*/ 	.word	0x05000009


	//   ....[14]....
        /*0100*/ 	.word	0x05000009


	//   ....[15]....
        /*0104*/ 	.word	0x05000009


	//   ....[16]....
        /*0108*/ 	.word	0x05000009


	//   ....[17]....
        /*010c*/ 	.word	0x05000009


	//----- nvinfo : EIATTR_COOP_GROUP_INSTR_OFFSETS
	.align		4
.L_4725:
        /*0110*/ 	.byte	0x04, 0x28
        /*0112*/ 	.short	(.L_4727 - .L_4726)


	//   ....[0]....
.L_4726:
        /*0114*/ 	.word	0x00001300


	//   ....[1]....
        /*0118*/ 	.word	0x00001320


	//   ....[2]....
        /*011c*/ 	.word	0x00001340


	//   ....[3]....
        /*0120*/ 	.word	0x00001360


	//   ....[4]....
        /*0124*/ 	.word	0x00001380


	//   ....[5]....
        /*0128*/ 	.word	0x00001550


	//   ....[6]....
        /*012c*/ 	.word	0x000015e0


	//   ....[7]....
        /*0130*/ 	.word	0x000016c0


	//   ....[8]....
        /*0134*/ 	.word	0x000017f0


	//   ....[9]....
        /*0138*/ 	.word	0x00001920


	//   ....[10]....
        /*013c*/ 	.word	0x000019b0


	//   ....[11]....
        /*0140*/ 	.word	0x00001a10


	//   ....[12]....
        /*0144*/ 	.word	0x00001a70


	//   ....[13]....
        /*0148*/ 	.word	0x00001ad0


	//   ....[14]....
        /*014c*/ 	.word	0x00001ce0


	//   ....[15]....
        /*0150*/ 	.word	0x00001d70


	//   ....[16]....
        /*0154*/ 	.word	0x00001e10


	//   ....[17]....
        /*0158*/ 	.word	0x00001e70


	//----- nvinfo : EIATTR_VRC_CTA_INIT_COUNT
	.align		4
.L_4727:
        /*015c*/ 	.byte	0x02, 0x4a
	.zero		1
	.zero		1


	//----- nvinfo : EIATTR_EXIT_INSTR_OFFSETS
	.align		4
        /*0160*/ 	.byte	0x04, 0x1c
        /*0162*/ 	.short	(.L_4729 - .L_4728)


	//   ....[0]....
.L_4728:
        /*0164*/ 	.word	0x000002a0


	//   ....[1]....
        /*0168*/ 	.word	0x00000ef0


	//   ....[2]....
        /*016c*/ 	.word	0x000018c0


	//----- nvinfo : EIATTR_CRS_STACK_SIZE
	.align		4
.L_4729:
        /*0170*/ 	.byte	0x04, 0x1e
        /*0172*/ 	.short	(.L_4731 - .L_4730)
.L_4730:
        /*0174*/ 	.word	0x00000000


	//----- nvinfo : EIATTR_CBANK_PARAM_SIZE
	.align		4
.L_4731:
        /*0178*/ 	.byte	0x03, 0x19
        /*017a*/ 	.short	0x0040


	//----- nvinfo : EIATTR_PARAM_CBANK
	.align		4
        /*017c*/ 	.byte	0x04, 0x0a
        /*017e*/ 	.short	(.L_4733 - .L_4732)
	.align		4
.L_4732:
        /*0180*/ 	.word	index@(.nv.constant0._ZN12tensorrt_llm7kernels32fusedQKNormRopeKernelNTokenHeadsIN3c104HalfES3_Li64ELb0ELi4EEEvPviiifPKvS6_S6_PKlii)
        /*0184*/ 	.short	0x0380
        /*0186*/ 	.short	0x0040


	//----- nvinfo : EIATTR_SW_WAR
	.align		4
.L_4733:
        /*0188*/ 	.byte	0x04, 0x36
        /*018a*/ 	.short	(.L_4735 - .L_4734)
.L_4734:
        /*018c*/ 	.word	0x00000008
.L_4735:


//--------------------- .nv.info._ZN12tensorrt_llm7kernels32fusedQKNormRopeKernelNTokenHeadsIN3c104HalfES3_Li64ELb1ELi4EEEvPviiifPKvS6_S6_PKlii --------------------------
	.section	.nv.info._ZN12tensorrt_llm7kernels32fusedQKNormRopeKernelNTokenHeadsIN3c104HalfES3_Li64ELb1ELi4EEEvPviiifPKvS6_S6_PKlii,"",@"SHT_CUDA_INFO"
	.sectionflags	@""
	.align	4


	//----- nvinfo : EIATTR_CUDA_API_VERSION
	.align		4
        /*0000*/ 	.byte	0x04, 0x37
        /*0002*/ 	.short	(.L_4737 - .L_4736)
.L_4736:
        /*0004*/ 	.word	0x00000082


	//----- nvinfo : EIATTR_KPARAM_INFO
	.align		4
.L_4737:
        /*0008*/ 	.byte	0x04, 0x17
        /*000a*/ 	.short	(.L_4739 - .L_4738)
.L_4738:
        /*000c*/ 	.word	0x00000000
        /*0010*/ 	.short	0x000a
        /*0012*/ 	.short	0x003c
        /*0014*/ 	.byte	0x00, 0xf0, 0x11, 0x00


	//----- nvinfo : EIATTR_KPARAM_INFO
	.align		4
.L_4739:
        /*0018*/ 	.byte	0x04, 0x17
        /*001a*/ 	.short	(.L_4741 - .L_4740)
.L_4740:
        /*001c*/ 	.word	0x00000000
        /*0020*/ 	.short	0x0009
        /*0022*/ 	.short	0x0038
        /*0024*/ 	.byte	0x00, 0xf0, 0x11, 0x00


	//----- nvinfo : EIATTR_KPARAM_INFO
	.align		4
.L_4741:
        /*0028*/ 	.byte	0x04, 0x17
        /*002a*/ 	.short	(.L_4743 - .L_4742)
.L_4742:
        /*002c*/ 	.word	0x00000000
        /*0030*/ 	.short	0x0008
        /*0032*/ 	.short	0x0030
        /*0034*/ 	.byte	0x00, 0xf5, 0x21, 0x00


	//----- nvinfo : EIATTR_KPARAM_INFO
	.align		4
.L_4743:
        /*0038*/ 	.byte	0x04, 0x17
        /*003a*/ 	.short	(.L_4745 - .L_4744)
.L_4744:
        /*003c*/ 	.word	0x00000000
        /*0040*/ 	.short	0x0007
        /*0042*/ 	.short	0x0028
        /*0044*/ 	.byte	0x00, 0xf5, 0x21, 0x00


	//----- nvinfo : EIATTR_KPARAM_INFO
	.align		4
.L_4745:
        /*0048*/ 	.byte	0x04, 0x17
        /*004a*/ 	.short	(.L_4747 - .L_4746)
.L_4746:
        /*004c*/ 	.word	0x00000000
        /*0050*/ 	.short	0x0006
        /*0052*/ 	.short	0x0020
        /*0054*/ 	.byte	0x00, 0xf5, 0x21, 0x00


	//----- nvinfo : EIATTR_KPARAM_INFO
	.align		4
.L_4747:
        /*0058*/ 	.byte	0x04, 0x17
        /*005a*/ 	.short	(.L_4749 - .L_4748)
.L_4748:
        /*005c*/ 	.word	0x00000000
        /*0060*/ 	.short	0x0005
        /*0062*/ 	.short	0x0018
        /*0064*/ 	.byte	0x00, 0xf5, 0x21, 0x00


	//----- nvinfo : EIATTR_KPARAM_INFO
	.align		4
.L_4749:
        /*0068*/ 	.byte	0x04, 0x17
        /*006a*/ 	.short	(.L_4751 - .L_4750)
.L_4750:
        /*006c*/ 	.word	0x00000000
        /*0070*/ 	.short	0x0004
        /*0072*/ 	.short	0x0014
        /*0074*/ 	.byte	0x00, 0xf0, 0x11, 0x00


	//----- nvinfo : EIATTR_KPARAM_INFO
	.align		4
.L_4751:
        /*0078*/ 	.byte	0x04, 0x17
        /*007a*/ 	.short	(.L_4753 - .L_4752)
.L_4752:
        /*007c*/ 	.word	0x00000000
        /*0080*/ 	.short	0x0003
        /*0082*/ 	.short	0x0010
        /*0084*/ 	.byte	0x00, 0xf0, 0x11, 0x00


	//----- nvinfo : EIATTR_KPARAM_INFO
	.align		4
.L_4753:
        /*0088*/ 	.byte	0x04, 0x17
        /*008a*/ 	.short	(.L_4755 - .L_4754)
.L_4754:
        /*008c*/ 	.word	0x00000000
        /*0090*/ 	.short	0x0002
        /*0092*/ 	.short	0x000c
        /*0094*/ 	.byte	0x00, 0xf0, 0x11, 0x00


	//----- nvinfo : EIATTR_KPARAM_INFO
	.align		4
.L_4755:
        /*0098*/ 	.byte	0x04, 0x17
        /*009a*/ 	.short	(.L_4757 - .L_4756)
.L_4756:
        /*009c*/ 	.word	0x00000000
        /*00a0*/ 	.short	0x0001
        /*00a2*/ 	.short	0x0008
        /*00a4*/ 	.byte	0x00, 0xf0, 0x11, 0x00


	//----- nvinfo : EIATTR_KPARAM_INFO
	.align		4
.L_4757:
        /*00a8*/ 	.byte	0x04, 0x17
        /*00aa*/ 	.short	(.L_4759 - .L_4758)
.L_4758:
        /*00ac*/ 	.word	0x00000000
        /*00b0*/ 	.short	0x0000
        /*00b2*/ 	.short	0x0000
        /*00b4*/ 	.byte	0x00, 0xf5, 0x21, 0x00


	//----- nvinfo : EIATTR_SPARSE_MMA_MASK
	.align		4
.L_4759:
        /*00b8*/ 	.byte	0x03, 0x50
        /*00ba*/ 	.short	0x0000


	//----- nvinfo : EIATTR_MAXREG_COUNT
	.align		4
        /*00bc*/ 	.byte	0x03, 0x1b
        /*00be*/ 	.short	0x00ff


	//----- nvinfo : EIATTR_MERCURY_ISA_VERSION
	.align		4
        /*00c0*/ 	.byte	0x03, 0x5f
        /*00c2*/ 	.short	0x0101


	//----- nvinfo : EIATTR_COOP_GROUP_MASK_REGIDS
	.align		4
        /*00c4*/ 	.byte	0x04, 0x29
        /*00c6*/ 	.short	(.L_4761 - .L_4760)


	//   ....[0]....
.L_4760:
        /*00c8*/ 	.word	0xffffffff


	//   ....[1]....
        /*00cc*/ 	.word	0xffffffff


	//   ....[2]....
        /*00d0*/ 	.word	0xffffffff


	//   ....[3]....
        /*00d4*/ 	.word	0xffffffff


	//   ....[4]....
        /*00d8*/ 	.word	0xffffffff


	//   ....[5]....
        /*00dc*/ 	.word	0xffffffff


	//   ....[6]....
        /*00e0*/ 	.word	0xffffffff


	//   ....[7]....
        /*00e4*/ 	.word	0xffffffff


	//   ....[8]....
        /*00e8*/ 	.word	0xffffffff


	//   ....[9]....
        /*00ec*/ 	.word	0xffffffff


	//   ....[10]....
        /*00f0*/ 	.word	0xffffffff


	//   ....[11]....
        /*00f4*/ 	.word	0xffffffff


	//   ....[12]....
        /*00f8*/ 	.word	0xffffffff


	//   ....[13]....
        /*00fc*/ 	.word	0xffffffff


	//   ....[14]....
        /*0100*/ 	.word	0xffffffff


	//   ....[15]....
        /*0104*/ 	.word	0x0500001c


	//   ....[16]....
        /*0108*/ 	.word	0x0500001c


	//   ....[17]....
        /*010c*/ 	.word	0x0500001c


	//   ....[18]....
        /*0110*/ 	.word	0x0500001c


	//   ....[19]....
        /*0114*/ 	.word	0x0500001c


	//   ....[20]....
        /*0118*/ 	.word	0x0500001c


	//   ....[21]....
        /*011c*/ 	.word	0x0500001c


	//   ....[22]....
        /*0120*/ 	.word	0x0500001c


	//   ....[23]....
        /*0124*/ 	.word	0x0500001c


	//   ....[24]....
        /*0128*/ 	.word	0x0500001c


	//   ....[25]....
        /*012c*/ 	.word	0x0500001c


	//   ....[26]....
        /*0130*/ 	.word	0x0500001c


	//   ....[27]....
        /*0134*/ 	.word	0x0500001c


	//   ....[28]....
        /*0138*/ 	.word	0x0500001c


	//   ....[29]....
        /*013c*/ 	.word	0x0500001c


	//----- nvinfo : EIATTR_COOP_GROUP_INSTR_OFFSETS
	.align		4
.L_4761:
        /*0140*/ 	.byte	0x04, 0x28
        /*0142*/ 	.short	(.L_4763 - .L_4762)


	//   ....[0]....
.L_4762:
        /*0144*/ 	.word	0x00001230


	//   ....[1]....
        /*0148*/ 	.word	0x00001250


	//   ....[2]....
        /*014c*/ 	.word	0x00001270


	//   ....[3]....
        /*0150*/ 	.word	0x00001290


	//   ....[4]....
        /*0154*/ 	.word	0x000012b0


	//   ....[5]....
        /*0158*/ 	.word	0x00001560


	//   ....[6]....
        /*015c*/ 	.word	0x00001580


	//   ....[7]....
        /*0160*/ 	.word	0x000015a0


	//   ....[8]....
        /*0164*/ 	.word	0x000015c0


	//   ....[9]....
        /*0168*/ 	.word	0x000015e0


	//   ....[10]....
        /*016c*/ 	.word	0x00001920


	//   ....[11]....
        /*0170*/ 	.word	0x00001940


	//   ....[12]....
        /*0174*/ 	.word	0x00001960


	//   ....[13]....
        /*0178*/ 	.word	0x00001980


	//   ....[14]....
        /*017c*/ 	.word	0x000019a0


	//   ....[15]....
        /*0180*/ 	.word	0x00001be0


	//   ....[16]....
        /*0184*/ 	.word	0x00001c60


	//   ....[17]....
        /*0188*/ 	.word	0x00001cc0


	//   ....[18]....
        /*018c*/ 	.word	0x00001d20


	//   ....[19]....
        /*0190*/ 	.word	0x00001d80


	//   ....[20]....
        /*0194*/ 	.word	0x00001e00


	//   ....[21]....
        /*0198*/ 	.word	0x00001e80


	//   ....[22]....
        /*019c*/ 	.word	0x00001ed0


	//   ....[23]....
        /*01a0*/ 	.word	0x00001f20


	//   ....[24]....
        /*01a4*/ 	.word	0x00001f70


	//   ....[25]....
        /*01a8*/ 	.word	0x00001ff0


	//   ....[26]....
        /*01ac*/ 	.word	0x00002070


	//   ....[27]....
        /*01b0*/ 	.word	0x000020d0


	//   ....[28]....
        /*01b4*/ 	.word	0x00002130


	//   ....[29]....
        /*01b8*/ 	.word	0x00002190


	//----- nvinfo : EIATTR_VRC_CTA_INIT_COUNT
	.align		4
.L_4763:
        /*01bc*/ 	.byte	0x02, 0x4a
	.zero		1
	.zero		1


	//----- nvinfo : EIATTR_EXIT_INSTR_OFFSETS
	.align		4
        /*01c0*/ 	.byte	0x04, 0x1c
        /*01c2*/ 	.short	(.L_4765 - .L_4764)


	//   ....[0]....
.L_4764:
        /*01c4*/ 	.word	0x000002c0


	//   ....[1]....
        /*01c8*/ 	.word	0x00000f00


	//   ....[2]....
        /*01cc*/ 	.word	0x000017f0


	//   ....[3]....
        /*01d0*/ 	.word	0x00001b80


	//----- nvinfo : EIATTR_CRS_STACK_SIZE
	.align		4
.L_4765:
        /*01d4*/ 	.byte	0x04, 0x1e
        /*01d6*/ 	.short	(.L_4767 - .L_4766)
.L_4766:
        /*01d8*/ 	.word	0x00000000


	//----- nvinfo : EIATTR_CBANK_PARAM_SIZE
	.align		4
.L_4767:
        /*01dc*/ 	.byte	0x03, 0x19
        /*01de*/ 	.short	0x0040


	//----- nvinfo : EIATTR_PARAM_CBANK
	.align		4
        /*01e0*/ 	.byte	0x04, 0x0a
        /*01e2*/ 	.short	(.L_4769 - .L_4768)
	.align		4
.L_4768:
        /*01e4*/ 	.word	index@(.nv.constant0._ZN12tensorrt_llm7kernels32fusedQKNormRopeKernelNTokenHeadsIN3c104HalfES3_Li64ELb1ELi4EEEvPviiifPKvS6_S6_PKlii)
        /*01e8*/ 	.short	0x0380
        /*01ea*/ 	.short	0x0040


	//----- nvinfo : EIATTR_SW_WAR
	.align		4
.L_4769:
        /*01ec*/ 	.byte	0x04, 0x36
        /*01ee*/ 	.short	(.L_4771 - .L_4770)
.L_4770:
        /*01f0*/ 	.word	0x00000008
.L_4771:


//--------------------- .nv.info._ZN12tensorrt_llm7kernels32fusedQKNormRopeKernelNTokenHeadsIN3c104HalfES3_Li256ELb0ELi2EEEvPviiifPKvS6_S6_PKlii --------------------------
	.section	.nv.info._ZN12tensorrt_llm7kernels32fusedQKNormRopeKernelNTokenHeadsIN3c104HalfES3_Li256ELb0ELi2EEEvPviiifPKvS6_S6_PKlii,"",@"SHT_CUDA_INFO"
	.sectionflags	@""
	.align	4


	//----- nvinfo : EIATTR_CUDA_API_VERSION
	.align		4
        /*0000*/ 	.byte	0x04, 0x37
        /*0002*/ 	.short	(.L_4773 - .L_4772)
.L_4772:
        /*0004*/ 	.word	0x00000082


	//----- nvinfo : EIATTR_KPARAM_INFO
	.align		4
.L_4773:
        /*0008*/ 	.byte	0x04, 0x17
        /*000a*/ 	.short	(.L_4775 - .L_4774)
.L_4774:
        /*000c*/ 	.word	0x00000000
        /*0010*/ 	.short	0x000a
        /*0012*/ 	.short	0x003c
        /*0014*/ 	.byte	0x00, 0xf0, 0x11, 0x00


	//----- nvinfo : EIATTR_KPARAM_INFO
	.align		4
.L_4775:
        /*0018*/ 	.byte	0x04, 0x17
        /*001a*/ 	.short	(.L_4777 - .L_4776)
.L_4776:
        /*001c*/ 	.word	0x00000000
        /*0020*/ 	.short	0x0009
        /*0022*/ 	.short	0x0038
        /*0024*/ 	.byte	0x00, 0xf0, 0x11, 0x00


	//----- nvinfo : EIATTR_KPARAM_INFO
	.align		4
.L_4777:
        /*0028*/ 	.byte	0x04, 0x17
        /*002a*/ 	.short	(.L_4779 - .L_4778)
.L_4778:
        /*002c*/ 	.word	0x00000000
        /*0030*/ 	.short	0x0008
        /*0032*/ 	.short	0x0030
        /*0034*/ 	.byte	0x00, 0xf5, 0x21, 0x00


	//----- nvinfo : EIATTR_KPARAM_INFO
	.align		4
.L_4779:
        /*0038*/ 	.byte	0x04, 0x17
        /*003a*/ 	.short	(.L_4781 - .L_4780)
.L_4780:
        /*003c*/ 	.word	0x00000000
        /*0040*/ 	.short	0x0007
        /*0042*/ 	.short	0x0028
        /*0044*/ 	.byte	0x00, 0xf5, 0x21, 0x00


	//----- nvinfo : EIATTR_KPARAM_INFO
	.align		4
.L_4781:
        /*0048*/ 	.byte	0x04, 0x17
        /*004a*/ 	.short	(.L_4783 - .L_4782)
.L_4782:
        /*004c*/ 	.word	0x00000000
        /*0050*/ 	.short	0x0006
        /*0052*/ 	.short	0x0020
        /*0054*/ 	.byte	0x00, 0xf5, 0x21, 0x00


	//----- nvinfo : EIATTR_KPARAM_INFO
	.align		4
.L_4783:
        /*0058*/ 	.byte	0x04, 0x17
        /*005a*/ 	.short	(.L_4785 - .L_4784)
.L_4784:
        /*005c*/ 	.word	0x00000000
        /*0060*/ 	.short	0x0005
        /*0062*/ 	.short	0x0018
        /*0064*/ 	.byte	0x00, 0xf5, 0x21, 0x00


	//----- nvinfo : EIATTR_KPARAM_INFO
	.align		4
.L_4785:
        /*0068*/ 	.byte	0x04, 0x17
        /*006a*/ 	.short	(.L_4787 - .L_4786)
.L_4786:
        /*006c*/ 	.word	0x00000000
        /*0070*/ 	.short	0x0004
        /*0072*/ 	.short	0x0014
        /*0074*/ 	.byte	0x00, 0xf0, 0x11, 0x00


	//----- nvinfo : EIATTR_KPARAM_INFO
	.align		4
.L_4787:
        /*0078*/ 	.byte	0x04, 0x17
        /*007a*/ 	.short	(.L_4789 - .L_4788)
.L_4788:
        /*007c*/ 	.word	0x00000000
        /*0080*/ 	.short	0x0003
        /*0082*/ 	.short	0x0010
        /*0084*/ 	.byte	0x00, 0xf0, 0x11, 0x00


	//----- nvinfo : EIATTR_KPARAM_INFO
	.align		4
.L_4789:
        /*0088*/ 	.byte	0x04, 0x17
        /*008a*/ 	.short	(.L_4791 - .L_4790)
.L_4790:
        /*008c*/ 	.word	0x00000000
        /*0090*/ 	.short	0x0002
        /*0092*/ 	.short	0x000c
        /*0094*/ 	.byte	0x00, 0xf0, 0x11, 0x00


	//----- nvinfo : EIATTR_KPARAM_INFO
	.align		4
.L_4791:
        /*0098*/ 	.byte	0x04, 0x17
        /*009a*/ 	.short	(.L_4793 - .L_4792)
.L_4792:
        /*009c*/ 	.word	0x00000000
        /*00a0*/ 	.short	0x0001
        /*00a2*/ 	.short	0x0008
        /*00a4*/ 	.byte	0x00, 0xf0, 0x11, 0x00


	//----- nvinfo : EIATTR_KPARAM_INFO
	.align		4
.L_4793:
        /*00a8*/ 	.byte	0x04, 0x17
        /*00aa*/ 	.short	(.L_4795 - .L_4794)
.L_4794:
        /*00ac*/ 	.word	0x00000000
        /*00b0*/ 	.short	0x0000
        /*00b2*/ 	.short	0x0000
        /*00b4*/ 	.byte	0x00, 0xf5, 0x21, 0x00


	//----- nvinfo : EIATTR_SPARSE_MMA_MASK
	.align		4
.L_4795:
        /*00b8*/ 	.byte	0x03, 0x50
        /*00ba*/ 	.short	0x0000


	//----- nvinfo : EIATTR_MAXREG_COUNT
	.align		4
        /*00bc*/ 	.byte	0x03, 0x1b
        /*00be*/ 	.short	0x00ff


	//----- nvinfo : EIATTR_MERCURY_ISA_VERSION
	.align		4
        /*00c0*/ 	.byte	0x03, 0x5f
        /*00c2*/ 	.short	0x0101


	//----- nvinfo : EIATTR_COOP_GROUP_MASK_REGIDS
	.align		4
        /*00c4*/ 	.byte	0x04, 0x29
        /*00c6*/ 	.short	(.L_4797 - .L_4796)


	//   ....[0]....
.L_4796:
        /*00c8*/ 	.word	0xffffffff


	//   ....[1]....
        /*00cc*/ 	.word	0xffffffff


	//   ....[2]....
        /*00d0*/ 	.word	0xffffffff


	//   ....[3]....
        /*00d4*/ 	.word	0xffffffff


	//   ....[4]....
        /*00d8*/ 	.word	0xffffffff


	//   ....[5]....
        /*00dc*/ 	.word	0xffffffff


	//   ....[6]....
        /*00e0*/ 	.word	0xffffffff


	//   ....[7]....
        /*00e4*/ 	.word	0xffffffff


	//   ....[8]....
        /*00e8*/ 	.word	0xffffffff


	//   ....[9]....
        /*00ec*/ 	.word	0xffffffff


	//   ....[10]....
        /*00f0*/ 	.word	0xffffffff


	//   ....[11]....
        /*00f4*/ 	.word	0xffffffff


	//   ....[12]....
        /*00f8*/ 	.word	0xffffffff


	//   ....[13]....
        /*00fc*/ 	.word	0xffffffff


	//   ....[14]....
        /*0100*/ 	.word	0xffffffff


	//   ....[15]....
        /*0104*/ 	.word	0x0500002b


	//   ....[16]....
        /*0108*/ 	.word	0x0500002b


	//   ....[17]....
        /*010c*/ 	.word	0x0500002b


	//   ....[18]....
        /*0110*/ 	.word	0x0500002b


	//   ....[19]....
        /*0114*/ 	.word	0x0500002b


	//   ....[20]....
        /*0118*/ 	.word	0x0500002b


	//   ....[21]....
        /*011c*/ 	.word	0x0500002b


	//   ....[22]....
        /*0120*/ 	.word	0x0500002b


	//   ....[23]....
        /*0124*/ 	.word	0x0500002b


	//   ....[24]....
        /*0128*/ 	.word	0x0500002b


	//   ....[25]....
        /*012c*/ 	.word	0x0500002b


	//   ....[26]....
        /*0130*/ 	.word	0x0500002b


	//   ....[27]....
        /*0134*/ 	.word	0x0500002b


	//   ....[28]....
        /*0138*/ 	.word	0x0500002b


	//   ....[29]....
        /*013c*/ 	.word	0x0500002b


	//----- nvinfo : EIATTR_COOP_GROUP_INSTR_OFFSETS
	.align		4
.L_4797:
        /*0140*/ 	.byte	0x04, 0x28
        /*0142*/ 	.short	(.L_4799 - .L_4798)


	//   ....[0]....
.L_4798:
        /*0144*/ 	.word	0x000013e0


	//   ....[1]....
        /*0148*/ 	.word	0x00001400


	//   ....[2]....
        /*014c*/ 	.word	0x00001420


	//   ....[3]....
        /*0150*/ 	.word	0x00001440


	//   ....[4]....
        /*0154*/ 	.word	0x00001460


	//   ....[5]....
        /*0158*/ 	.word	0x00001a20


	//   ....[6]....
        /*015c*/ 	.word	0x00001a70


	//   ....[7]....
        /*0160*/ 	.word	0x00001c80


	//   ....[8]....
        /*0164*/ 	.word	0x00001cb0


	//   ....[9]....
        /*0168*/ 	.word	0x00001ce0


	//   ....[10]....
        /*016c*/ 	.word	0x00002070


	//   ....[11]....
        /*0170*/ 	.word	0x00002220


	//   ....[12]....
        /*0174*/ 	.word	0x000022b0


	//   ....[13]....
        /*0178*/ 	.word	0x00002340


	//   ....[14]....
        /*017c*/ 	.word	0x00002550


	//   ....[15]....
        /*0180*/ 	.word	0x000026b0


	//   ....[16]....
        /*0184*/ 	.word	0x00002730


	//   ....[17]....
        /*0188*/ 	.word	0x00002790


	//   ....[18]....
        /*018c*/ 	.word	0x000027f0


	//   ....[19]....
        /*0190*/ 	.word	0x00002850


	//   ....[20]....
        /*0194*/ 	.word	0x00002ab0


	//   ....[21]....
        /*0198*/ 	.word	0x00002b50


	//   ....[22]....
        /*019c*/ 	.word	0x00002d50


	//   ....[23]....
        /*01a0*/ 	.word	0x00002f60


	//   ....[24]....
        /*01a4*/ 	.word	0x000030f0


	//   ....[25]....
        /*01a8*/ 	.word	0x00003340


	//   ....[26]....
        /*01ac*/ 	.word	0x00003530


	//   ....[27]....
        /*01b0*/ 	.word	0x00003710


	//   ....[28]....
        /*01b4*/ 	.word	0x000037d0


	//   ....[29]....
        /*01b8*/ 	.word	0x00003830


	//----- nvinfo : EIATTR_VRC_CTA_INIT_COUNT
	.align		4
.L_4799:
        /*01bc*/ 	.byte	0x02, 0x4a
	.zero		1
	.zero		1


	//----- nvinfo : EIATTR_EXIT_INSTR_OFFSETS
	.align		4
        /*01c0*/ 	.byte	0x04, 0x1c
        /*01c2*/ 	.short	(.L_4801 - .L_4800)


	//   ....[0]....
.L_4800:
        /*01c4*/ 	.word	0x000002a0


	//   ....[1]....
        /*01c8*/ 	.word	0x00000ee0


	//   ....[2]....
        /*01cc*/ 	.word	0x00002650


	//----- nvinfo : EIATTR_CRS_STACK_SIZE
	.align		4
.L_4801:
        /*01d0*/ 	.byte	0x04, 0x1e
        /*01d2*/ 	.short	(.L_4803 - .L_4802)
.L_4802:
        /*01d4*/ 	.word	0x00000000


	//----- nvinfo : EIATTR_CBANK_PARAM_SIZE
	.align		4
.L_4803:
        /*01d8*/ 	.byte	0x03, 0x19
        /*01da*/ 	.short	0x0040


	//----- nvinfo : EIATTR_PARAM_CBANK
	.align		4
        /*01dc*/ 	.byte	0x04, 0x0a
        /*01de*/ 	.short	(.L_4805 - .L_4804)
	.align		4
.L_4804:
        /*01e0*/ 	.word	index@(.nv.constant0._ZN12tensorrt_llm7kernels32fusedQKNormRopeKernelNTokenHeadsIN3c104HalfES3_Li256ELb0ELi2EEEvPviiifPKvS6_S6_PKlii)
        /*01e4*/ 	.short	0x0380
        /*01e6*/ 	.short	0x0040


	//----- nvinfo : EIATTR_SW_WAR
	.align		4
.L_4805:
        /*01e8*/ 	.byte	0x04, 0x36
        /*01ea*/ 	.short	(.L_4807 - .L_4806)
.L_4806:
        /*01ec*/ 	.word	0x00000008
.L_4807:


//--------------------- .nv.info._ZN12tensorrt_llm7kernels32fusedQKNormRopeKernelNTokenHeadsIN3c104HalfES3_Li256ELb1ELi2EEEvPviiifPKvS6_S6_PKlii --------------------------
	.section	.nv.info._ZN12tensorrt_llm7kernels32fusedQKNormRopeKernelNTokenHeadsIN3c104HalfES3_Li256ELb1ELi2EEEvPviiifPKvS6_S6_PKlii,"",@"SHT_CUDA_INFO"
	.sectionflags	@""
	.align	4


	//----- nvinfo : EIATTR_CUDA_API_VERSION
	.align		4
        /*0000*/ 	.byte	0x04, 0x37
        /*0002*/ 	.short	(.L_4809 - .L_4808)
.L_4808:
        /*0004*/ 	.word	0x00000082


	//----- nvinfo : EIATTR_KPARAM_INFO
	.align		4
.L_4809:
        /*0008*/ 	.byte	0x04, 0x17
        /*000a*/ 	.short	(.L_4811 - .L_4810)
.L_4810:
        /*000c*/ 	.word	0x00000000
        /*0010*/ 	.short	0x000a
        /*0012*/ 	.short	0x003c
        /*0014*/ 	.byte	0x00, 0xf0, 0x11, 0x00


	//----- nvinfo : EIATTR_KPARAM_INFO
	.align		4
.L_4811:
        /*0018*/ 	.byte	0x04, 0x17
        /*001a*/ 	.short	(.L_4813 - .L_4812)
.L_4812:
        /*001c*/ 	.word	0x00000000
        /*0020*/ 	.short	0x0009
        /*0022*/ 	.short	0x0038
        /*0024*/ 	.byte	0x00, 0xf0, 0x11, 0x00


	//----- nvinfo : EIATTR_KPARAM_INFO
	.align		4
.L_4813:
        /*0028*/ 	.byte	0x04, 0x17
        /*002a*/ 	.short	(.L_4815 - .L_4814)
.L_4814:
        /*002c*/ 	.word	0x00000000
        /*0030*/ 	.short	0x0008
        /*0032*/ 	.short	0x0030
        /*0034*/ 	.byte	0x00, 0xf5, 0x21, 0x00


	//----- nvinfo : EIATTR_KPARAM_INFO
	.align		4
.L_4815:
        /*0038*/ 	.byte	0x04, 0x17
        /*003a*/ 	.short	(.L_4817 - .L_4816)
.L_4816:
        /*003c*/ 	.word	0x00000000
        /*0040*/ 	.short	0x0007
        /*0042*/ 	.short	0x0028
        /*0044*/ 	.byte	0x00, 0xf5, 0x21, 0x00


	//----- nvinfo : EIATTR_KPARAM_INFO
	.align		4
.L_4817:
        /*0048*/ 	.byte	0x04, 0x17
        /*004a*/ 	.short	(.L_4819 - .L_4818)
.L_4818:
        /*004c*/ 	.word	0x00000000
        /*0050*/ 	.short	0x0006
        /*0052*/ 	.short	0x0020
        /*0054*/ 	.byte	0x00, 0xf5, 0x21, 0x00


	//----- nvinfo : EIATTR_KPARAM_INFO
	.align		4
.L_4819:
        /*0058*/ 	.byte	0x04, 0x17
        /*005a*/ 	.short	(.L_4821 - .L_4820)
.L_4820:
        /*005c*/ 	.word	0x00000000
        /*0060*/ 	.short	0x0005
        /*0062*/ 	.short	0x0018
        /*0064*/ 	.byte	0x00, 0xf5, 0x21, 0x00


	//----- nvinfo : EIATTR_KPARAM_INFO
	.align		4
.L_4821:
        /*0068*/ 	.byte	0x04, 0x17
        /*006a*/ 	.short	(.L_4823 - .L_4822)
.L_4822:
        /*006c*/ 	.word	0x00000000
        /*0070*/ 	.short	0x0004
        /*0072*/ 	.short	0x0014
        /*0074*/ 	.byte	0x00, 0xf0, 0x11, 0x00


	//----- nvinfo : EIATTR_KPARAM_INFO
	.align		4
.L_4823:
        /*0078*/ 	.byte	0x04, 0x17
        /*007a*/ 	.short	(.L_4825 - .L_4824)
.L_4824:
        /*007c*/ 	.word	0x00000000
        /*0080*/ 	.short	0x0003
        /*0082*/ 	.short	0x0010
        /*0084*/ 	.byte	0x00, 0xf0, 0x11, 0x00


	//----- nvinfo : EIATTR_KPARAM_INFO
	.align		4
.L_4825:
        /*0088*/ 	.byte	0x04, 0x17
        /*008a*/ 	.short	(.L_4827 - .L_4826)
.L_4826:
        /*008c*/ 	.word	0x00000000
        /*0090*/ 	.short	0x0002
        /*0092*/ 	.short	0x000c
        /*0094*/ 	.byte	0x00, 0xf0, 0x11, 0x00


	//----- nvinfo : EIATTR_KPARAM_INFO
	.align		4
.L_4827:
        /*0098*/ 	.byte	0x04, 0x17
        /*009a*/ 	.short	(.L_4829 - .L_4828)
.L_4828:
        /*009c*/ 	.word	0x00000000
        /*00a0*/ 	.short	0x0001
        /*00a2*/ 	.short	0x0008
        /*00a4*/ 	.byte	0x00, 0xf0, 0x11, 0x00


	//----- nvinfo : EIATTR_KPARAM_INFO
	.align		4
.L_4829:
        /*00a8*/ 	.byte	0x04, 0x17
        /*00aa*/ 	.short	(.L_4831 - .L_4830)
.L_4830:
        /*00ac*/ 	.word	0x00000000
        /*00b0*/ 	.short	0x0000
        /*00b2*/ 	.short	0x0000
        /*00b4*/ 	.byte	0x00, 0xf5, 0x21, 0x00


	//----- nvinfo : EIATTR_SPARSE_MMA_MASK
	.align		4
.L_4831:
        /*00b8*/ 	.byte	0x03, 0x50
        /*00ba*/ 	.short	0x0000


	//----- nvinfo : EIATTR_MAXREG_COUNT
	.align		4
        /*00bc*/ 	.byte	0x03, 0x1b
        /*00be*/ 	.short	0x00ff


	//----- nvinfo : EIATTR_MERCURY_ISA_VERSION
	.align		4
        /*00c0*/ 	.byte	0x03, 0x5f
        /*00c2*/ 	.short	0x0101


	//----- nvinfo : EIATTR_COOP_GROUP_MASK_REGIDS
	.align		4
        /*00c4*/ 	.byte	0x04, 0x29
        /*00c6*/ 	.short	(.L_4833 - .L_4832)


	//   ....[0]....
.L_4832:
        /*00c8*/ 	.word	0xffffffff


	//   ....[1]....
        /*00cc*/ 	.word	0xffffffff


	//   ....[2]....
        /*00d0*/ 	.word	0xffffffff


	//   ....[3]....
        /*00d4*/ 	.word	0xffffffff


	//   ....[4]....
        /*00d8*/ 	.word	0xffffffff


	//   ....[5]....
        /*00dc*/ 	.word	0x05000027


	//   ....[6]....
        /*00e0*/ 	.word	0x05000027


	//   ....[7]....
        /*00e4*/ 	.word	0x05000027


	//   ....[8]....
        /*00e8*/ 	.word	0x05000027


	//   ....[9]....
        /*00ec*/ 	.word	0x05000027


	//----- nvinfo : EIATTR_COOP_GROUP_INSTR_OFFSETS
	.align		4
.L_4833:
        /*00f0*/ 	.byte	0x04, 0x28
        /*00f2*/ 	.short	(.L_4835 - .L_4834)


	//   ....[0]....
.L_4834:
        /*00f4*/ 	.word	0x000013f0


	//   ....[1]....
        /*00f8*/ 	.word	0x00001410


	//   ....[2]....
        /*00fc*/ 	.word	0x00001430


	//   ....[3]....
        /*0100*/ 	.word	0x00001450


	//   ....[4]....
        /*0104*/ 	.word	0x00001470


	//   ....[5]....
        /*0108*/ 	.word	0x00001a10


	//   ....[6]....
        /*010c*/ 	.word	0x00001aa0


	//   ....[7]....
        /*0110*/ 	.word	0x00001b10


	//   ....[8]....
        /*0114*/ 	.word	0x00001b80


	//   ....[9]....
        /*0118*/ 	.word	0x00001bf0


	//----- nvinfo : EIATTR_VRC_CTA_INIT_COUNT
	.align		4
.L_4835:
        /*011c*/ 	.byte	0x02, 0x4a
	.zero		1
	.zero		1


	//----- nvinfo : EIATTR_EXIT_INSTR_OFFSETS
	.align		4
        /*0120*/ 	.byte	0x04, 0x1c
        /*0122*/ 	.short	(.L_4837 - .L_4836)


	//   ....[0]....
.L_4836:
        /*0124*/ 	.word	0x00000290


	//   ....[1]....
        /*0128*/ 	.word	0x00000f20


	//   ....[2]....
        /*012c*/ 	.word	0x000019a0


	//----- nvinfo : EIATTR_CRS_STACK_SIZE
	.align		4
.L_4837:
        /*0130*/ 	.byte	0x04, 0x1e
        /*0132*/ 	.short	(.L_4839 - .L_4838)
.L_4838:
        /*0134*/ 	.word	0x00000000


	//----- nvinfo : EIATTR_CBANK_PARAM_SIZE
	.align		4
.L_4839:
        /*0138*/ 	.byte	0x03, 0x19
        /*013a*/ 	.short	0x0040


	//----- nvinfo : EIATTR_PARAM_CBANK
	.align		4
        /*013c*/ 	.byte	0x04, 0x0a
        /*013e*/ 	.short	(.L_4841 - .L_4840)
	.align		4
.L_4840:
        /*0140*/ 	.word	index@(.nv.constant0._ZN12tensorrt_llm7kernels32fusedQKNormRopeKernelNTokenHeadsIN3c104HalfES3_Li256ELb1ELi2EEEvPviiifPKvS6_S6_PKlii)
        /*0144*/ 	.short	0x0380
        /*0146*/ 	.short	0x0040


	//----- nvinfo : EIATTR_SW_WAR
	.align		4
.L_4841:
        /*0148*/ 	.byte	0x04, 0x36
        /*014a*/ 	.short	(.L_4843 - .L_4842)
.L_4842:
        /*014c*/ 	.word	0x00000008
.L_4843:


//--------------------- .nv.info._ZN12tensorrt_llm7kernels32fusedQKNormRopeKernelNTokenHeadsIN3c104HalfES3_Li128ELb0ELi2EEEvPviiifPKvS6_S6_PKlii --------------------------
	.section	.nv.info._ZN12tensorrt_llm7kernels32fusedQKNormRopeKernelNTokenHeadsIN3c104HalfES3_Li128ELb0ELi2EEEvPviiifPKvS6_S6_PKlii,"",@"SHT_CUDA_INFO"
	.sectionflags	@""
	.align	4


	//----- nvinfo : EIATTR_CUDA_API_VERSION
	.align		4
        /*0000*/ 	.byte	0x04, 0x37
        /*0002*/ 	.short	(.L_4845 - .L_4844)
.L_4844:
        /*0004*/ 	.word	0x00000082


	//----- nvinfo : EIATTR_KPARAM_INFO
	.align		4
.L_4845:
        /*0008*/ 	.byte	0x04, 0x17
        /*000a*/ 	.short	(.L_4847 - .L_4846)
.L_4846:
        /*000c*/ 	.word	0x00000000
        /*0010*/ 	.short	0x000a
        /*0012*/ 	.short	0x003c
        /*0014*/ 	.byte	0x00, 0xf0, 0x11, 0x00


	//----- nvinfo : EIATTR_KPARAM_INFO
	.align		4
.L_4847:
        /*0018*/ 	.byte	0x04, 0x17
        /*001a*/ 	.short	(.L_4849 - .L_4848)
.L_4848:
        /*001c*/ 	.word	0x00000000
        /*0020*/ 	.short	0x0009
        /*0022*/ 	.short	0x0038
        /*0024*/ 	.byte	0x00, 0xf0, 0x11, 0x00


	//----- nvinfo : EIATTR_KPARAM_INFO
	.align		4
.L_4849:
        /*0028*/ 	.byte	0x04, 0x17
        /*002a*/ 	.short	(.L_4851 - .L_4850)
.L_4850:
        /*002c*/ 	.word	0x00000000
        /*0030*/ 	.short	0x0008
        /*0032*/ 	.short	0x0030
        /*0034*/ 	.byte	0x00, 0xf5, 0x21, 0x00


	//----- nvinfo : EIATTR_KPARAM_INFO
	.align		4
.L_4851:
        /*0038*/ 	.byte	0x04, 0x17
        /*003a*/ 	.short	(.L_4853 - .L_4852)
.L_4852:
        /*003c*/ 	.word	0x00000000
        /*0040*/ 	.short	0x0007
        /*0042*/ 	.short	0x0028
        /*0044*/ 	.byte	0x00, 0xf5, 0x21, 0x00


	//----- nvinfo : EIATTR_KPARAM_INFO
	.align		4
.L_4853:
        /*0048*/ 	.byte	0x04, 0x17
        /*004a*/ 	.short	(.L_4855 - .L_4854)
.L_4854:
        /*004c*/ 	.word	0x00000000
        /*0050*/ 	.short	0x0006
        /*0052*/ 	.short	0x0020
        /*0054*/ 	.byte	0x00, 0xf5, 0x21, 0x00


	//----- nvinfo : EIATTR_KPARAM_INFO
	.align		4
.L_4855:
        /*0058*/ 	.byte	0x04, 0x17
        /*005a*/ 	.short	(.L_4857 - .L_4856)
.L_4856:
        /*005c*/ 	.word	0x00000000
        /*0060*/ 	.short	0x0005
        /*0062*/ 	.short	0x0018
        /*0064*/ 	.byte	0x00, 0xf5, 0x21, 0x00


	//----- nvinfo : EIATTR_KPARAM_INFO
	.align		4
.L_4857:
        /*0068*/ 	.byte	0x04, 0x17
        /*006a*/ 	.short	(.L_4859 - .L_4858)
.L_4858:
        /*006c*/ 	.word	0x00000000
        /*0070*/ 	.short	0x0004
        /*0072*/ 	.short	0x0014
        /*0074*/ 	.byte	0x00, 0xf0, 0x11, 0x00


	//----- nvinfo : EIATTR_KPARAM_INFO
	.align		4
.L_4859:
        /*0078*/ 	.byte	0x04, 0x17
        /*007a*/ 	.short	(.L_4861 - .L_4860)
.L_4860:
        /*007c*/ 	.word	0x00000000
        /*0080*/ 	.short	0x0003
        /*0082*/ 	.short	0x0010
        /*0084*/ 	.byte	0x00, 0xf0, 0x11, 0x00


	//----- nvinfo : EIATTR_KPARAM_INFO
	.align		4
.L_4861:
        /*0088*/ 	.byte	0x04, 0x17
        /*008a*/ 	.short	(.L_4863 - .L_4862)
.L_4862:
        /*008c*/ 	.word	0x00000000
        /*0090*/ 	.short	0x0002
        /*0092*/ 	.short	0x000c
        /*0094*/ 	.byte	0x00, 0xf0, 0x11, 0x00


	//----- nvinfo : EIATTR_KPARAM_INFO
	.align		4
.L_4863:
        /*0098*/ 	.byte	0x04, 0x17
        /*009a*/ 	.short	(.L_4865 - .L_4864)
.L_4864:
        /*009c*/ 	.word	0x00000000
        /*00a0*/ 	.short	0x0001
        /*00a2*/ 	.short	0x0008
        /*00a4*/ 	.byte	0x00, 0xf0, 0x11, 0x00


	//----- nvinfo : EIATTR_KPARAM_INFO
	.align		4
.L_4865:
        /*00a8*/ 	.byte	0x04, 0x17
        /*00aa*/ 	.short	(.L_4867 - .L_4866)
.L_4866:
        /*00ac*/ 	.word	0x00000000
        /*00b0*/ 	.short	0x0000
        /*00b2*/ 	.short	0x0000
        /*00b4*/ 	.byte	0x00, 0xf5, 0x21, 0x00


	//----- nvinfo : EIATTR_SPARSE_MMA_MASK
	.align		4
.L_4867:
        /*00b8*/ 	.byte	0x03, 0x50
        /*00ba*/ 	.short	0x0000


	//----- nvinfo : EIATTR_MAXREG_COUNT
	.align		4
        /*00bc*/ 	.byte	0x03, 0x1b
        /*00be*/ 	.short	0x00ff


	//----- nvinfo : EIATTR_MERCURY_ISA_VERSION
	.align		4
        /*00c0*/ 	.byte	0x03, 0x5f
        /*00c2*/ 	.short	0x0101


	//----- nvinfo : EIATTR_COOP_GROUP_MASK_REGIDS
	.align		4
        /*00c4*/ 	.byte	0x04, 0x29
        /*00c6*/ 	.short	(.L_4869 - .L_4868)


	//   ....[0]....
.L_4868:
        /*00c8*/ 	.word	0xffffffff


	//   ....[1]....
        /*00cc*/ 	.word	0xffffffff


	//   ....[2]....
        /*00d0*/ 	.word	0xffffffff


	//   ....[3]....
        /*00d4*/ 	.word	0xffffffff


	//   ....[4]....
        /*00d8*/ 	.word	0xffffffff


	//   ....[5]....
        /*00dc*/ 	.word	0xffffffff


	//   ....[6]....
        /*00e0*/ 	.word	0xffffffff


	//   ....[7]....
        /*00e4*/ 	.word	0xffffffff


	//   ....[8]....
        /*00e8*/ 	.word	0xffffffff


	//   ....[9]....
        /*00ec*/ 	.word	0xffffffff


	//   ....[10]....
        /*00f0*/ 	.word	0xffffffff


	//   ....[11]....
        /*00f4*/ 	.word	0x05000004


	//   ....[12]....
        /*00f8*/ 	.word	0x05000004


	//   ....[13]....
        /*00fc*/ 	.word	0x05000004


	//   ....[14]....
        /*0100*/ 	.word	0x05000004


	//   ....[15]....
        /*0104*/ 	.word	0x05000004


	//   ....[16]....
        /*0108*/ 	.word	0x05000004


	//   ....[17]....
        /*010c*/ 	.word	0x05000004


	//   ....[18]....
        /*0110*/ 	.word	0x05000004


	//   ....[19]....
        /*0114*/ 	.word	0x05000004


	//   ....[20]....
        /*0118*/ 	.word	0x05000004


	//   ....[21]....
        /*011c*/ 	.word	0x05000004


	//----- nvinfo : EIATTR_COOP_GROUP_INSTR_OFFSETS
	.align		4
.L_4869:
        /*0120*/ 	.byte	0x04, 0x28
        /*0122*/ 	.short	(.L_4871 - .L_4870)


	//   ....[0]....
.L_4870:
        /*0124*/ 	.word	0x000015b0


	//   ....[1]....
        /*0128*/ 	.word	0x000015d0


	//   ....[2]....
        /*012c*/ 	.word	0x000015f0


	//   ....[3]....
        /*0130*/ 	.word	0x00001610


	//   ....[4]....
        /*0134*/ 	.word	0x00001630


	//   ....[5]....
        /*0138*/ 	.word	0x00001860


	//   ....[6]....
        /*013c*/ 	.word	0x00001990


	//   ....[7]....
        /*0140*/ 	.word	0x00001a70


	//   ....[8]....
        /*0144*/ 	.word	0x00001aa0


	//   ....[9]....
        /*0148*/ 	.word	0x00001b30


	//   ....[10]....
        /*014c*/ 	.word	0x00001c20


	//   ....[11]....
        /*0150*/ 	.word	0x00001d60


	//   ....[12]....
        /*0154*/ 	.word	0x00001de0


	//   ....[13]....
        /*0158*/ 	.word	0x00001e40


	//   ....[14]....
        /*015c*/ 	.word	0x00001ea0


	//   ....[15]....
        /*0160*/ 	.word	0x00001f00


	//   ....[16]....
        /*0164*/ 	.word	0x00002110


	//   ....[17]....
        /*0168*/ 	.word	0x000021c0


	//   ....[18]....
        /*016c*/ 	.word	0x00002240


	//   ....[19]....
        /*0170*/ 	.word	0x00002330


	//   ....[20]....
        /*0174*/ 	.word	0x000023f0


	//   ....[21]....
        /*0178*/ 	.word	0x00002460


	//----- nvinfo : EIATTR_VRC_CTA_INIT_COUNT
	.align		4
.L_4871:
        /*017c*/ 	.byte	0x02, 0x4a
	.zero		1
	.zero		1


	//----- nvinfo : EIATTR_EXIT_INSTR_OFFSETS
	.align		4
        /*0180*/ 	.byte	0x04, 0x1c
        /*0182*/ 	.short	(.L_4873 - .L_4872)


	//   ....[0]....
.L_4872:
        /*0184*/ 	.word	0x00000280


	//   ....[1]....
        /*0188*/ 	.word	0x00000ed0


	//   ....[2]....
        /*018c*/ 	.word	0x00001d00


	//----- nvinfo : EIATTR_CRS_STACK_SIZE
	.align		4
.L_4873:
        /*0190*/ 	.byte	0x04, 0x1e
        /*0192*/ 	.short	(.L_4875 - .L_4874)
.L_4874:
        /*0194*/ 	.word	0x00000000


	//----- nvinfo : EIATTR_CBANK_PARAM_SIZE
	.align		4
.L_4875:
        /*0198*/ 	.byte	0x03, 0x19
        /*019a*/ 	.short	0x0040


	//----- nvinfo : EIATTR_PARAM_CBANK
	.align		4
        /*019c*/ 	.byte	0x04, 0x0a
        /*019e*/ 	.short	(.L_4877 - .L_4876)
	.align		4
.L_4876:
        /*01a0*/ 	.word	index@(.nv.constant0._ZN12tensorrt_llm7kernels32fusedQKNormRopeKernelNTokenHeadsIN3c104HalfES3_Li128ELb0ELi2EEEvPviiifPKvS6_S6_PKlii)
        /*01a4*/ 	.short	0x0380
        /*01a6*/ 	.short	0x0040


	//----- nvinfo : EIATTR_SW_WAR
	.align		4
.L_4877:
        /*01a8*/ 	.byte	0x04, 0x36
        /*01aa*/ 	.short	(.L_4879 - .L_4878)
.L_4878:
        /*01ac*/ 	.word	0x00000008
.L_4879:


//--------------------- .nv.info._ZN12tensorrt_llm7kernels32fusedQKNormRopeKernelNTokenHeadsIN3c104HalfES3_Li128ELb1ELi2EEEvPviiifPKvS6_S6_PKlii --------------------------
	.section	.nv.info._ZN12tensorrt_llm7kernels32fusedQKNormRopeKernelNTokenHeadsIN3c104HalfES3_Li128ELb1ELi2EEEvPviiifPKvS6_S6_PKlii,"",@"SHT_CUDA_INFO"
	.sectionflags	@""
	.align	4


	//----- nvinfo : EIATTR_CUDA_API_VERSION
	.align		4
        /*0000*/ 	.byte	0x04, 0x37
        /*0002*/ 	.short	(.L_4881 - .L_4880)
.L_4880:
        /*0004*/ 	.word	0x00000082


	//----- nvinfo : EIATTR_KPARAM_INFO
	.align		4
.L_4881:
        /*0008*/ 	.byte	0x04, 0x17
        /*000a*/ 	.short	(.L_4883 - .L_4882)
.L_4882:
        /*000c*/ 	.word	0x00000000
        /*0010*/ 	.short	0x000a
        /*0012*/ 	.short	0x003c
        /*0014*/ 	.byte	0x00, 0xf0, 0x11, 0x00


	//----- nvinfo : EIATTR_KPARAM_INFO
	.align		4
.L_4883:
        /*0018*/ 	.byte	0x04, 0x17
        /*001a*/ 	.short	(.L_4885 - .L_4884)
.L_4884:
        /*001c*/ 	.word	0x00000000
        /*0020*/ 	.short	0x0009
        /*0022*/ 	.short	0x0038
        /*0024*/ 	.byte	0x00, 0xf0, 0x11, 0x00


	//----- nvinfo : EIATTR_KPARAM_INFO
	.align		4
.L_4885:
        /*0028*/ 	.byte	0x04, 0x17
        /*002a*/ 	.short	(.L_4887 - .L_4886)
.L_4886:
        /*002c*/ 	.word	0x00000000
        /*0030*/ 	.short	0x0008
        /*0032*/ 	.short	0x0030
        /*0034*/ 	.byte	0x00, 0xf5, 0x21, 0x00


	//----- nvinfo : EIATTR_KPARAM_INFO
	.align		4
.L_4887:
        /*0038*/ 	.byte	0x04, 0x17
        /*003a*/ 	.short	(.L_4889 - .L_4888)
.L_4888:
        /*003c*/ 	.word	0x00000000
        /*0040*/ 	.short	0x0007
        /*0042*/ 	.short	0x0028
        /*0044*/ 	.byte	0x00, 0xf5, 0x21, 0x00


	//----- nvinfo : EIATTR_KPARAM_INFO
	.align		4
.L_4889:
        /*0048*/ 	.byte	0x04, 0x17
        /*004a*/ 	.short	(.L_4891 - .L_4890)
.L_4890:
        /*004c*/ 	.word	0x00000000
        /*0050*/ 	.short	0x0006
        /*0052*/ 	.short	0x0020
        /*0054*/ 	.byte	0x00, 0xf5, 0x21, 0x00


	//----- nvinfo : EIATTR_KPARAM_INFO
	.align		4
.L_4891:
        /*0058*/ 	.byte	0x04, 0x17
        /*005a*/ 	.short	(.L_4893 - .L_4892)
.L_4892:
        /*005c*/ 	.word	0x00000000
        /*0060*/ 	.short	0x0005
        /*0062*/ 	.short	0x0018
        /*0064*/ 	.byte	0x00, 0xf5, 0x21, 0x00


	//----- nvinfo : EIATTR_KPARAM_INFO
	.align		4
.L_4893:
        /*0068*/ 	.byte	0x04, 0x17
        /*006a*/ 	.short	(.L_4895 - .L_4894)
.L_4894:
        /*006c*/ 	.word	0x00000000
        /*0070*/ 	.short	0x0004
        /*0072*/ 	.short	0x0014
        /*0074*/ 	.byte	0x00, 0xf0, 0x11, 0x00


	//----- nvinfo : EIATTR_KPARAM_INFO
	.align		4
.L_4895:
        /*0078*/ 	.byte	0x04, 0x17
        /*007a*/ 	.short	(.L_4897 - .L_4896)
.L_4896:
        /*007c*/ 	.word	0x00000000
        /*0080*/ 	.short	0x0003
        /*0082*/ 	.short	0x0010
        /*0084*/ 	.byte	0x00, 0xf0, 0x11, 0x00


	//----- nvinfo : EIATTR_KPARAM_INFO
	.align		4
.L_4897:
        /*0088*/ 	.byte	0x04, 0x17
        /*008a*/ 	.short	(.L_4899 - .L_4898)
.L_4898:
        /*008c*/ 	.word	0x00000000
        /*0090*/ 	.short	0x0002
        /*0092*/ 	.short	0x000c
        /*0094*/ 	.byte	0x00, 0xf0, 0x11, 0x00


	//----- nvinfo : EIATTR_KPARAM_INFO
	.align		4
.L_4899:
        /*0098*/ 	.byte	0x04, 0x17
        /*009a*/ 	.short	(.L_4901 - .L_4900)
.L_4900:
        /*009c*/ 	.word	0x00000000
        /*00a0*/ 	.short	0x0001
        /*00a2*/ 	.short	0x0008
        /*00a4*/ 	.byte	0x00, 0xf0, 0x11, 0x00


	//----- nvinfo : EIATTR_KPARAM_INFO
	.align		4
.L_4901:
        /*00a8*/ 	.byte	0x04, 0x17
        /*00aa*/ 	.short	(.L_4903 - .L_4902)
.L_4902:
        /*00ac*/ 	.word	0x00000000
        /*00b0*/ 	.short	0x0000
        /*00b2*/ 	.short	0x0000
        /*00b4*/ 	.byte	0x00, 0xf5, 0x21, 0x00


	//----- nvinfo : EIATTR_SPARSE_MMA_MASK
	.align		4
.L_4903:
        /*00b8*/ 	.byte	0x03, 0x50
        /*00ba*/ 	.short	0x0000


	//----- nvinfo : EIATTR_MAXREG_COUNT
	.align		4
        /*00bc*/ 	.byte	0x03, 0x1b
        /*00be*/ 	.short	0x00ff


	//----- nvinfo : EIATTR_MERCURY_ISA_VERSION
	.align		4
        /*00c0*/ 	.byte	0x03, 0x5f
        /*00c2*/ 	.short	0x0101


	//----- nvinfo : EIATTR_COOP_GROUP_MASK_REGIDS
	.align		4
        /*00c4*/ 	.byte	0x04, 0x29
        /*00c6*/ 	.short	(.L_4905 - .L_4904)


	//   ....[0]....
.L_4904:
        /*00c8*/ 	.word	0xffffffff


	//   ....[1]....
        /*00cc*/ 	.word	0xffffffff


	//   ....[2]....
        /*00d0*/ 	.word	0xffffffff


	//   ....[3]....
        /*00d4*/ 	.word	0xffffffff


	//   ....[4]....
        /*00d8*/ 	.word	0xffffffff


	//   ....[5]....
        /*00dc*/ 	.word	0x05000017


	//   ....[6]....
        /*00e0*/ 	.word	0x05000017


	//   ....[7]....
        /*00e4*/ 	.word	0x05000017


	//   ....[8]....
        /*00e8*/ 	.word	0x05000017


	//   ....[9]....
        /*00ec*/ 	.word	0x05000017


	//----- nvinfo : EIATTR_COOP_GROUP_INSTR_OFFSETS
	.align		4
.L_4905:
        /*00f0*/ 	.byte	0x04, 0x28
        /*00f2*/ 	.short	(.L_4907 - .L_4906)


	//   ....[0]....
.L_4906:
        /*00f4*/ 	.word	0x00001250


	//   ....[1]....
        /*00f8*/ 	.word	0x00001270


	//   ....[2]....
        /*00fc*/ 	.word	0x00001290


	//   ....[3]....
        /*0100*/ 	.word	0x000012b0


	//   ....[4]....
        /*0104*/ 	.word	0x000012d0


	//   ....[5]....
        /*0108*/ 	.word	0x00001680


	//   ....[6]....
        /*010c*/ 	.word	0x00001710


	//   ....[7]....
        /*0110*/ 	.word	0x00001790


	//   ....[8]....
        /*0114*/ 	.word	0x00001810


	//   ....[9]....
        /*0118*/ 	.word	0x00001890


	//----- nvinfo : EIATTR_VRC_CTA_INIT_COUNT
	.align		4
.L_4907:
        /*011c*/ 	.byte	0x02, 0x4a
	.zero		1
	.zero		1


	//----- nvinfo : EIATTR_EXIT_INSTR_OFFSETS
	.align		4
        /*0120*/ 	.byte	0x04, 0x1c
        /*0122*/ 	.short	(.L_4909 - .L_4908)


	//   ....[0]....
.L_4908:
        /*0124*/ 	.word	0x00000290


	//   ....[1]....
        /*0128*/ 	.word	0x00000ed0


	//   ....[2]....
        /*012c*/ 	.word	0x00001620


	//----- nvinfo : EIATTR_CRS_STACK_SIZE
	.align		4
.L_4909:
        /*0130*/ 	.byte	0x04, 0x1e
        /*0132*/ 	.short	(.L_4911 - .L_4910)
.L_4910:
        /*0134*/ 	.word	0x00000000


	//----- nvinfo : EIATTR_CBANK_PARAM_SIZE
	.align		4
.L_4911:
        /*0138*/ 	.byte	0x03, 0x19
        /*013a*/ 	.short	0x0040


	//----- nvinfo : EIATTR_PARAM_CBANK
	.align		4
        /*013c*/ 	.byte	0x04, 0x0a
        /*013e*/ 	.short	(.L_4913 - .L_4912)
	.align		4
.L_4912:
        /*0140*/ 	.word	index@(.nv.constant0._ZN12tensorrt_llm7kernels32fusedQKNormRopeKernelNTokenHeadsIN3c104HalfES3_Li128ELb1ELi2EEEvPviiifPKvS6_S6_PKlii)
        /*0144*/ 	.short	0x0380
        /*0146*/ 	.short	0x0040


	//----- nvinfo : EIATTR_SW_WAR
	.align		4
.L_4913:
        /*0148*/ 	.byte	0x04, 0x36
        /*014a*/ 	.short	(.L_4915 - .L_4914)
.L_4914:
        /*014c*/ 	.word	0x00000008
.L_4915:


//--------------------- .nv.info._ZN12tensorrt_llm7kernels32fusedQKNormRopeKernelNTokenHeadsIN3c104HalfES3_Li64ELb0ELi2EEEvPviiifPKvS6_S6_PKlii --------------------------
	.section	.nv.info._ZN12tensorrt_llm7kernels32fusedQKNormRopeKernelNTokenHeadsIN3c104HalfES3_Li64ELb0ELi2EEEvPviiifPKvS6_S6_PKlii,"",@"SHT_CUDA_INFO"
	.sectionflags	@""
	.align	4


	//----- nvinfo : EIATTR_CUDA_API_VERSION
	.align		4
        /*0000*/ 	.byte	0x04, 0x37
        /*0002*/ 	.short	(.L_4917 - .L_4916)
.L_4916:
        /*0004*/ 	.word	0x00000082


	//----- nvinfo : EIATTR_KPARAM_INFO
	.align		4
.L_4917:
        /*0008*/ 	.byte	0x04, 0x17
        /*000a*/ 	.short	(.L_4919 - .L_4918)
.L_4918:
        /*000c*/ 	.word	0x00000000
        /*0010*/ 	.short	0x000a
        /*0012*/ 	.short	0x003c
        /*0014*/ 	.byte	0x00, 0xf0, 0x11, 0x00


	//----- nvinfo : EIATTR_KPARAM_INFO
	.align		4
.L_4919:
        /*0018*/ 	.byte	0x04, 0x17
        /*001a*/ 	.short	(.L_4921 - .L_4920)
.L_4920:
        /*001c*/ 	.word	0x00000000
        /*0020*/ 	.short	0x0009
        /*0022*/ 	.short	0x0038
        /*0024*/ 	.byte	0x00, 0xf0, 0x11, 0x00


	//----- nvinfo : EIATTR_KPARAM_INFO
	.align		4
.L_4921:
        /*0028*/ 	.byte	0x04, 0x17
        /*002a*/ 	.short	(.L_4923 - .L_4922)
.L_4922:
        /*002c*/ 	.word	0x00000000
        /*0030*/ 	.short	0x0008
        /*0032*/ 	.short	0x0030
        /*0034*/ 	.byte	0x00, 0xf5, 0x21, 0x00


	//----- nvinfo : EIATTR_KPARAM_INFO
	.align		4
.L_4923:
        /*0038*/ 	.byte	0x04, 0x17
        /*003a*/ 	.short	(.L_4925 - .L_4924)
.L_4924:
        /*003c*/ 	.word	0x00000000
        /*0040*/ 	.short	0x0007
        /*0042*/ 	.short	0x0028
        /*0044*/ 	.byte	0x00, 0xf5, 0x21, 0x00


	//----- nvinfo : EIATTR_KPARAM_INFO
	.align		4
.L_4925:
        /*0048*/ 	.byte	0x04, 0x17
        /*004a*/ 	.short	(.L_4927 - .L_4926)
.L_4926:
        /*004c*/ 	.word	0x00000000
        /*0050*/ 	.short	0x0006
        /*0052*/ 	.short	0x0020
        /*0054*/ 	.byte	0x00, 0xf5, 0x21, 0x00


	//----- nvinfo : EIATTR_KPARAM_INFO
	.align		4
.L_4927:
        /*0058*/ 	.byte	0x04, 0x17
        /*005a*/ 	.short	(.L_4929 - .L_4928)
.L_4928:
        /*005c*/ 	.word	0x00000000
        /*0060*/ 	.short	0x0005
        /*0062*/ 	.short	0x0018
        /*0064*/ 	.byte	0x00, 0xf5, 0x21, 0x00


	//----- nvinfo : EIATTR_KPARAM_INFO
	.align		4
.L_4929:
        /*0068*/ 	.byte	0x04, 0x17
        /*006a*/ 	.short	(.L_4931 - .L_4930)
.L_4930:
        /*006c*/ 	.word	0x00000000
        /*0070*/ 	.short	0x0004
        /*0072*/ 	.short	0x0014
        /*0074*/ 	.byte	0x00, 0xf0, 0x11, 0x00


	//----- nvinfo : EIATTR_KPARAM_INFO
	.align		4
.L_4931:
        /*0078*/ 	.byte	0x04, 0x17
        /*007a*/ 	.short	(.L_4933 - .L_4932)
.L_4932:
        /*007c*/ 	.word	0x00000000
        /*0080*/ 	.short	0x0003
        /*0082*/ 	.short	0x0010
        /*0084*/ 	.byte	0x00, 0xf0, 0x11, 0x00


	//----- nvinfo : EIATTR_KPARAM_INFO
	.align		4
.L_4933:
        /*0088*/ 	.byte	0x04, 0x17
        /*008a*/ 	.short	(.L_4935 - .L_4934)
.L_4934:
        /*008c*/ 	.word	0x00000000
        /*0090*/ 	.short	0x0002
        /*0092*/ 	.short	0x000c
        /*0094*/ 	.byte	0x00, 0xf0, 0x11, 0x00


	//----- nvinfo : EIATTR_KPARAM_INFO
	.align		4
.L_4935:
        /*0098*/ 	.byte	0x04, 0x17
        /*009a*/ 	.short	(.L_4937 - .L_4936)
.L_4936:
        /*009c*/ 	.word	0x00000000
        /*00a0*/ 	.short	0x0001
        /*00a2*/ 	.short	0x0008
        /*00a4*/ 	.byte	0x00, 0xf0, 0x11, 0x00


	//----- nvinfo : EIATTR_KPARAM_INFO
	.align		4
.L_4937:
        /*00a8*/ 	.byte	0x04, 0x17
        /*00aa*/ 	.short	(.L_4939 - .L_4938)
.L_4938:
        /*00ac*/ 	.word	0x00000000
        /*00b0*/ 	.short	0x0000
        /*00b2*/ 	.short	0x0000
        /*00b4*/ 	.byte	0x00, 0xf5, 0x21, 0x00


	//----- nvinfo : EIATTR_SPARSE_MMA_MASK
	.align		4
.L_4939:
        /*00b8*/ 	.byte	0x03, 0x50
        /*00ba*/ 	.short	0x0000


	//----- nvinfo : EIATTR_MAXREG_COUNT
	.align		4
        /*00bc*/ 	.byte	0x03, 0x1b
        /*00be*/ 	.short	0x00ff


	//----- nvinfo : EIATTR_MERCURY_ISA_VERSION
	.align		4
        /*00c0*/ 	.byte	0x03, 0x5f
        /*00c2*/ 	.short	0x0101


	//----- nvinfo : EIATTR_COOP_GROUP_MASK_REGIDS
	.align		4
        /*00c4*/ 	.byte	0x04, 0x29
        /*00c6*/ 	.short	(.L_4941 - .L_4940)


	//   ....[0]....
.L_4940:
        /*00c8*/ 	.word	0xffffffff


	//   ....[1]....
        /*00cc*/ 	.word	0xffffffff


	//   ....[2]....
        /*00d0*/ 	.word	0xffffffff


	//   ....[3]....
        /*00d4*/ 	.word	0xffffffff


	//   ....[4]....
        /*00d8*/ 	.word	0xffffffff


	//   ....[5]....
        /*00dc*/ 	.word	0xffffffff


	//   ....[6]....
        /*00e0*/ 	.word	0xffffffff


	//   ....[7]....
        /*00e4*/ 	.word	0xffffffff


	//   ....[8]....
        /*00e8*/ 	.word	0xffffffff


	//   ....[9]....
        /*00ec*/ 	.word	0x05000009


	//   ....[10]....
        /*00f0*/ 	.word	0x05000009


	//   ....[11]....
        /*00f4*/ 	.word	0x05000009


	//   ....[12]....
        /*00f8*/ 	.word	0x05000009


	//   ....[13]....
        /*00fc*/ 	.word	0x05000009


	//   ....[14]....
        /*0100*/ 	.word	0x05000009


	//   ....[15]....
        /*0104*/ 	.word	0x05000009


	//   ....[16]....
        /*0108*/ 	.word	0x05000009


	//   ....[17]....
        /*010c*/ 	.word	0x05000009


	//----- nvinfo : EIATTR_COOP_GROUP_INSTR_OFFSETS
	.align		4
.L_4941:
        /*0110*/ 	.byte	0x04, 0x28
        /*0112*/ 	.short	(.L_4943 - .L_4942)


	//   ....[0]....
.L_4942:
        /*0114*/ 	.word	0x000012f0


	//   ....[1]....
        /*0118*/ 	.word	0x00001310


	//   ....[2]....
        /*011c*/ 	.word	0x00001330


	//   ....[3]....
        /*0120*/ 	.word	0x00001350


	//   ....[4]....
        /*0124*/ 	.word	0x00001370


	//   ....[5]....
        /*0128*/ 	.word	0x00001540


	//   ....[6]....
        /*012c*/ 	.word	0x000015d0


	//   ....[7]....
        /*0130*/ 	.word	0x000016b0


	//   ....[8]....
        /*0134*/ 	.word	0x000017e0


	//   ....[9]....
        /*0138*/ 	.word	0x00001910


	//   ....[10]....
        /*013c*/ 	.word	0x000019a0


	//   ....[11]....
        /*0140*/ 	.word	0x00001a00


	//   ....[12]....
        /*0144*/ 	.word	0x00001a60


	//   ....[13]....
        /*0148*/ 	.word	0x00001ac0


	//   ....[14]....
        /*014c*/ 	.word	0x00001cd0


	//   ....[15]....
        /*0150*/ 	.word	0x00001d60


	//   ....[16]....
        /*0154*/ 	.word	0x00001e00


	//   ....[17]....
        /*0158*/ 	.word	0x00001e60


	//----- nvinfo : EIATTR_VRC_CTA_INIT_COUNT
	.align		4
.L_4943:
        /*015c*/ 	.byte	0x02, 0x4a
	.zero		1
	.zero		1


	//----- nvinfo : EIATTR_EXIT_INSTR_OFFSETS
	.align		4
        /*0160*/ 	.byte	0x04, 0x1c
        /*0162*/ 	.short	(.L_4945 - .L_4944)


	//   ....[0]....
.L_4944:
        /*0164*/ 	.word	0x00000290


	//   ....[1]....
        /*0168*/ 	.word	0x00000ee0


	//   ....[2]....
        /*016c*/ 	.word	0x000018b0


	//----- nvinfo : EIATTR_CRS_STACK_SIZE
	.align		4
.L_4945:
        /*0170*/ 	.byte	0x04, 0x1e
        /*0172*/ 	.short	(.L_4947 - .L_4946)
.L_4946:
        /*0174*/ 	.word	0x00000000


	//----- nvinfo : EIATTR_CBANK_PARAM_SIZE
	.align		4
.L_4947:
        /*0178*/ 	.byte	0x03, 0x19
        /*017a*/ 	.short	0x0040


	//----- nvinfo : EIATTR_PARAM_CBANK
	.align		4
        /*017c*/ 	.byte	0x04, 0x0a
        /*017e*/ 	.short	(.L_4949 - .L_4948)
	.align		4
.L_4948:
        /*0180*/ 	.word	index@(.nv.constant0._ZN12tensorrt_llm7kernels32fusedQKNormRopeKernelNTokenHeadsIN3c104HalfES3_Li64ELb0ELi2EEEvPviiifPKvS6_S6_PKlii)
        /*0184*/ 	.short	0x0380
        /*0186*/ 	.short	0x0040


	//----- nvinfo : EIATTR_SW_WAR
	.align		4
.L_4949:
        /*0188*/ 	.byte	0x04, 0x36
        /*018a*/ 	.short	(.L_4951 - .L_4950)
.L_4950:
        /*018c*/ 	.word	0x00000008
.L_4951:


//--------------------- .nv.info._ZN12tensorrt_llm7kernels32fusedQKNormRopeKernelNTokenHeadsIN3c104HalfES3_Li64ELb1ELi2EEEvPviiifPKvS6_S6_PKlii --------------------------
	.section	.nv.info._ZN12tensorrt_llm7kernels32fusedQKNormRopeKernelNTokenHeadsIN3c104HalfES3_Li64ELb1ELi2EEEvPviiifPKvS6_S6_PKlii,"",@"SHT_CUDA_INFO"
	.sectionflags	@""
	.align	4


	//----- nvinfo : EIATTR_CUDA_API_VERSION
	.align		4
        /*0000*/ 	.byte	0x04, 0x37
        /*0002*/ 	.short	(.L_4953 - .L_4952)
.L_4952:
        /*0004*/ 	.word	0x00000082


	//----- nvinfo : EIATTR_KPARAM_INFO
	.align		4
.L_4953:
        /*0008*/ 	.byte	0x04, 0x17
        /*000a*/ 	.short	(.L_4955 - .L_4954)
.L_4954:
        /*000c*/ 	.word	0x00000000
        /*0010*/ 	.short	0x000a
        /*0012*/ 	.short	0x003c
        /*0014*/ 	.byte	0x00, 0xf0, 0x11, 0x00


	//----- nvinfo : EIATTR_KPARAM_INFO
	.align		4
.L_4955:
        /*0018*/ 	.byte	0x04, 0x17
        /*001a*/ 	.short	(.L_4957 - .L_4956)
.L_4956:
        /*001c*/ 	.word	0x00000000
        /*0020*/ 	.short	0x0009
        /*0022*/ 	.short	0x0038
        /*0024*/ 	.byte	0x00, 0xf0, 0x11, 0x00


	//----- nvinfo : EIATTR_KPARAM_INFO
	.align		4
.L_4957:
        /*0028*/ 	.byte	0x04, 0x17
        /*002a*/ 	.short	(.L_4959 - .L_4958)
.L_4958:
        /*002c*/ 	.word	0x00000000
        /*0030*/ 	.short	0x0008
        /*0032*/ 	.short	0x0030
        /*0034*/ 	.byte	0x00, 0xf5, 0x21, 0x00


	//----- nvinfo : EIATTR_KPARAM_INFO
	.align		4
.L_4959:
        /*0038*/ 	.byte	0x04, 0x17
        /*003a*/ 	.short	(.L_4961 - .L_4960)
.L_4960:
        /*003c*/ 	.word	0x00000000
        /*0040*/ 	.short	0x0007
        /*0042*/ 	.short	0x0028
        /*0044*/ 	.byte	0x00, 0xf5, 0x21, 0x00


	//----- nvinfo : EIATTR_KPARAM_INFO
	.align		4
.L_4961:
        /*0048*/ 	.byte	0x04, 0x17
        /*004a*/ 	.short	(.L_4963 - .L_4962)
.L_4962:
        /*004c*/ 	.word	0x00000000
        /*0050*/ 	.short	0x0006
        /*0052*/ 	.short	0x0020
        /*0054*/ 	.byte	0x00, 0xf5, 0x21, 0x00


	//----- nvinfo : EIATTR_KPARAM_INFO
	.align		4
.L_4963:
        /*0058*/ 	.byte	0x04, 0x17
        /*005a*/ 	.short	(.L_4965 - .L_4964)
.L_4964:
        /*005c*/ 	.word	0x00000000
        /*0060*/ 	.short	0x0005
        /*0062*/ 	.short	0x0018
        /*0064*/ 	.byte	0x00, 0xf5, 0x21, 0x00


	//----- nvinfo : EIATTR_KPARAM_INFO
	.align		4
.L_4965:
        /*0068*/ 	.byte	0x04, 0x17
        /*006a*/ 	.short	(.L_4967 - .L_4966)
.L_4966:
        /*006c*/ 	.word	0x00000000
        /*0070*/ 	.short	0x0004
        /*0072*/ 	.short	0x0014
        /*0074*/ 	.byte	0x00, 0xf0, 0x11, 0x00


	//----- nvinfo : EIATTR_KPARAM_INFO
	.align		4
.L_4967:
        /*0078*/ 	.byte	0x04, 0x17
        /*007a*/ 	.short	(.L_4969 - .L_4968)
.L_4968:
        /*007c*/ 	.word	0x00000000
        /*0080*/ 	.short	0x0003
        /*0082*/ 	.short	0x0010
        /*0084*/ 	.byte	0x00, 0xf0, 0x11, 0x00


	//----- nvinfo : EIATTR_KPARAM_INFO
	.align		4
.L_4969:
        /*0088*/ 	.byte	0x04, 0x17
        /*008a*/ 	.short	(.L_4971 - .L_4970)
.L_4970:
        /*008c*/ 	.word	0x00000000
        /*0090*/ 	.short	0x0002
        /*0092*/ 	.short	0x000c
        /*0094*/ 	.byte	0x00, 0xf0, 0x11, 0x00


	//----- nvinfo : EIATTR_KPARAM_INFO
	.align		4
.L_4971:
        /*0098*/ 	.byte	0x04, 0x17
        /*009a*/ 	.short	(.L_4973 - .L_4972)
.L_4972:
        /*009c*/ 	.word	0x00000000
        /*00a0*/ 	.short	0x0001
        /*00a2*/ 	.short	0x0008
        /*00a4*/ 	.byte	0x00, 0xf0, 0x11, 0x00


	//----- nvinfo : EIATTR_KPARAM_INFO
	.align		4
.L_4973:
        /*00a8*/ 	.byte	0x04, 0x17
        /*00aa*/ 	.short	(.L_4975 - .L_4974)
.L_4974:
        /*00ac*/ 	.word	0x00000000
        /*00b0*/ 	.short	0x0000
        /*00b2*/ 	.short	0x0000
        /*00b4*/ 	.byte	0x00, 0xf5, 0x21, 0x00


	//----- nvinfo : EIATTR_SPARSE_MMA_MASK
	.align		4
.L_4975:
        /*00b8*/ 	.byte	0x03, 0x50
        /*00ba*/ 	.short	0x0000


	//----- nvinfo : EIATTR_MAXREG_COUNT
	.align		4
        /*00bc*/ 	.byte	0x03, 0x1b
        /*00be*/ 	.short	0x00ff


	//----- nvinfo : EIATTR_MERCURY_ISA_VERSION
	.align		4
        /*00c0*/ 	.byte	0x03, 0x5f
        /*00c2*/ 	.short	0x0101


	//----- nvinfo : EIATTR_COOP_GROUP_MASK_REGIDS
	.align		4
        /*00c4*/ 	.byte	0x04, 0x29
        /*00c6*/ 	.short	(.L_4977 - .L_4976)


	//   ....[0]....
.L_4976:
        /*00c8*/ 	.word	0xffffffff


	//   ....[1]....
        /*00cc*/ 	.word	0xffffffff


	//   ....[2]....
        /*00d0*/ 	.word	0xffffffff


	//   ....[3]....
        /*00d4*/ 	.word	0xffffffff


	//   ....[4]....
        /*00d8*/ 	.word	0xffffffff


	//   ....[5]....
        /*00dc*/ 	.word	0xffffffff


	//   ....[6]....
        /*00e0*/ 	.word	0xffffffff


	//   ....[7]....
        /*00e4*/ 	.word	0xffffffff


	//   ....[8]....
        /*00e8*/ 	.word	0xffffffff


	//   ....[9]....
        /*00ec*/ 	.word	0xffffffff


	//   ....[10]....
        /*00f0*/ 	.word	0xffffffff


	//   ....[11]....
        /*00f4*/ 	.word	0xffffffff


	//   ....[12]....
        /*00f8*/ 	.word	0xffffffff


	//   ....[13]....
        /*00fc*/ 	.word	0xffffffff


	//   ....[14]....
        /*0100*/ 	.word	0xffffffff


	//   ....[15]....
        /*0104*/ 	.word	0x0500001c


	//   ....[16]....
        /*0108*/ 	.word	0x0500001c


	//   ....[17]....
        /*010c*/ 	.word	0x0500001c


	//   ....[18]....
        /*0110*/ 	.word	0x0500001c


	//   ....[19]....
        /*0114*/ 	.word	0x0500001c


	//   ....[20]....
        /*0118*/ 	.word	0x0500001c


	//   ....[21]....
        /*011c*/ 	.word	0x0500001c


	//   ....[22]....
        /*0120*/ 	.word	0x0500001c


	//   ....[23]....
        /*0124*/ 	.word	0x0500001c


	//   ....[24]....
        /*0128*/ 	.word	0x0500001c


	//   ....[25]....
        /*012c*/ 	.word	0x0500001c


	//   ....[26]....
        /*0130*/ 	.word	0x0500001c


	//   ....[27]....
        /*0134*/ 	.word	0x0500001c


	//   ....[28]....
        /*0138*/ 	.word	0x0500001c


	//   ....[29]....
        /*013c*/ 	.word	0x0500001c


	//----- nvinfo : EIATTR_COOP_GROUP_INSTR_OFFSETS
	.align		4
.L_4977:
        /*0140*/ 	.byte	0x04, 0x28
        /*0142*/ 	.short	(.L_4979 - .L_4978)


	//   ....[0]....
.L_4978:
        /*0144*/ 	.word	0x00001220


	//   ....[1]....
        /*0148*/ 	.word	0x00001240


	//   ....[2]....
        /*014c*/ 	.word	0x00001260


	//   ....[3]....
        /*0150*/ 	.word	0x00001280


	//   ....[4]....
        /*0154*/ 	.word	0x000012a0


	//   ....[5]....
        /*0158*/ 	.word	0x00001550


	//   ....[6]....
        /*015c*/ 	.word	0x00001570


	//   ....[7]....
        /*0160*/ 	.word	0x00001590


	//   ....[8]....
        /*0164*/ 	.word	0x000015b0


	//   ....[9]....
        /*0168*/ 	.word	0x000015d0


	//   ....[10]....
        /*016c*/ 	.word	0x00001910


	//   ....[11]....
        /*0170*/ 	.word	0x00001930


	//   ....[12]....
        /*0174*/ 	.word	0x00001950


	//   ....[13]....
        /*0178*/ 	.word	0x00001970


	//   ....[14]....
        /*017c*/ 	.word	0x00001990


	//   ....[15]....
        /*0180*/ 	.word	0x00001bd0


	//   ....[16]....
        /*0184*/ 	.word	0x00001c50


	//   ....[17]....
        /*0188*/ 	.word	0x00001cb0


	//   ....[18]....
        /*018c*/ 	.word	0x00001d10


	//   ....[19]....
        /*0190*/ 	.word	0x00001d70


	//   ....[20]....
        /*0194*/ 	.word	0x00001df0


	//   ....[21]....
        /*0198*/ 	.word	0x00001e70


	//   ....[22]....
        /*019c*/ 	.word	0x00001ec0


	//   ....[23]....
        /*01a0*/ 	.word	0x00001f10


	//   ....[24]....
        /*01a4*/ 	.word	0x00001f60


	//   ....[25]....
        /*01a8*/ 	.word	0x00001fe0


	//   ....[26]....
        /*01ac*/ 	.word	0x00002060


	//   ....[27]....
        /*01b0*/ 	.word	0x000020c0


	//   ....[28]....
        /*01b4*/ 	.word	0x00002120


	//   ....[29]....
        /*01b8*/ 	.word	0x00002180


	//----- nvinfo : EIATTR_VRC_CTA_INIT_COUNT
	.align		4
.L_4979:
        /*01bc*/ 	.byte	0x02, 0x4a
	.zero		1
	.zero		1


	//----- nvinfo : EIATTR_EXIT_INSTR_OFFSETS
	.align		4
        /*01c0*/ 	.byte	0x04, 0x1c
        /*01c2*/ 	.short	(.L_4981 - .L_4980)


	//   ....[0]....
.L_4980:
        /*01c4*/ 	.word	0x000002b0


	//   ....[1]....
        /*01c8*/ 	.word	0x00000ef0


	//   ....[2]....
        /*01cc*/ 	.word	0x000017e0


	//   ....[3]....
        /*01d0*/ 	.word	0x00001b70


	//----- nvinfo : EIATTR_CRS_STACK_SIZE
	.align		4
.L_4981:
        /*01d4*/ 	.byte	0x04, 0x1e
        /*01d6*/ 	.short	(.L_4983 - .L_4982)
.L_4982:
        /*01d8*/ 	.word	0x00000000


	//----- nvinfo : EIATTR_CBANK_PARAM_SIZE
	.align		4
.L_4983:
        /*01dc*/ 	.byte	0x03, 0x19
        /*01de*/ 	.short	0x0040


	//----- nvinfo : EIATTR_PARAM_CBANK
	.align		4
        /*01e0*/ 	.byte	0x04, 0x0a
        /*01e2*/ 	.short	(.L_4985 - .L_4984)
	.align		4
.L_4984:
        /*01e4*/ 	.word	index@(.nv.constant0._ZN12tensorrt_llm7kernels32fusedQKNormRopeKernelNTokenHeadsIN3c104HalfES3_Li64ELb1ELi2EEEvPviiifPKvS6_S6_PKlii)
        /*01e8*/ 	.short	0x0380
        /*01ea*/ 	.short	0x0040


	//----- nvinfo : EIATTR_SW_WAR
	.align		4
.L_4985:
        /*01ec*/ 	.byte	0x04, 0x36
        /*01ee*/ 	.short	(.L_4987 - .L_4986)
.L_4986:
        /*01f0*/ 	.word	0x00000008
.L_4987:


//--------------------- .nv.info._ZN12tensorrt_llm7kernels21fusedQKNormRopeKernelIN3c104HalfES3_Li256ELb0EEEvPviiifPKvS6_S6_PKlii --------------------------
	.section	.nv.info._ZN12tensorrt_llm7kernels21fusedQKNormRopeKernelIN3c104HalfES3_Li256ELb0EEEvPviiifPKvS6_S6_PKlii,"",@"SHT_CUDA_INFO"
	.sectionflags	@""
	.align	4


	//----- nvinfo : EIATTR_CUDA_API_VERSION
	.align		4
        /*0000*/ 	.byte	0x04, 0x37
        /*0002*/ 	.short	(.L_4989 - .L_4988)
.L_4988:
        /*0004*/ 	.word	0x00000082


	//----- nvinfo : EIATTR_KPARAM_INFO
	.align		4
.L_4989:
        /*0008*/ 	.byte	0x04, 0x17
        /*000a*/ 	.short	(.L_4991 - .L_4990)
.L_4990:
        /*000c*/ 	.word	0x00000000
        /*0010*/ 	.short	0x000a
        /*0012*/ 	.short	0x003c
        /*0014*/ 	.byte	0x00, 0xf0, 0x11, 0x00


	//----- nvinfo : EIATTR_KPARAM_INFO
	.align		4
.L_4991:
        /*0018*/ 	.byte	0x04, 0x17
        /*001a*/ 	.short	(.L_4993 - .L_4992)
.L_4992:
        /*001c*/ 	.word	0x00000000
        /*0020*/ 	.short	0x0009
        /*0022*/ 	.short	0x0038
        /*0024*/ 	.byte	0x00, 0xf0, 0x11, 0x00


	//----- nvinfo : EIATTR_KPARAM_INFO
	.align		4
.L_4993:
        /*0028*/ 	.byte	0x04, 0x17
        /*002a*/ 	.short	(.L_4995 - .L_4994)
.L_4994:
        /*002c*/ 	.word	0x00000000
        /*0030*/ 	.short	0x0008
        /*0032*/ 	.short	0x0030
        /*0034*/ 	.byte	0x00, 0xf5, 0x21, 0x00


	//----- nvinfo : EIATTR_KPARAM_INFO
	.align		4
.L_4995:
        /*0038*/ 	.byte	0x04, 0x17
        /*003a*/ 	.short	(.L_4997 - .L_4996)
.L_4996:
        /*003c*/ 	.word	0x00000000
        /*0040*/ 	.short	0x0007
        /*0042*/ 	.short	0x0028
        /*0044*/ 	.byte	0x00, 0xf5, 0x21, 0x00


	//----- nvinfo : EIATTR_KPARAM_INFO
	.align		4
.L_4997:
        /*0048*/ 	.byte	0x04, 0x17
        /*004a*/ 	.short	(.L_4999 - .L_4998)
.L_4998:
        /*004c*/ 	.word	0x00000000
        /*0050*/ 	.short	0x0006
        /*0052*/ 	.short	0x0020
        /*0054*/ 	.byte	0x00, 0xf5, 0x21, 0x00


	//----- nvinfo : EIATTR_KPARAM_INFO
	.align		4
.L_4999:
        /*0058*/ 	.byte	0x04, 0x17
        /*005a*/ 	.short	(.L_5001 - .L_5000)
.L_5000:
        /*005c*/ 	.word	0x00000000
        /*0060*/ 	.short	0x0005
        /*0062*/ 	.short	0x0018
        /*0064*/ 	.byte	0x00, 0xf5, 0x21, 0x00


	//----- nvinfo : EIATTR_KPARAM_INFO
	.align		4
.L_5001:
        /*0068*/ 	.byte	0x04, 0x17
        /*006a*/ 	.short	(.L_5003 - .L_5002)
.L_5002:
        /*006c*/ 	.word	0x00000000
        /*0070*/ 	.short	0x0004
        /*0072*/ 	.short	0x0014
        /*0074*/ 	.byte	0x00, 0xf0, 0x11, 0x00


	//----- nvinfo : EIATTR_KPARAM_INFO
	.align		4
.L_5003:
        /*0078*/ 	.byte	0x04, 0x17
        /*007a*/ 	.short	(.L_5005 - .L_5004)
.L_5004:
        /*007c*/ 	.word	0x00000000
        /*0080*/ 	.short	0x0003
        /*0082*/ 	.short	0x0010
        /*0084*/ 	.byte	0x00, 0xf0, 0x11, 0x00


	//----- nvinfo : EIATTR_KPARAM_INFO
	.align		4
.L_5005:
        /*0088*/ 	.byte	0x04, 0x17
        /*008a*/ 	.short	(.L_5007 - .L_5006)
.L_5006:
        /*008c*/ 	.word	0x00000000
        /*0090*/ 	.short	0x0002
        /*0092*/ 	.short	0x000c
        /*0094*/ 	.byte	0x00, 0xf0, 0x11, 0x00


	//----- nvinfo : EIATTR_KPARAM_INFO
	.align		4
.L_5007:
        /*0098*/ 	.byte	0x04, 0x17
        /*009a*/ 	.short	(.L_5009 - .L_5008)
.L_5008:
        /*009c*/ 	.word	0x00000000
        /*00a0*/ 	.short	0x0001
        /*00a2*/ 	.short	0x0008
        /*00a4*/ 	.byte	0x00, 0xf0, 0x11, 0x00


	//----- nvinfo : EIATTR_KPARAM_INFO
	.align		4
.L_5009:
        /*00a8*/ 	.byte	0x04, 0x17
        /*00aa*/ 	.short	(.L_5011 - .L_5010)
.L_5010:
        /*00ac*/ 	.word	0x00000000
        /*00b0*/ 	.short	0x0000
        /*00b2*/ 	.short	0x0000
        /*00b4*/ 	.byte	0x00, 0xf5, 0x21, 0x00


	//----- nvinfo : EIATTR_SPARSE_MMA_MASK
	.align		4
.L_5011:
        /*00b8*/ 	.byte	0x03, 0x50
        /*00ba*/ 	.short	0x0000


	//----- nvinfo : EIATTR_MAXREG_COUNT
	.align		4
        /*00bc*/ 	.byte	0x03, 0x1b
        /*00be*/ 	.short	0x00ff


	//----- nvinfo : EIATTR_MERCURY_ISA_VERSION
	.align		4
        /*00c0*/ 	.byte	0x03, 0x5f
        /*00c2*/ 	.short	0x0101


	//----- nvinfo : EIATTR_COOP_GROUP_MASK_REGIDS
	.align		4
        /*00c4*/ 	.byte	0x04, 0x29
        /*00c6*/ 	.short	(.L_5013 - .L_5012)


	//   ....[0]....
.L_5012:
        /*00c8*/ 	.word	0xffffffff


	//   ....[1]....
        /*00cc*/ 	.word	0xffffffff


	//   ....[2]....
        /*00d0*/ 	.word	0xffffffff


	//   ....[3]....
        /*00d4*/ 	.word	0xffffffff


	//   ....[4]....
        /*00d8*/ 	.word	0xffffffff


	//   ....[5]....
        /*00dc*/ 	.word	0xffffffff


	//   ....[6]....
        /*00e0*/ 	.word	0xffffffff


	//   ....[7]....
        /*00e4*/ 	.word	0xffffffff


	//   ....[8]....
        /*00e8*/ 	.word	0xffffffff


	//   ....[9]....
        /*00ec*/ 	.word	0xffffffff


	//   ....[10]....
        /*00f0*/ 	.word	0xffffffff


	//   ....[11]....
        /*00f4*/ 	.word	0xffffffff


	//   ....[12]....
        /*00f8*/ 	.word	0xffffffff


	//   ....[13]....
        /*00fc*/ 	.word	0xffffffff


	//   ....[14]....
        /*0100*/ 	.word	0xffffffff


	//   ....[15]....
        /*0104*/ 	.word	0x05000018


	//   ....[16]....
        /*0108*/ 	.word	0x05000018


	//   ....[17]....
        /*010c*/ 	.word	0x05000018


	//   ....[18]....
        /*0110*/ 	.word	0x05000018


	//   ....[19]....
        /*0114*/ 	.word	0x05000018


	//   ....[20]....
        /*0118*/ 	.word	0x05000018


	//   ....[21]....
        /*011c*/ 	.word	0x05000018


	//   ....[22]....
        /*0120*/ 	.word	0x05000018


	//   ....[23]....
        /*0124*/ 	.word	0x05000018


	//   ....[24]....
        /*0128*/ 	.word	0x05000018


	//----- nvinfo : EIATTR_COOP_GROUP_INSTR_OFFSETS
	.align		4
.L_5013:
        /*012c*/ 	.byte	0x04, 0x28
        /*012e*/ 	.short	(.L_5015 - .L_5014)


	//   ....[0]....
.L_5014:
        /*0130*/ 	.word	0x00000650


	//   ....[1]....
        /*0134*/ 	.word	0x00000690


	//   ....[2]....
        /*0138*/ 	.word	0x000006c0


	//   ....[3]....
        /*013c*/ 	.word	0x000006e0


	//   ....[4]....
        /*0140*/ 	.word	0x00000700


	//   ....[5]....
        /*0144*/ 	.word	0x000009f0


	//   ....[6]....
        /*0148*/ 	.word	0x00000e10


	//   ....[7]....
        /*014c*/ 	.word	0x00001010


	//   ....[8]....
        /*0150*/ 	.word	0x000010d0


	//   ....[9]....
        /*0154*/ 	.word	0x00001290


	//   ....[10]....
        /*0158*/ 	.word	0x000014d0


	//   ....[11]....
        /*015c*/ 	.word	0x000014f0


	//   ....[12]....
        /*0160*/ 	.word	0x00001540


	//   ....[13]....
        /*0164*/ 	.word	0x00001570


	//   ....[14]....
        /*0168*/ 	.word	0x000017c0


	//   ....[15]....
        /*016c*/ 	.word	0x000018f0


	//   ....[16]....
        /*0170*/ 	.word	0x00001ac0


	//   ....[17]....
        /*0174*/ 	.word	0x00001cb0


	//   ....[18]....
        /*0178*/ 	.word	0x00001ea0


	//   ....[19]....
        /*017c*/ 	.word	0x00002080


	//   ....[20]....
        /*0180*/ 	.word	0x00002260


	//   ....[21]....
        /*0184*/ 	.word	0x00002450


	//   ....[22]....
        /*0188*/ 	.word	0x00002640


	//   ....[23]....
        /*018c*/ 	.word	0x000026b0


	//   ....[24]....
        /*0190*/ 	.word	0x00002770


	//----- nvinfo : EIATTR_VRC_CTA_INIT_COUNT
	.align		4
.L_5015:
        /*0194*/ 	.byte	0x02, 0x4a
	.zero		1
	.zero		1


	//----- nvinfo : EIATTR_EXIT_INSTR_OFFSETS
	.align		4
        /*0198*/ 	.byte	0x04, 0x1c
        /*019a*/ 	.short	(.L_5017 - .L_5016)


	//   ....[0]....
.L_5016:
        /*019c*/ 	.word	0x00000250


	//   ....[1]....
        /*01a0*/ 	.word	0x00001830


	//----- nvinfo : EIATTR_CRS_STACK_SIZE
	.align		4
.L_5017:
        /*01a4*/ 	.byte	0x04, 0x1e
        /*01a6*/ 	.short	(.L_5019 - .L_5018)
.L_5018:
        /*01a8*/ 	.word	0x00000000


	//----- nvinfo : EIATTR_CBANK_PARAM_SIZE
	.align		4
.L_5019:
        /*01ac*/ 	.byte	0x03, 0x19
        /*01ae*/ 	.short	0x0040


	//----- nvinfo : EIATTR_PARAM_CBANK
	.align		4
        /*01b0*/ 	.byte	0x04, 0x0a
        /*01b2*/ 	.short	(.L_5021 - .L_5020)
	.align		4
.L_5020:
        /*01b4*/ 	.word	index@(.nv.constant0._ZN12tensorrt_llm7kernels21fusedQKNormRopeKernelIN3c104HalfES3_Li256ELb0EEEvPviiifPKvS6_S6_PKlii)
        /*01b8*/ 	.short	0x0380
        /*01ba*/ 	.short	0x0040


	//----- nvinfo : EIATTR_SW_WAR
	.align		4
.L_5021:
        /*01bc*/ 	.byte	0x04, 0x36
        /*01be*/ 	.short	(.L_5023 - .L_5022)
.L_5022:
        /*01c0*/ 	.word	0x00000008
.L_5023:


//--------------------- .nv.info._ZN12tensorrt_llm7kernels21fusedQKNormRopeKernelIN3c104HalfES3_Li256ELb1EEEvPviiifPKvS6_S6_PKlii --------------------------
	.section	.nv.info._ZN12tensorrt_llm7kernels21fusedQKNormRopeKernelIN3c104HalfES3_Li256ELb1EEEvPviiifPKvS6_S6_PKlii,"",@"SHT_CUDA_INFO"
	.sectionflags	@""
	.align	4


	//----- nvinfo : EIATTR_CUDA_API_VERSION
	.align		4
        /*0000*/ 	.byte	0x04, 0x37
        /*0002*/ 	.short	(.L_5025 - .L_5024)
.L_5024:
        /*0004*/ 	.word	0x00000082


	//----- nvinfo : EIATTR_KPARAM_INFO
	.align		4
.L_5025:
        /*0008*/ 	.byte	0x04, 0x17
        /*000a*/ 	.short	(.L_5027 - .L_5026)
.L_5026:
        /*000c*/ 	.word	0x00000000
        /*0010*/ 	.short	0x000a
        /*0012*/ 	.short	0x003c
        /*0014*/ 	.byte	0x00, 0xf0, 0x11, 0x00


	//----- nvinfo : EIATTR_KPARAM_INFO
	.align		4
.L_5027:
        /*0018*/ 	.byte	0x04, 0x17
        /*001a*/ 	.short	(.L_5029 - .L_5028)
.L_5028:
        /*001c*/ 	.word	0x00000000
        /*0020*/ 	.short	0x0009
        /*0022*/ 	.short	0x0038
        /*0024*/ 	.byte	0x00, 0xf0, 0x11, 0x00


	//----- nvinfo : EIATTR_KPARAM_INFO
	.align		4
.L_5029:
        /*0028*/ 	.byte	0x04, 0x17
        /*002a*/ 	.short	(.L_5031 - .L_5030)
.L_5030:
        /*002c*/ 	.word	0x00000000
        /*0030*/ 	.short	0x0008
        /*0032*/ 	.short	0x0030
        /*0034*/ 	.byte	0x00, 0xf5, 0x21, 0x00


	//----- nvinfo : EIATTR_KPARAM_INFO
	.align		4
.L_5031:
        /*0038*/ 	.byte	0x04, 0x17
        /*003a*/ 	.short	(.L_5033 - .L_5032)
.L_5032:
        /*003c*/ 	.word	0x00000000
        /*0040*/ 	.short	0x0007
        /*0042*/ 	.short	0x0028
        /*0044*/ 	.byte	0x00, 0xf5, 0x21, 0x00


	//----- nvinfo : EIATTR_KPARAM_INFO
	.align		4
.L_5033:
        /*0048*/ 	.byte	0x04, 0x17
        /*004a*/ 	.short	(.L_5035 - .L_5034)
.L_5034:
        /*004c*/ 	.word	0x00000000
        /*0050*/ 	.short	0x0006
        /*0052*/ 	.short	0x0020
        /*0054*/ 	.byte	0x00, 0xf5, 0x21, 0x00


	//----- nvinfo : EIATTR_KPARAM_INFO
	.align		4
.L_5035:
        /*0058*/ 	.byte	0x04, 0x17
        /*005a*/ 	.short	(.L_5037 - .L_5036)
.L_5036:
        /*005c*/ 	.word	0x00000000
        /*0060*/ 	.short	0x0005
        /*0062*/ 	.short	0x0018
        /*0064*/ 	.byte	0x00, 0xf5, 0x21, 0x00


	//----- nvinfo : EIATTR_KPARAM_INFO
	.align		4
.L_5037:
        /*0068*/ 	.byte	0x04, 0x17
        /*006a*/ 	.short	(.L_5039 - .L_5038)
.L_5038:
        /*006c*/ 	.word	0x00000000
        /*0070*/ 	.short	0x0004
        /*0072*/ 	.short	0x0014
        /*0074*/ 	.byte	0x00, 0xf0, 0x11, 0x00


	//----- nvinfo : EIATTR_KPARAM_INFO
	.align		4
.L_5039:
        /*0078*/ 	.byte	0x04, 0x17
        /*007a*/ 	.short	(.L_5041 - .L_5040)
.L_5040:
        /*007c*/ 	.word	0x00000000
        /*0080*/ 	.short	0x0003
        /*0082*/ 	.short	0x0010
        /*0084*/ 	.byte	0x00, 0xf0, 0x11, 0x00


	//----- nvinfo : EIATTR_KPARAM_INFO
	.align		4
.L_5041:
        /*0088*/ 	.byte	0x04, 0x17
        /*008a*/ 	.short	(.L_5043 - .L_5042)
.L_5042:
        /*008c*/ 	.word	0x00000000
        /*0090*/ 	.short	0x0002
        /*0092*/ 	.short	0x000c
        /*0094*/ 	.byte	0x00, 0xf0, 0x11, 0x00


	//----- nvinfo : EIATTR_KPARAM_INFO
	.align		4
.L_5043:
        /*0098*/ 	.byte	0x04, 0x17
        /*009a*/ 	.short	(.L_5045 - .L_5044)
.L_5044:
        /*009c*/ 	.word	0x00000000
        /*00a0*/ 	.short	0x0001
        /*00a2*/ 	.short	0x0008
        /*00a4*/ 	.byte	0x00, 0xf0, 0x11, 0x00


	//----- nvinfo : EIATTR_KPARAM_INFO
	.align		4
.L_5045:
        /*00a8*/ 	.byte	0x04, 0x17
        /*00aa*/ 	.short	(.L_5047 - .L_5046)
.L_5046:
        /*00ac*/ 	.word	0x00000000
        /*00b0*/ 	.short	0x0000
        /*00b2*/ 	.short	0x0000
        /*00b4*/ 	.byte	0x00, 0xf5, 0x21, 0x00


	//----- nvinfo : EIATTR_SPARSE_MMA_MASK
	.align		4
.L_5047:
        /*00b8*/ 	.byte	0x03, 0x50
        /*00ba*/ 	.short	0x0000


	//----- nvinfo : EIATTR_MAXREG_COUNT
	.align		4
        /*00bc*/ 	.byte	0x03, 0x1b
        /*00be*/ 	.short	0x00ff


	//----- nvinfo : EIATTR_MERCURY_ISA_VERSION
	.align		4
        /*00c0*/ 	.byte	0x03, 0x5f
        /*00c2*/ 	.short	0x0101


	//----- nvinfo : EIATTR_COOP_GROUP_MASK_REGIDS
	.align		4
        /*00c4*/ 	.byte	0x04, 0x29
        /*00c6*/ 	.short	(.L_5049 - .L_5048)


	//   ....[0]....
.L_5048:
        /*00c8*/ 	.word	0xffffffff


	//   ....[1]....
        /*00cc*/ 	.word	0xffffffff


	//   ....[2]....
        /*00d0*/ 	.word	0xffffffff


	//   ....[3]....
        /*00d4*/ 	.word	0xffffffff


	//   ....[4]....
        /*00d8*/ 	.word	0xffffffff


	//----- nvinfo : EIATTR_COOP_GROUP_INSTR_OFFSETS
	.align		4
.L_5049:
        /*00dc*/ 	.byte	0x04, 0x28
        /*00de*/ 	.short	(.L_5051 - .L_5050)


	//   ....[0]....
.L_5050:
        /*00e0*/ 	.word	0x00000610


	//   ....[1]....
        /*00e4*/ 	.word	0x00000650


	//   ....[2]....
        /*00e8*/ 	.word	0x000006b0


	//   ....[3]....
        /*00ec*/ 	.word	0x000006d0


	//   ....[4]....
        /*00f0*/ 	.word	0x00000700


	//----- nvinfo : EIATTR_VRC_CTA_INIT_COUNT
	.align		4
.L_5051:
        /*00f4*/ 	.byte	0x02, 0x4a
	.zero		1
	.zero		1


	//----- nvinfo : EIATTR_EXIT_INSTR_OFFSETS
	.align		4
        /*00f8*/ 	.byte	0x04, 0x1c
        /*00fa*/ 	.short	(.L_5053 - .L_5052)


	//   ....[0]....
.L_5052:
        /*00fc*/ 	.word	0x00000250


	//   ....[1]....
        /*0100*/ 	.word	0x00000c50


	//----- nvinfo : EIATTR_CRS_STACK_SIZE
	.align		4
.L_5053:
        /*0104*/ 	.byte	0x04, 0x1e
        /*0106*/ 	.short	(.L_5055 - .L_5054)
.L_5054:
        /*0108*/ 	.word	0x00000000


	//----- nvinfo : EIATTR_CBANK_PARAM_SIZE
	.align		4
.L_5055:
        /*010c*/ 	.byte	0x03, 0x19
        /*010e*/ 	.short	0x0040


	//----- nvinfo : EIATTR_PARAM_CBANK
	.align		4
        /*0110*/ 	.byte	0x04, 0x0a
        /*0112*/ 	.short	(.L_5057 - .L_5056)
	.align		4
.L_5056:
        /*0114*/ 	.word	index@(.nv.constant0._ZN12tensorrt_llm7kernels21fusedQKNormRopeKernelIN3c104HalfES3_Li256ELb1EEEvPviiifPKvS6_S6_PKlii)
        /*0118*/ 	.short	0x0380
        /*011a*/ 	.short	0x0040


	//----- nvinfo : EIATTR_SW_WAR
	.align		4
.L_5057:
        /*011c*/ 	.byte	0x04, 0x36
        /*011e*/ 	.short	(.L_5059 - .L_5058)
.L_5058:
        /*0120*/ 	.word	0x00000008
.L_5059:


//--------------------- .nv.info._ZN12tensorrt_llm7kernels21fusedQKNormRopeKernelIN3c104HalfES3_Li128ELb0EEEvPviiifPKvS6_S6_PKlii --------------------------
	.section	.nv.info._ZN12tensorrt_llm7kernels21fusedQKNormRopeKernelIN3c104HalfES3_Li128ELb0EEEvPviiifPKvS6_S6_PKlii,"",@"SHT_CUDA_INFO"
	.sectionflags	@""
	.align	4


	//----- nvinfo : EIATTR_CUDA_API_VERSION
	.align		4
        /*0000*/ 	.byte	0x04, 0x37
        /*0002*/ 	.short	(.L_5061 - .L_5060)
.L_5060:
        /*0004*/ 	.word	0x00000082


	//----- nvinfo : EIATTR_KPARAM_INFO
	.align		4
.L_5061:
        /*0008*/ 	.byte	0x04, 0x17
        /*000a*/ 	.short	(.L_5063 - .L_5062)
.L_5062:
        /*000c*/ 	.word	0x00000000
        /*0010*/ 	.short	0x000a
        /*0012*/ 	.short	0x003c
        /*0014*/ 	.byte	0x00, 0xf0, 0x11, 0x00


	//----- nvinfo : EIATTR_KPARAM_INFO
	.align		4
.L_5063:
        /*0018*/ 	.byte	0x04, 0x17
        /*001a*/ 	.short	(.L_5065 - .L_5064)
.L_5064:
        /*001c*/ 	.word	0x00000000
        /*0020*/ 	.short	0x0009
        /*0022*/ 	.short	0x0038
        /*0024*/ 	.byte	0x00, 0xf0, 0x11, 0x00


	//----- nvinfo : EIATTR_KPARAM_INFO
	.align		4
.L_5065:
        /*0028*/ 	.byte	0x04, 0x17
        /*002a*/ 	.short	(.L_5067 - .L_5066)
.L_5066:
        /*002c*/ 	.word	0x00000000
        /*0030*/ 	.short	0x0008
        /*0032*/ 	.short	0x0030
        /*0034*/ 	.byte	0x00, 0xf5, 0x21, 0x00


	//----- nvinfo : EIATTR_KPARAM_INFO
	.align		4
.L_5067:
        /*0038*/ 	.byte	0x04, 0x17
        /*003a*/ 	.short	(.L_5069 - .L_5068)
.L_5068:
        /*003c*/ 	.word	0x00000000
        /*0040*/ 	.short	0x0007
        /*0042*/ 	.short	0x0028
        /*0044*/ 	.byte	0x00, 0xf5, 0x21, 0x00


	//----- nvinfo : EIATTR_KPARAM_INFO
	.align		4
.L_5069:
        /*0048*/ 	.byte	0x04, 0x17
        /*004a*/ 	.short	(.L_5071 - .L_5070)
.L_5070:
        /*004c*/ 	.word	0x00000000
        /*0050*/ 	.short	0x0006
        /*0052*/ 	.short	0x0020
        /*0054*/ 	.byte	0x00, 0xf5, 0x21, 0x00


	//----- nvinfo : EIATTR_KPARAM_INFO
	.align		4
.L_5071:
        /*0058*/ 	.byte	0x04, 0x17
        /*005a*/ 	.short	(.L_5073 - .L_5072)
.L_5072:
        /*005c*/ 	.word	0x00000000
        /*0060*/ 	.short	0x0005
        /*0062*/ 	.short	0x0018
        /*0064*/ 	.byte	0x00, 0xf5, 0x21, 0x00


	//----- nvinfo : EIATTR_KPARAM_INFO
	.align		4
.L_5073:
        /*0068*/ 	.byte	0x04, 0x17
        /*006a*/ 	.short	(.L_5075 - .L_5074)
.L_5074:
        /*006c*/ 	.word	0x00000000
        /*0070*/ 	.short	0x0004
        /*0072*/ 	.short	0x0014
        /*0074*/ 	.byte	0x00, 0xf0, 0x11, 0x00


	//----- nvinfo : EIATTR_KPARAM_INFO
	.align		4
.L_5075:
        /*0078*/ 	.byte	0x04, 0x17
        /*007a*/ 	.short	(.L_5077 - .L_5076)
.L_5076:
        /*007c*/ 	.word	0x00000000
        /*0080*/ 	.short	0x0003
        /*0082*/ 	.short	0x0010
        /*0084*/ 	.byte	0x00, 0xf0, 0x11, 0x00


	//----- nvinfo : EIATTR_KPARAM_INFO
	.align		4
.L_5077:
        /*0088*/ 	.byte	0x04, 0x17
        /*008a*/ 	.short	(.L_5079 - .L_5078)
.L_5078:
        /*008c*/ 	.word	0x00000000
        /*0090*/ 	.short	0x0002
        /*0092*/ 	.short	0x000c
        /*0094*/ 	.byte	0x00, 0xf0, 0x11, 0x00


	//----- nvinfo : EIATTR_KPARAM_INFO
	.align		4
.L_5079:
        /*0098*/ 	.byte	0x04, 0x17
        /*009a*/ 	.short	(.L_5081 - .L_5080)
.L_5080:
        /*009c*/ 	.word	0x00000000
        /*00a0*/ 	.short	0x0001
        /*00a2*/ 	.short	0x0008
        /*00a4*/ 	.byte	0x00, 0xf0, 0x11, 0x00


	//----- nvinfo : EIATTR_KPARAM_INFO
	.align		4
.L_5081:
        /*00a8*/ 	.byte	0x04, 0x17
        /*00aa*/ 	.short	(.L_5083 - .L_5082)
.L_5082:
        /*00ac*/ 	.word	0x00000000
        /*00b0*/ 	.short	0x0000
        /*00b2*/ 	.short	0x0000
        /*00b4*/ 	.byte	0x00, 0xf5, 0x21, 0x00


	//----- nvinfo : EIATTR_SPARSE_MMA_MASK
	.align		4
.L_5083:
        /*00b8*/ 	.byte	0x03, 0x50
        /*00ba*/ 	.short	0x0000


	//----- nvinfo : EIATTR_MAXREG_COUNT
	.align		4
        /*00bc*/ 	.byte	0x03, 0x1b
        /*00be*/ 	.short	0x00ff


	//----- nvinfo : EIATTR_MERCURY_ISA_VERSION
	.align		4
        /*00c0*/ 	.byte	0x03, 0x5f
        /*00c2*/ 	.short	0x0101


	//----- nvinfo : EIATTR_COOP_GROUP_MASK_REGIDS
	.align		4
        /*00c4*/ 	.byte	0x04, 0x29
        /*00c6*/ 	.short	(.L_5085 - .L_5084)


	//   ....[0]....
.L_5084:
        /*00c8*/ 	.word	0xffffffff


	//   ....[1]....
        /*00cc*/ 	.word	0xffffffff


	//   ....[2]....
        /*00d0*/ 	.word	0xffffffff


	//   ....[3]....
        /*00d4*/ 	.word	0xffffffff


	//   ....[4]....
        /*00d8*/ 	.word	0xffffffff


	//   ....[5]....
        /*00dc*/ 	.word	0xffffffff


	//   ....[6]....
        /*00e0*/ 	.word	0xffffffff


	//   ....[7]....
        /*00e4*/ 	.word	0xffffffff


	//   ....[8]....
        /*00e8*/ 	.word	0xffffffff


	//   ....[9]....
        /*00ec*/ 	.word	0xffffffff


	//   ....[10]....
        /*00f0*/ 	.word	0xffffffff


	//   ....[11]....
        /*00f4*/ 	.word	0x05000011


	//   ....[12]....
        /*00f8*/ 	.word	0x05000011


	//   ....[13]....
        /*00fc*/ 	.word	0x05000011


	//   ....[14]....
        /*0100*/ 	.word	0x05000011


	//   ....[15]....
        /*0104*/ 	.word	0x05000011


	//   ....[16]....
        /*0108*/ 	.word	0x05000011


	//----- nvinfo : EIATTR_COOP_GROUP_INSTR_OFFSETS
	.align		4
.L_5085:
        /*010c*/ 	.byte	0x04, 0x28
        /*010e*/ 	.short	(.L_5087 - .L_5086)


	//   ....[0]....
.L_5086:
        /*0110*/ 	.word	0x00000530


	//   ....[1]....
        /*0114*/ 	.word	0x00000550


	//   ....[2]....
        /*0118*/ 	.word	0x00000570


	//   ....[3]....
        /*011c*/ 	.word	0x00000590


	//   ....[4]....
        /*0120*/ 	.word	0x000005b0


	//   ....[5]....
        /*0124*/ 	.word	0x000007f0


	//   ....[6]....
        /*0128*/ 	.word	0x00000c60


	//   ....[7]....
        /*012c*/ 	.word	0x00000c70


	//   ....[8]....
        /*0130*/ 	.word	0x00000c80


	//   ....[9]....
        /*0134*/ 	.word	0x00000ca0


	//   ....[10]....
        /*0138*/ 	.word	0x00000f30


	//   ....[11]....
        /*013c*/ 	.word	0x00001240


	//   ....[12]....
        /*0140*/ 	.word	0x00001290


	//   ....[13]....
        /*0144*/ 	.word	0x00001470


	//   ....[14]....
        /*0148*/ 	.word	0x00001580


	//   ....[15]....
        /*014c*/ 	.word	0x000015d0


	//   ....[16]....
        /*0150*/ 	.word	0x000016b0


	//----- nvinfo : EIATTR_VRC_CTA_INIT_COUNT
	.align		4
.L_5087:
        /*0154*/ 	.byte	0x02, 0x4a
	.zero		1
	.zero		1


	//----- nvinfo : EIATTR_EXIT_INSTR_OFFSETS
	.align		4
        /*0158*/ 	.byte	0x04, 0x1c
        /*015a*/ 	.short	(.L_5089 - .L_5088)


	//   ....[0]....
.L_5088:
        /*015c*/ 	.word	0x00000250


	//   ....[1]....
        /*0160*/ 	.word	0x00000f80


	//----- nvinfo : EIATTR_CRS_STACK_SIZE
	.align		4
.L_5089:
        /*0164*/ 	.byte	0x04, 0x1e
        /*0166*/ 	.short	(.L_5091 - .L_5090)
.L_5090:
        /*0168*/ 	.word	0x00000000


	//----- nvinfo : EIATTR_CBANK_PARAM_SIZE
	.align		4
.L_5091:
        /*016c*/ 	.byte	0x03, 0x19
        /*016e*/ 	.short	0x0040


	//----- nvinfo : EIATTR_PARAM_CBANK
	.align		4
        /*0170*/ 	.byte	0x04, 0x0a
        /*0172*/ 	.short	(.L_5093 - .L_5092)
	.align		4
.L_5092:
        /*0174*/ 	.word	index@(.nv.constant0._ZN12tensorrt_llm7kernels21fusedQKNormRopeKernelIN3c104HalfES3_Li128ELb0EEEvPviiifPKvS6_S6_PKlii)
        /*0178*/ 	.short	0x0380
        /*017a*/ 	.short	0x0040


	//----- nvinfo : EIATTR_SW_WAR
	.align		4
.L_5093:
        /*017c*/ 	.byte	0x04, 0x36
        /*017e*/ 	.short	(.L_5095 - .L_5094)
.L_5094:
        /*0180*/ 	.word	0x00000008
.L_5095:


//--------------------- .nv.info._ZN12tensorrt_llm7kernels21fusedQKNormRopeKernelIN3c104HalfES3_Li128ELb1EEEvPviiifPKvS6_S6_PKlii --------------------------
	.section	.nv.info._ZN12tensorrt_llm7kernels21fusedQKNormRopeKernelIN3c104HalfES3_Li128ELb1EEEvPviiifPKvS6_S6_PKlii,"",@"SHT_CUDA_INFO"
	.sectionflags	@""
	.align	4


	//----- nvinfo : EIATTR_CUDA_API_VERSION
	.align		4
        /*0000*/ 	.byte	0x04, 0x37
        /*0002*/ 	.short	(.L_5097 - .L_5096)
.L_5096:
        /*0004*/ 	.word	0x00000082


	//----- nvinfo : EIATTR_KPARAM_INFO
	.align		4
.L_5097:
        /*0008*/ 	.byte	0x04, 0x17
        /*000a*/ 	.short	(.L_5099 - .L_5098)
.L_5098:
        /*000c*/ 	.word	0x00000000
        /*0010*/ 	.short	0x000a
        /*0012*/ 	.short	0x003c
        /*0014*/ 	.byte	0x00, 0xf0, 0x11, 0x00


	//----- nvinfo : EIATTR_KPARAM_INFO
	.align		4
.L_5099:
        /*0018*/ 	.byte	0x04, 0x17
        /*001a*/ 	.short	(.L_5101 - .L_5100)
.L_5100:
        /*001c*/ 	.word	0x00000000
        /*0020*/ 	.short	0x0009
        /*0022*/ 	.short	0x0038
        /*0024*/ 	.byte	0x00, 0xf0, 0x11, 0x00


	//----- nvinfo : EIATTR_KPARAM_INFO
	.align		4
.L_5101:
        /*0028*/ 	.byte	0x04, 0x17
        /*002a*/ 	.short	(.L_5103 - .L_5102)
.L_5102:
        /*002c*/ 	.word	0x00000000
        /*0030*/ 	.short	0x0008
        /*0032*/ 	.short	0x0030
        /*0034*/ 	.byte	0x00, 0xf5, 0x21, 0x00


	//----- nvinfo : EIATTR_KPARAM_INFO
	.align		4
.L_5103:
        /*0038*/ 	.byte	0x04, 0x17
        /*003a*/ 	.short	(.L_5105 - .L_5104)
.L_5104:
        /*003c*/ 	.word	0x00000000
        /*0040*/ 	.short	0x0007
        /*0042*/ 	.short	0x0028
        /*0044*/ 	.byte	0x00, 0xf5, 0x21, 0x00


	//----- nvinfo : EIATTR_KPARAM_INFO
	.align		4
.L_5105:
        /*0048*/ 	.byte	0x04, 0x17
        /*004a*/ 	.short	(.L_5107 - .L_5106)
.L_5106:
        /*004c*/ 	.word	0x00000000
        /*0050*/ 	.short	0x0006
        /*0052*/ 	.short	0x0020
        /*0054*/ 	.byte	0x00, 0xf5, 0x21, 0x00


	//----- nvinfo : EIATTR_KPARAM_INFO
	.align		4
.L_5107:
        /*0058*/ 	.byte	0x04, 0x17
        /*005a*/ 	.short	(.L_5109 - .L_5108)
.L_5108:
        /*005c*/ 	.word	0x00000000
        /*0060*/ 	.short	0x0005
        /*0062*/ 	.short	0x0018
        /*0064*/ 	.byte	0x00, 0xf5, 0x21, 0x00


	//----- nvinfo : EIATTR_KPARAM_INFO
	.align		4
.L_5109:
        /*0068*/ 	.byte	0x04, 0x17
        /*006a*/ 	.short	(.L_5111 - .L_5110)
.L_5110:
        /*006c*/ 	.word	0x00000000
        /*0070*/ 	.short	0x0004
        /*0072*/ 	.short	0x0014
        /*0074*/ 	.byte	0x00, 0xf0, 0x11, 0x00


	//----- nvinfo : EIATTR_KPARAM_INFO
	.align		4
.L_5111:
        /*0078*/ 	.byte	0x04, 0x17
        /*007a*/ 	.short	(.L_5113 - .L_5112)
.L_5112:
        /*007c*/ 	.word	0x00000000
        /*0080*/ 	.short	0x0003
        /*0082*/ 	.short	0x0010
        /*0084*/ 	.byte	0x00, 0xf0, 0x11, 0x00


	//----- nvinfo : EIATTR_KPARAM_INFO
	.align		4
.L_5113:
        /*0088*/ 	.byte	0x04, 0x17
        /*008a*/ 	.short	(.L_5115 - .L_5114)
.L_5114:
        /*008c*/ 	.word	0x00000000
        /*0090*/ 	.short	0x0002
        /*0092*/ 	.short	0x000c
        /*0094*/ 	.byte	0x00, 0xf0, 0x11, 0x00


	//----- nvinfo : EIATTR_KPARAM_INFO
	.align		4
.L_5115:
        /*0098*/ 	.byte	0x04, 0x17
        /*009a*/ 	.short	(.L_5117 - .L_5116)
.L_5116:
        /*009c*/ 	.word	0x00000000
        /*00a0*/ 	.short	0x0001
        /*00a2*/ 	.short	0x0008
        /*00a4*/ 	.byte	0x00, 0xf0, 0x11, 0x00


	//----- nvinfo : EIATTR_KPARAM_INFO
	.align		4
.L_5117:
        /*00a8*/ 	.byte	0x04, 0x17
        /*00aa*/ 	.short	(.L_5119 - .L_5118)
.L_5118:
        /*00ac*/ 	.word	0x00000000
        /*00b0*/ 	.short	0x0000
        /*00b2*/ 	.short	0x0000
        /*00b4*/ 	.byte	0x00, 0xf5, 0x21, 0x00


	//----- nvinfo : EIATTR_SPARSE_MMA_MASK
	.align		4
.L_5119:
        /*00b8*/ 	.byte	0x03, 0x50
        /*00ba*/ 	.short	0x0000


	//----- nvinfo : EIATTR_MAXREG_COUNT
	.align		4
        /*00bc*/ 	.byte	0x03, 0x1b
        /*00be*/ 	.short	0x00ff


	//----- nvinfo : EIATTR_MERCURY_ISA_VERSION
	.align		4
        /*00c0*/ 	.byte	0x03, 0x5f
        /*00c2*/ 	.short	0x0101


	//----- nvinfo : EIATTR_COOP_GROUP_MASK_REGIDS
	.align		4
        /*00c4*/ 	.byte	0x04, 0x29
        /*00c6*/ 	.short	(.L_5121 - .L_5120)


	//   ....[0]....
.L_5120:
        /*00c8*/ 	.word	0xffffffff


	//   ....[1]....
        /*00cc*/ 	.word	0xffffffff


	//   ....[2]....
        /*00d0*/ 	.word	0xffffffff


	//   ....[3]....
        /*00d4*/ 	.word	0xffffffff


	//   ....[4]....
        /*00d8*/ 	.word	0xffffffff


	//----- nvinfo : EIATTR_COOP_GROUP_INSTR_OFFSETS
	.align		4
.L_5121:
        /*00dc*/ 	.byte	0x04, 0x28
        /*00de*/ 	.short	(.L_5123 - .L_5122)


	//   ....[0]....
.L_5122:
        /*00e0*/ 	.word	0x000004d0


	//   ....[1]....
        /*00e4*/ 	.word	0x000004f0


	//   ....[2]....
        /*00e8*/ 	.word	0x00000510


	//   ....[3]....
        /*00ec*/ 	.word	0x00000540


	//   ....[4]....
        /*00f0*/ 	.word	0x00000560


	//----- nvinfo : EIATTR_VRC_CTA_INIT_COUNT
	.align		4
.L_5123:
        /*00f4*/ 	.byte	0x02, 0x4a
	.zero		1
	.zero		1


	//----- nvinfo : EIATTR_EXIT_INSTR_OFFSETS
	.align		4
        /*00f8*/ 	.byte	0x04, 0x1c
        /*00fa*/ 	.short	(.L_5125 - .L_5124)


	//   ....[0]....
.L_5124:
        /*00fc*/ 	.word	0x00000250


	//   ....[1]....
        /*0100*/ 	.word	0x00000930


	//----- nvinfo : EIATTR_CRS_STACK_SIZE
	.align		4
.L_5125:
        /*0104*/ 	.byte	0x04, 0x1e
        /*0106*/ 	.short	(.L_5127 - .L_5126)
.L_5126:
        /*0108*/ 	.word	0x00000000


	//----- nvinfo : EIATTR_CBANK_PARAM_SIZE
	.align		4
.L_5127:
        /*010c*/ 	.byte	0x03, 0x19
        /*010e*/ 	.short	0x0040


	//----- nvinfo : EIATTR_PARAM_CBANK
	.align		4
        /*0110*/ 	.byte	0x04, 0x0a
        /*0112*/ 	.short	(.L_5129 - .L_5128)
	.align		4
.L_5128:
        /*0114*/ 	.word	index@(.nv.constant0._ZN12tensorrt_llm7kernels21fusedQKNormRopeKernelIN3c104HalfES3_Li128ELb1EEEvPviiifPKvS6_S6_PKlii)
        /*0118*/ 	.short	0x0380
        /*011a*/ 	.short	0x0040


	//----- nvinfo : EIATTR_SW_WAR
	.align		4
.L_5129:
        /*011c*/ 	.byte	0x04, 0x36
        /*011e*/ 	.short	(.L_5131 - .L_5130)
.L_5130:
        /*0120*/ 	.word	0x00000008
.L_5131:


//--------------------- .nv.info._ZN12tensorrt_llm7kernels21fusedQKNormRopeKernelIN3c104HalfES3_Li64ELb0EEEvPviiifPKvS6_S6_PKlii --------------------------
	.section	.nv.info._ZN12tensorrt_llm7kernels21fusedQKNormRopeKernelIN3c104HalfES3_Li64ELb0EEEvPviiifPKvS6_S6_PKlii,"",@"SHT_CUDA_INFO"
	.sectionflags	@""
	.align	4


	//----- nvinfo : EIATTR_CUDA_API_VERSION
	.align		4
        /*0000*/ 	.byte	0x04, 0x37
        /*0002*/ 	.short	(.L_5133 - .L_5132)
.L_5132:
        /*0004*/ 	.word	0x00000082


	//----- nvinfo : EIATTR_KPARAM_INFO
	.align		4
.L_5133:
        /*0008*/ 	.byte	0x04, 0x17
        /*000a*/ 	.short	(.L_5135 - .L_5134)
.L_5134:
        /*000c*/ 	.word	0x00000000
        /*0010*/ 	.short	0x000a
        /*0012*/ 	.short	0x003c
        /*0014*/ 	.byte	0x00, 0xf0, 0x11, 0x00


	//----- nvinfo : EIATTR_KPARAM_INFO
	.align		4
.L_5135:
        /*0018*/ 	.byte	0x04, 0x17
        /*001a*/ 	.short	(.L_5137 - .L_5136)
.L_5136:
        /*001c*/ 	.word	0x00000000
        /*0020*/ 	.short	0x0009
        /*0022*/ 	.short	0x0038
        /*0024*/ 	.byte	0x00, 0xf0, 0x11, 0x00


	//----- nvinfo : EIATTR_KPARAM_INFO
	.align		4
.L_5137:
        /*0028*/ 	.byte	0x04, 0x17
        /*002a*/ 	.short	(.L_5139 - .L_5138)
.L_5138:
        /*002c*/ 	.word	0x00000000
        /*0030*/ 	.short	0x0008
        /*0032*/ 	.short	0x0030
        /*0034*/ 	.byte	0x00, 0xf5, 0x21, 0x00


	//----- nvinfo : EIATTR_KPARAM_INFO
	.align		4
.L_5139:
        /*0038*/ 	.byte	0x04, 0x17
        /*003a*/ 	.short	(.L_5141 - .L_5140)
.L_5140:
        /*003c*/ 	.word	0x00000000
        /*0040*/ 	.short	0x0007
        /*0042*/ 	.short	0x0028
        /*0044*/ 	.byte	0x00, 0xf5, 0x21, 0x00


	//----- nvinfo : EIATTR_KPARAM_INFO
	.align		4
.L_5141:
        /*0048*/ 	.byte	0x04, 0x17
        /*004a*/ 	.short	(.L_5143 - .L_5142)
.L_5142:
        /*004c*/ 	.word	0x00000000
        /*0050*/ 	.short	0x0006
        /*0052*/ 	.short	0x0020
        /*0054*/ 	.byte	0x00, 0xf5, 0x21, 0x00


	//----- nvinfo : EIATTR_KPARAM_INFO
	.align		4
.L_5143:
        /*0058*/ 	.byte	0x04, 0x17
        /*005a*/ 	.short	(.L_5145 - .L_5144)
.L_5144:
        /*005c*/ 	.word	0x00000000
        /*0060*/ 	.short	0x0005
        /*0062*/ 	.short	0x0018
        /*0064*/ 	.byte	0x00, 0xf5, 0x21, 0x00


	//----- nvinfo : EIATTR_KPARAM_INFO
	.align		4
.L_5145:
        /*0068*/ 	.byte	0x04, 0x17
        /*006a*/ 	.short	(.L_5147 - .L_5146)
.L_5146:
        /*006c*/ 	.word	0x00000000
        /*0070*/ 	.short	0x0004
        /*0072*/ 	.short	0x0014
        /*0074*/ 	.byte	0x00, 0xf0, 0x11, 0x00


	//----- nvinfo : EIATTR_KPARAM_INFO
	.align		4
.L_5147:
        /*0078*/ 	.byte	0x04, 0x17
        /*007a*/ 	.short	(.L_5149 - .L_5148)
.L_5148:
        /*007c*/ 	.word	0x00000000
        /*0080*/ 	.short	0x0003
        /*0082*/ 	.short	0x0010
        /*0084*/ 	.byte	0x00, 0xf0, 0x11, 0x00


	//----- nvinfo : EIATTR_KPARAM_INFO
	.align		4
.L_5149:
        /*0088*/ 	.byte	0x04, 0x17
        /*008a*/ 	.short	(.L_5151 - .L_5150)
.L_5150:
        /*008c*/ 	.word	0x00000000
        /*0090*/ 	.short	0x0002
        /*0092*/ 	.short	0x000c
        /*0094*/ 	.byte	0x00, 0xf0, 0x11, 0x00


	//----- nvinfo : EIATTR_KPARAM_INFO
	.align		4
.L_5151:
        /*0098*/ 	.byte	0x04, 0x17
        /*009a*/ 	.short	(.L_5153 - .L_5152)
.L_5152:
        /*009c*/ 	.word	0x00000000
        /*00a0*/ 	.short	0x0001
        /*00a2*/ 	.short	0x0008
        /*00a4*/ 	.byte	0x00, 0xf0, 0x11, 0x00


	//----- nvinfo : EIATTR_KPARAM_INFO
	.align		4
.L_5153:
        /*00a8*/ 	.byte	0x04, 0x17
        /*00aa*/ 	.short	(.L_5155 - .L_5154)
.L_5154:
        /*00ac*/ 	.word	0x00000000
        /*00b0*/ 	.short	0x0000
        /*00b2*/ 	.short	0x0000
        /*00b4*/ 	.byte	0x00, 0xf5, 0x21, 0x00


	//----- nvinfo : EIATTR_SPARSE_MMA_MASK
	.align		4
.L_5155:
        /*00b8*/ 	.byte	0x03, 0x50
        /*00ba*/ 	.short	0x0000


	//----- nvinfo : EIATTR_MAXREG_COUNT
	.align		4
        /*00bc*/ 	.byte	0x03, 0x1b
        /*00be*/ 	.short	0x00ff


	//----- nvinfo : EIATTR_MERCURY_ISA_VERSION
	.align		4
        /*00c0*/ 	.byte	0x03, 0x5f
        /*00c2*/ 	.short	0x0101


	//----- nvinfo : EIATTR_COOP_GROUP_MASK_REGIDS
	.align		4
        /*00c4*/ 	.byte	0x04, 0x29
        /*00c6*/ 	.short	(.L_5157 - .L_5156)


	//   ....[0]....
.L_5156:
        /*00c8*/ 	.word	0xffffffff


	//   ....[1]....
        /*00cc*/ 	.word	0xffffffff


	//   ....[2]....
        /*00d0*/ 	.word	0xffffffff


	//   ....[3]....
        /*00d4*/ 	.word	0xffffffff


	//   ....[4]....
        /*00d8*/ 	.word	0xffffffff


	//   ....[5]....
        /*00dc*/ 	.word	0xffffffff


	//   ....[6]....
        /*00e0*/ 	.word	0xffffffff


	//   ....[7]....
        /*00e4*/ 	.word	0xffffffff


	//   ....[8]....
        /*00e8*/ 	.word	0xffffffff


	//   ....[9]....
        /*00ec*/ 	.word	0x05000012


	//   ....[10]....
        /*00f0*/ 	.word	0x05000012


	//   ....[11]....
        /*00f4*/ 	.word	0x05000012


	//   ....[12]....
        /*00f8*/ 	.word	0x05000012


	//----- nvinfo : EIATTR_COOP_GROUP_INSTR_OFFSETS
	.align		4
.L_5157:
        /*00fc*/ 	.byte	0x04, 0x28
        /*00fe*/ 	.short	(.L_5159 - .L_5158)


	//   ....[0]....
.L_5158:
        /*0100*/ 	.word	0x00000480


	//   ....[1]....
        /*0104*/ 	.word	0x000004a0


	//   ....[2]....
        /*0108*/ 	.word	0x000004c0


	//   ....[3]....
        /*010c*/ 	.word	0x000004e0


	//   ....[4]....
        /*0110*/ 	.word	0x00000510


	//   ....[5]....
        /*0114*/ 	.word	0x000006d0


	//   ....[6]....
        /*0118*/ 	.word	0x000008d0


	//   ....[7]....
        /*011c*/ 	.word	0x000008f0


	//   ....[8]....
        /*0120*/ 	.word	0x00000af0


	//   ....[9]....
        /*0124*/ 	.word	0x00000da0


	//   ....[10]....
        /*0128*/ 	.word	0x00000dd0


	//   ....[11]....
        /*012c*/ 	.word	0x00000e30


	//   ....[12]....
        /*0130*/ 	.word	0x00000ef0


	//----- nvinfo : EIATTR_VRC_CTA_INIT_COUNT
	.align		4
.L_5159:
        /*0134*/ 	.byte	0x02, 0x4a
	.zero		1
	.zero		1


	//----- nvinfo : EIATTR_EXIT_INSTR_OFFSETS
	.align		4
        /*0138*/ 	.byte	0x04, 0x1c
        /*013a*/ 	.short	(.L_5161 - .L_5160)


	//   ....[0]....
.L_5160:
        /*013c*/ 	.word	0x00000240


	//   ....[1]....
        /*0140*/ 	.word	0x00000b30


	//----- nvinfo : EIATTR_CRS_STACK_SIZE
	.align		4
.L_5161:
        /*0144*/ 	.byte	0x04, 0x1e
        /*0146*/ 	.short	(.L_5163 - .L_5162)
.L_5162:
        /*0148*/ 	.word	0x00000000


	//----- nvinfo : EIATTR_CBANK_PARAM_SIZE
	.align		4
.L_5163:
        /*014c*/ 	.byte	0x03, 0x19
        /*014e*/ 	.short	0x0040


	//----- nvinfo : EIATTR_PARAM_CBANK
	.align		4
        /*0150*/ 	.byte	0x04, 0x0a
        /*0152*/ 	.short	(.L_5165 - .L_5164)
	.align		4
.L_5164:
        /*0154*/ 	.word	index@(.nv.constant0._ZN12tensorrt_llm7kernels21fusedQKNormRopeKernelIN3c104HalfES3_Li64ELb0EEEvPviiifPKvS6_S6_PKlii)
        /*0158*/ 	.short	0x0380
        /*015a*/ 	.short	0x0040


	//----- nvinfo : EIATTR_SW_WAR
	.align		4
.L_5165:
        /*015c*/ 	.byte	0x04, 0x36
        /*015e*/ 	.short	(.L_5167 - .L_5166)
.L_5166:
        /*0160*/ 	.word	0x00000008
.L_5167:


//--------------------- .nv.info._ZN12tensorrt_llm7kernels21fusedQKNormRopeKernelIN3c104HalfES3_Li64ELb1EEEvPviiifPKvS6_S6_PKlii --------------------------
	.section	.nv.info._ZN12tensorrt_llm7kernels21fusedQKNormRopeKernelIN3c104HalfES3_Li64ELb1EEEvPviiifPKvS6_S6_PKlii,"",@"SHT_CUDA_INFO"
	.sectionflags	@""
	.align	4


	//----- nvinfo : EIATTR_CUDA_API_VERSION
	.align		4
        /*0000*/ 	.byte	0x04, 0x37
        /*0002*/ 	.short	(.L_5169 - .L_5168)
.L_5168:
        /*0004*/ 	.word	0x00000082


	//----- nvinfo : EIATTR_KPARAM_INFO
	.align		4
.L_5169:
        /*0008*/ 	.byte	0x04, 0x17
        /*000a*/ 	.short	(.L_5171 - .L_5170)
.L_5170:
        /*000c*/ 	.word	0x00000000
        /*0010*/ 	.short	0x000a
        /*0012*/ 	.short	0x003c
        /*0014*/ 	.byte	0x00, 0xf0, 0x11, 0x00


	//----- nvinfo : EIATTR_KPARAM_INFO
	.align		4
.L_5171:
        /*0018*/ 	.byte	0x04, 0x17
        /*001a*/ 	.short	(.L_5173 - .L_5172)
.L_5172:
        /*001c*/ 	.word	0x00000000
        /*0020*/ 	.short	0x0009
        /*0022*/ 	.short	0x0038
        /*0024*/ 	.byte	0x00, 0xf0, 0x11, 0x00


	//----- nvinfo : EIATTR_KPARAM_INFO
	.align		4
.L_5173:
        /*0028*/ 	.byte	0x04, 0x17
        /*002a*/ 	.short	(.L_5175 - .L_5174)
.L_5174:
        /*002c*/ 	.word	0x00000000
        /*0030*/ 	.short	0x0008
        /*0032*/ 	.short	0x0030
        /*0034*/ 	.byte	0x00, 0xf5, 0x21, 0x00


	//----- nvinfo : EIATTR_KPARAM_INFO
	.align		4
.L_5175:
        /*0038*/ 	.byte	0x04, 0x17
        /*003a*/ 	.short	(.L_5177 - .L_5176)
.L_5176:
        /*003c*/ 	.word	0x00000000
        /*0040*/ 	.short	0x0007
        /*0042*/ 	.short	0x0028
        /*0044*/ 	.byte	0x00, 0xf5, 0x21, 0x00


	//----- nvinfo : EIATTR_KPARAM_INFO
	.align		4
.L_5177:
        /*0048*/ 	.byte	0x04, 0x17
        /*004a*/ 	.short	(.L_5179 - .L_5178)
.L_5178:
        /*004c*/ 	.word	0x00000000
        /*0050*/ 	.short	0x0006
        /*0052*/ 	.short	0x0020
        /*0054*/ 	.byte	0x00, 0xf5, 0x21, 0x00


	//----- nvinfo : EIATTR_KPARAM_INFO
	.align		4
.L_5179:
        /*0058*/ 	.byte	0x04, 0x17
        /*005a*/ 	.short	(.L_5181 - .L_5180)
.L_5180:
        /*005c*/ 	.word	0x00000000
        /*0060*/ 	.short	0x0005
        /*0062*/ 	.short	0x0018
        /*0064*/ 	.byte	0x00, 0xf5, 0x21, 0x00


	//----- nvinfo : EIATTR_KPARAM_INFO
	.align		4
.L_5181:
        /*0068*/ 	.byte	0x04, 0x17
        /*006a*/ 	.short	(.L_5183 - .L_5182)
.L_5182:
        /*006c*/ 	.word	0x00000000
        /*0070*/ 	.short	0x0004
        /*0072*/ 	.short	0x0014
        /*0074*/ 	.byte	0x00, 0xf0, 0x11, 0x00


	//----- nvinfo : EIATTR_KPARAM_INFO
	.align		4
.L_5183:
        /*0078*/ 	.byte	0x04, 0x17
        /*007a*/ 	.short	(.L_5185 - .L_5184)
.L_5184:
        /*007c*/ 	.word	0x00000000
        /*0080*/ 	.short	0x0003
        /*0082*/ 	.short	0x0010
        /*0084*/ 	.byte	0x00, 0xf0, 0x11, 0x00


	//----- nvinfo : EIATTR_KPARAM_INFO
	.align		4
.L_5185:
        /*0088*/ 	.byte	0x04, 0x17
        /*008a*/ 	.short	(.L_5187 - .L_5186)
.L_5186:
        /*008c*/ 	.word	0x00000000
        /*0090*/ 	.short	0x0002
        /*0092*/ 	.short	0x000c
        /*0094*/ 	.byte	0x00, 0xf0, 0x11, 0x00


	//----- nvinfo : EIATTR_KPARAM_INFO
	.align		4
.L_5187:
        /*0098*/ 	.byte	0x04, 0x17
        /*009a*/ 	.short	(.L_5189 - .L_5188)
.L_5188:
        /*009c*/ 	.word	0x00000000
        /*00a0*/ 	.short	0x0001
        /*00a2*/ 	.short	0x0008
        /*00a4*/ 	.byte	0x00, 0xf0, 0x11, 0x00


	//----- nvinfo : EIATTR_KPARAM_INFO
	.align		4
.L_5189:
        /*00a8*/ 	.byte	0x04, 0x17
        /*00aa*/ 	.short	(.L_5191 - .L_5190)
.L_5190:
        /*00ac*/ 	.word	0x00000000
        /*00b0*/ 	.short	0x0000
        /*00b2*/ 	.short	0x0000
        /*00b4*/ 	.byte	0x00, 0xf5, 0x21, 0x00


	//----- nvinfo : EIATTR_SPARSE_MMA_MASK
	.align		4
.L_5191:
        /*00b8*/ 	.byte	0x03, 0x50
        /*00ba*/ 	.short	0x0000


	//----- nvinfo : EIATTR_MAXREG_COUNT
	.align		4
        /*00bc*/ 	.byte	0x03, 0x1b
        /*00be*/ 	.short	0x00ff


	//----- nvinfo : EIATTR_MERCURY_ISA_VERSION
	.align		4
        /*00c0*/ 	.byte	0x03, 0x5f
        /*00c2*/ 	.short	0x0101


	//----- nvinfo : EIATTR_COOP_GROUP_MASK_REGIDS
	.align		4
        /*00c4*/ 	.byte	0x04, 0x29
        /*00c6*/ 	.short	(.L_5193 - .L_5192)


	//   ....[0]....
.L_5192:
        /*00c8*/ 	.word	0xffffffff


	//   ....[1]....
        /*00cc*/ 	.word	0xffffffff


	//   ....[2]....
        /*00d0*/ 	.word	0xffffffff


	//   ....[3]....
        /*00d4*/ 	.word	0xffffffff


	//   ....[4]....
        /*00d8*/ 	.word	0xffffffff


	//----- nvinfo : EIATTR_COOP_GROUP_INSTR_OFFSETS
	.align		4
.L_5193:
        /*00dc*/ 	.byte	0x04, 0x28
        /*00de*/ 	.short	(.L_5195 - .L_5194)


	//   ....[0]....
.L_5194:
        /*00e0*/ 	.word	0x00000590


	//   ....[1]....
        /*00e4*/ 	.word	0x000005b0


	//   ....[2]....
        /*00e8*/ 	.word	0x000005d0


	//   ....[3]....
        /*00ec*/ 	.word	0x000005f0


	//   ....[4]....
        /*00f0*/ 	.word	0x00000610


	//----- nvinfo : EIATTR_VRC_CTA_INIT_COUNT
	.align		4
.L_5195:
        /*00f4*/ 	.byte	0x02, 0x4a
	.zero		1
	.zero		1


	//----- nvinfo : EIATTR_EXIT_INSTR_OFFSETS
	.align		4
        /*00f8*/ 	.byte	0x04, 0x1c
        /*00fa*/ 	.short	(.L_5197 - .L_5196)


	//   ....[0]....
.L_5196:
        /*00fc*/ 	.word	0x00000260


	//   ....[1]....
        /*0100*/ 	.word	0x00000760


	//----- nvinfo : EIATTR_CBANK_PARAM_SIZE
	.align		4
.L_5197:
        /*0104*/ 	.byte	0x03, 0x19
        /*0106*/ 	.short	0x0040


	//----- nvinfo : EIATTR_PARAM_CBANK
	.align		4
        /*0108*/ 	.byte	0x04, 0x0a
        /*010a*/ 	.short	(.L_5199 - .L_5198)
	.align		4
.L_5198:
        /*010c*/ 	.word	index@(.nv.constant0._ZN12tensorrt_llm7kernels21fusedQKNormRopeKernelIN3c104HalfES3_Li64ELb1EEEvPviiifPKvS6_S6_PKlii)
        /*0110*/ 	.short	0x0380
        /*0112*/ 	.short	0x0040


	//----- nvinfo : EIATTR_SW_WAR
	.align		4
.L_5199:
        /*0114*/ 	.byte	0x04, 0x36
        /*0116*/ 	.short	(.L_5201 - .L_5200)
.L_5200:
        /*0118*/ 	.word	0x00000008
.L_5201:


//--------------------- .nv.info._ZN12tensorrt_llm7kernels32fusedQKNormRopeKernelNTokenHeadsIN3c104HalfEfLi256ELb0ELi8EEEvPviiifPKvS6_S6_PKlii --------------------------
	.section	.nv.info._ZN12tensorrt_llm7kernels32fusedQKNormRopeKernelNTokenHeadsIN3c104HalfEfLi256ELb0ELi8EEEvPviiifPKvS6_S6_PKlii,"",@"SHT_CUDA_INFO"
	.sectionflags	@""
	.align	4


	//----- nvinfo : EIATTR_CUDA_API_VERSION
	.align		4
        /*0000*/ 	.byte	0x04, 0x37
        /*0002*/ 	.short	(.L_5203 - .L_5202)
.L_5202:
        /*0004*/ 	.word	0x00000082


	//----- nvinfo : EIATTR_KPARAM_INFO
	.align		4
.L_5203:
        /*0008*/ 	.byte	0x04, 0x17
        /*000a*/ 	.short	(.L_5205 - .L_5204)
.L_5204:
        /*000c*/ 	.word	0x00000000
        /*0010*/ 	.short	0x000a
        /*0012*/ 	.short	0x003c
        /*0014*/ 	.byte	0x00, 0xf0, 0x11, 0x00


	//----- nvinfo : EIATTR_KPARAM_INFO
	.align		4
.L_5205:
        /*0018*/ 	.byte	0x04, 0x17
        /*001a*/ 	.short	(.L_5207 - .L_5206)
.L_5206:
        /*001c*/ 	.word	0x00000000
        /*0020*/ 	.short	0x0009
        /*0022*/ 	.short	0x0038
        /*0024*/ 	.byte	0x00, 0xf0, 0x11, 0x00


	//----- nvinfo : EIATTR_KPARAM_INFO
	.align		4
.L_5207:
        /*0028*/ 	.byte	0x04, 0x17
        /*002a*/ 	.short	(.L_5209 - .L_5208)
.L_5208:
        /*002c*/ 	.word	0x00000000
        /*0030*/ 	.short	0x0008
        /*0032*/ 	.short	0x0030
        /*0034*/ 	.byte	0x00, 0xf5, 0x21, 0x00


	//----- nvinfo : EIATTR_KPARAM_INFO
	.align		4
.L_5209:
        /*0038*/ 	.byte	0x04, 0x17
        /*003a*/ 	.short	(.L_5211 - .L_5210)
.L_5210:
        /*003c*/ 	.word	0x00000000
        /*0040*/ 	.short	0x0007
        /*0042*/ 	.short	0x0028
        /*0044*/ 	.byte	0x00, 0xf5, 0x21, 0x00


	//----- nvinfo : EIATTR_KPARAM_INFO
	.align		4
.L_5211:
        /*0048*/ 	.byte	0x04, 0x17
        /*004a*/ 	.short	(.L_5213 - .L_5212)
.L_5212:
        /*004c*/ 	.word	0x00000000
        /*0050*/ 	.short	0x0006
        /*0052*/ 	.short	0x0020
        /*0054*/ 	.byte	0x00, 0xf5, 0x21, 0x00


	//----- nvinfo : EIATTR_KPARAM_INFO
	.align		4
.L_5213:
        /*0058*/ 	.byte	0x04, 0x17
        /*005a*/ 	.short	(.L_5215 - .L_5214)
.L_5214:
        /*005c*/ 	.word	0x00000000
        /*0060*/ 	.short	0x0005
        /*0062*/ 	.short	0x0018
        /*0064*/ 	.byte	0x00, 0xf5, 0x21, 0x00


	//----- nvinfo : EIATTR_KPARAM_INFO
	.align		4
.L_5215:
        /*0068*/ 	.byte	0x04, 0x17
        /*006a*/ 	.short	(.L_5217 - .L_5216)
.L_5216:
        /*006c*/ 	.word	0x00000000
        /*0070*/ 	.short	0x0004
        /*0072*/ 	.short	0x0014
        /*0074*/ 	.byte	0x00, 0xf0, 0x11, 0x00


	//----- nvinfo : EIATTR_KPARAM_INFO
	.align		4
.L_5217:
        /*0078*/ 	.byte	0x04, 0x17
        /*007a*/ 	.short	(.L_5219 - .L_5218)
.L_5218:
        /*007c*/ 	.word	0x00000000
        /*0080*/ 	.short	0x0003
        /*0082*/ 	.short	0x0010
        /*0084*/ 	.byte	0x00, 0xf0, 0x11, 0x00


	//----- nvinfo : EIATTR_KPARAM_INFO
	.align		4
.L_5219:
        /*0088*/ 	.byte	0x04, 0x17
        /*008a*/ 	.short	(.L_5221 - .L_5220)
.L_5220:
        /*008c*/ 	.word	0x00000000
        /*0090*/ 	.short	0x0002
        /*0092*/ 	.short	0x000c
        /*0094*/ 	.byte	0x00, 0xf0, 0x11, 0x00


	//----- nvinfo : EIATTR_KPARAM_INFO
	.align		4
.L_5221:
        /*0098*/ 	.byte	0x04, 0x17
        /*009a*/ 	.short	(.L_5223 - .L_5222)
.L_5222:
        /*009c*/ 	.word	0x00000000
        /*00a0*/ 	.short	0x0001
        /*00a2*/ 	.short	0x0008
        /*00a4*/ 	.byte	0x00, 0xf0, 0x11, 0x00


	//----- nvinfo : EIATTR_KPARAM_INFO
	.align		4
.L_5223:
        /*00a8*/ 	.byte	0x04, 0x17
        /*00aa*/ 	.short	(.L_5225 - .L_5224)
.L_5224:
        /*00ac*/ 	.word	0x00000000
        /*00b0*/ 	.short	0x0000
        /*00b2*/ 	.short	0x0000
        /*00b4*/ 	.byte	0x00, 0xf5, 0x21, 0x00


	//----- nvinfo : EIATTR_SPARSE_MMA_MASK
	.align		4
.L_5225:
        /*00b8*/ 	.byte	0x03, 0x50
        /*00ba*/ 	.short	0x0000


	//----- nvinfo : EIATTR_MAXREG_COUNT
	.align		4
        /*00bc*/ 	.byte	0x03, 0x1b
        /*00be*/ 	.short	0x00ff


	//----- nvinfo : EIATTR_MERCURY_ISA_VERSION
	.align		4
        /*00c0*/ 	.byte	0x03, 0x5f
        /*00c2*/ 	.short	0x0101


	//----- nvinfo : EIATTR_COOP_GROUP_MASK_REGIDS
	.align		4
        /*00c4*/ 	.byte	0x04, 0x29
        /*00c6*/ 	.short	(.L_5227 - .L_5226)


	//   ....[0]....
.L_5226:
        /*00c8*/ 	.word	0xffffffff


	//   ....[1]....
        /*00cc*/ 	.word	0xffffffff


	//   ....[2]....
        /*00d0*/ 	.word	0xffffffff


	//   ....[3]....
        /*00d4*/ 	.word	0xffffffff


	//   ....[4]....
        /*00d8*/ 	.word	0xffffffff


	//   ....[5]....
        /*00dc*/ 	.word	0xffffffff


	//   ....[6]....
        /*00e0*/ 	.word	0xffffffff


	//   ....[7]....
        /*00e4*/ 	.word	0xffffffff


	//   ....[8]....
        /*00e8*/ 	.word	0xffffffff


	//   ....[9]....
        /*00ec*/ 	.word	0xffffffff


	//   ....[10]....
        /*00f0*/ 	.word	0xffffffff


	//   ....[11]....
        /*00f4*/ 	.word	0xffffffff


	//   ....[12]....
        /*00f8*/ 	.word	0xffffffff


	//   ....[13]....
        /*00fc*/ 	.word	0xffffffff


	//   ....[14]....
        /*0100*/ 	.word	0xffffffff


	//   ....[15]....
        /*0104*/ 	.word	0x05000028


	//   ....[16]....
        /*0108*/ 	.word	0x05000028


	//   ....[17]....
        /*010c*/ 	.word	0x05000028


	//   ....[18]....
        /*0110*/ 	.word	0x05000028


	//   ....[19]....
        /*0114*/ 	.word	0x05000028


	//   ....[20]....
        /*0118*/ 	.word	0x05000028


	//   ....[21]....
        /*011c*/ 	.word	0x05000028


	//   ....[22]....
        /*0120*/ 	.word	0x05000028


	//   ....[23]....
        /*0124*/ 	.word	0x05000028


	//   ....[24]....
        /*0128*/ 	.word	0x05000028


	//   ....[25]....
        /*012c*/ 	.word	0x05000028


	//   ....[26]....
        /*0130*/ 	.word	0x05000028


	//   ....[27]....
        /*0134*/ 	.word	0x05000028


	//   ....[28]....
        /*0138*/ 	.word	0x05000028


	//   ....[29]....
        /*013c*/ 	.word	0x05000028


	//----- nvinfo : EIATTR_COOP_GROUP_INSTR_OFFSETS
	.align		4
.L_5227:
        /*0140*/ 	.byte	0x04, 0x28
        /*0142*/ 	.short	(.L_5229 - .L_5228)


	//   ....[0]....
.L_5228:
        /*0144*/ 	.word	0x000013f0


	//   ....[1]....
        /*0148*/ 	.word	0x00001410


	//   ....[2]....
        /*014c*/ 	.word	0x00001430


	//   ....[3]....
        /*0150*/ 	.word	0x00001450


	//   ....[4]....
        /*0154*/ 	.word	0x00001470


	//   ....[5]....
        /*0158*/ 	.word	0x00001a90


	//   ....[6]....
        /*015c*/ 	.word	0x00001b00


	//   ....[7]....
        /*0160*/ 	.word	0x00001b80


	//   ....[8]....
        /*0164*/ 	.word	0x00001c40


	//   ....[9]....
        /*0168*/ 	.word	0x00001e30


	//   ....[10]....
        /*016c*/ 	.word	0x00001fb0


	//   ....[11]....
        /*0170*/ 	.word	0x000021d0


	//   ....[12]....
        /*0174*/ 	.word	0x000021f0


	//   ....[13]....
        /*0178*/ 	.word	0x00002290


	//   ....[14]....
        /*017c*/ 	.word	0x00002460


	//   ....[15]....
        /*0180*/ 	.word	0x000025c0


	//   ....[16]....
        /*0184*/ 	.word	0x00002640


	//   ....[17]....
        /*0188*/ 	.word	0x000026a0


	//   ....[18]....
        /*018c*/ 	.word	0x00002700


	//   ....[19]....
        /*0190*/ 	.word	0x00002760


	//   ....[20]....
        /*0194*/ 	.word	0x000029c0


	//   ....[21]....
        /*0198*/ 	.word	0x00002a60


	//   ....[22]....
        /*019c*/ 	.word	0x00002c30


	//   ....[23]....
        /*01a0*/ 	.word	0x00002e00


	//   ....[24]....
        /*01a4*/ 	.word	0x00003010


	//   ....[25]....
        /*01a8*/ 	.word	0x00003200


	//   ....[26]....
        /*01ac*/ 	.word	0x000033a0


	//   ....[27]....
        /*01b0*/ 	.word	0x000035a0


	//   ....[28]....
        /*01b4*/ 	.word	0x00003630


	//   ....[29]....
        /*01b8*/ 	.word	0x000036b0


	//----- nvinfo : EIATTR_VRC_CTA_INIT_COUNT
	.align		4
.L_5229:
        /*01bc*/ 	.byte	0x02, 0x4a
	.zero		1
	.zero		1


	//----- nvinfo : EIATTR_EXIT_INSTR_OFFSETS
	.align		4
        /*01c0*/ 	.byte	0x04, 0x1c
        /*01c2*/ 	.short	(.L_5231 - .L_5230)


	//   ....[0]....
.L_5230:
        /*01c4*/ 	.word	0x000002b0


	//   ....[1]....
        /*01c8*/ 	.word	0x00000ef0


	//   ....[2]....
        /*01cc*/ 	.word	0x00002560


	//----- nvinfo : EIATTR_CRS_STACK_SIZE
	.align		4
.L_5231:
        /*01d0*/ 	.byte	0x04, 0x1e
        /*01d2*/ 	.short	(.L_5233 - .L_5232)
.L_5232:
        /*01d4*/ 	.word	0x00000000


	//----- nvinfo : EIATTR_CBANK_PARAM_SIZE
	.align		4
.L_5233:
        /*01d8*/ 	.byte	0x03, 0x19
        /*01da*/ 	.short	0x0040


	//----- nvinfo : EIATTR_PARAM_CBANK
	.align		4
        /*01dc*/ 	.byte	0x04, 0x0a
        /*01de*/ 	.short	(.L_5235 - .L_5234)
	.align		4
.L_5234:
        /*01e0*/ 	.word	index@(.nv.constant0._ZN12tensorrt_llm7kernels32fusedQKNormRopeKernelNTokenHeadsIN3c104HalfEfLi256ELb0ELi8EEEvPviiifPKvS6_S6_PKlii)
        /*01e4*/ 	.short	0x0380
        /*01e6*/ 	.short	0x0040


	//----- nvinfo : EIATTR_SW_WAR
	.align		4
.L_5235:
        /*01e8*/ 	.byte	0x04, 0x36
        /*01ea*/ 	.short	(.L_5237 - .L_5236)
.L_5236:
        /*01ec*/ 	.word	0x00000008
.L_5237:


//--------------------- .nv.info._ZN12tensorrt_llm7kernels32fusedQKNormRopeKernelNTokenHeadsIN3c104HalfEfLi256ELb1ELi8EEEvPviiifPKvS6_S6_PKlii --------------------------
	.section	.nv.info._ZN12tensorrt_llm7kernels32fusedQKNormRopeKernelNTokenHeadsIN3c104HalfEfLi256ELb1ELi8EEEvPviiifPKvS6_S6_PKlii,"",@"SHT_CUDA_INFO"
	.sectionflags	@""
	.align	4


	//----- nvinfo : EIATTR_CUDA_API_VERSION
	.align		4
        /*0000*/ 	.byte	0x04, 0x37
        /*0002*/ 	.short	(.L_5239 - .L_5238)
.L_5238:
        /*0004*/ 	.word	0x00000082


	//----- nvinfo : EIATTR_KPARAM_INFO
	.align		4
.L_5239:
        /*0008*/ 	.byte	0x04, 0x17
        /*000a*/ 	.short	(.L_5241 - .L_5240)
.L_5240:
        /*000c*/ 	.word	0x00000000
        /*0010*/ 	.short	0x000a
        /*0012*/ 	.short	0x003c
        /*0014*/ 	.byte	0x00, 0xf0, 0x11, 0x00


	//----- nvinfo : EIATTR_KPARAM_INFO
	.align		4
.L_5241:
        /*0018*/ 	.byte	0x04, 0x17
        /*001a*/ 	.short	(.L_5243 - .L_5242)
.L_5242:
        /*001c*/ 	.word	0x00000000
        /*0020*/ 	.short	0x0009
        /*0022*/ 	.short	0x0038
        /*0024*/ 	.byte	0x00, 0xf0, 0x11, 0x00


	//----- nvinfo : EIATTR_KPARAM_INFO
	.align		4
.L_5243:
        /*0028*/ 	.byte	0x04, 0x17
        /*002a*/ 	.short	(.L_5245 - .L_5244)
.L_5244:
        /*002c*/ 	.word	0x00000000
        /*0030*/ 	.short	0x0008
        /*0032*/ 	.short	0x0030
        /*0034*/ 	.byte	0x00, 0xf5, 0x21, 0x00


	//----- nvinfo : EIATTR_KPARAM_INFO
	.align		4
.L_5245:
        /*0038*/ 	.byte	0x04, 0x17
        /*003a*/ 	.short	(.L_5247 - .L_5246)
.L_5246:
        /*003c*/ 	.word	0x00000000
        /*0040*/ 	.short	0x0007
        /*0042*/ 	.short	0x0028
        /*0044*/ 	.byte	0x00, 0xf5, 0x21, 0x00


	//----- nvinfo : EIATTR_KPARAM_INFO
	.align		4
.L_5247:
        /*0048*/ 	.byte	0x04, 0x17
        /*004a*/ 	.short	(.L_5249 - .L_5248)
.L_5248:
        /*004c*/ 	.word	0x00000000
        /*0050*/ 	.short	0x0006
        /*0052*/ 	.short	0x0020
        /*0054*/ 	.byte	0x00, 0xf5, 0x21, 0x00


	//----- nvinfo : EIATTR_KPARAM_INFO
	.align		4
.L_5249:
        /*0058*/ 	.byte	0x04, 0x17
        /*005a*/ 	.short	(.L_5251 - .L_5250)
.L_5250:
        /*005c*/ 	.word	0x00000000
        /*0060*/ 	.short	0x0005
        /*0062*/ 	.short	0x0018
        /*0064*/ 	.byte	0x00, 0xf5, 0x21, 0x00


	//----- nvinfo : EIATTR_KPARAM_INFO
	.align		4
.L_5251:
        /*0068*/ 	.byte	0x04, 0x17
        /*006a*/ 	.short	(.L_5253 - .L_5252)
.L_5252:
        /*006c*/ 	.word	0x00000000
        /*0070*/ 	.short	0x0004
        /*0072*/ 	.short	0x0014
        /*0074*/ 	.byte	0x00, 0xf0, 0x11, 0x00


	//----- nvinfo : EIATTR_KPARAM_INFO
	.align		4
.L_5253:
        /*0078*/ 	.byte	0x04, 0x17
        /*007a*/ 	.short	(.L_5255 - .L_5254)
.L_5254:
        /*007c*/ 	.word	0x00000000
        /*0080*/ 	.short	0x0003
        /*0082*/ 	.short	0x0010
        /*0084*/ 	.byte	0x00, 0xf0, 0x11, 0x00


	//----- nvinfo : EIATTR_KPARAM_INFO
	.align		4
.L_5255:
        /*0088*/ 	.byte	0x04, 0x17
        /*008a*/ 	.short	(.L_5257 - .L_5256)
.L_5256:
        /*008c*/ 	.word	0x00000000
        /*0090*/ 	.short	0x0002
        /*0092*/ 	.short	0x000c
        /*0094*/ 	.byte	0x00, 0xf0, 0x11, 0x00


	//----- nvinfo : EIATTR_KPARAM_INFO
	.align		4
.L_5257:
        /*0098*/ 	.byte	0x04, 0x17
        /*009a*/ 	.short	(.L_5259 - .L_5258)
.L_5258:
        /*009c*/ 	.word	0x00000000
        /*00a0*/ 	.short	0x0001
        /*00a2*/ 	.short	0x0008
        /*00a4*/ 	.byte	0x00, 0xf0, 0x11, 0x00


	//----- nvinfo : EIATTR_KPARAM_INFO
	.align		4
.L_5259:
        /*00a8*/ 	.byte	0x04, 0x17
        /*00aa*/ 	.short	(.L_5261 - .L_5260)
.L_5260:
        /*00ac*/ 	.word	0x00000000
        /*00b0*/ 	.short	0x0000
        /*00b2*/ 	.short	0x0000
        /*00b4*/ 	.byte	0x00, 0xf5, 0x21, 0x00


	//----- nvinfo : EIATTR_SPARSE_MMA_MASK
	.align		4
.L_5261:
        /*00b8*/ 	.byte	0x03, 0x50
        /*00ba*/ 	.short	0x0000


	//----- nvinfo : EIATTR_MAXREG_COUNT
	.align		4
        /*00bc*/ 	.byte	0x03, 0x1b
        /*00be*/ 	.short	0x00ff


	//----- nvinfo : EIATTR_MERCURY_ISA_VERSION
	.align		4
        /*00c0*/ 	.byte	0x03, 0x5f
        /*00c2*/ 	.short	0x0101


	//----- nvinfo : EIATTR_COOP_GROUP_MASK_REGIDS
	.align		4
        /*00c4*/ 	.byte	0x04, 0x29
        /*00c6*/ 	.short	(.L_5263 - .L_5262)


	//   ....[0]....
.L_5262:
        /*00c8*/ 	.word	0xffffffff


	//   ....[1]....
        /*00cc*/ 	.word	0xffffffff


	//   ....[2]....
        /*00d0*/ 	.word	0xffffffff


	//   ....[3]....
        /*00d4*/ 	.word	0xffffffff


	//   ....[4]....
        /*00d8*/ 	.word	0xffffffff


	//   ....[5]....
        /*00dc*/ 	.word	0x05000027


	//   ....[6]....
        /*00e0*/ 	.word	0x05000027


	//   ....[7]....
        /*00e4*/ 	.word	0x05000027


	//   ....[8]....
        /*00e8*/ 	.word	0x05000027


	//   ....[9]....
        /*00ec*/ 	.word	0x05000027


	//----- nvinfo : EIATTR_COOP_GROUP_INSTR_OFFSETS
	.align		4
.L_5263:
        /*00f0*/ 	.byte	0x04, 0x28
        /*00f2*/ 	.short	(.L_5265 - .L_5264)


	//   ....[0]....
.L_5264:
        /*00f4*/ 	.word	0x00001410


	//   ....[1]....
        /*00f8*/ 	.word	0x00001430


	//   ....[2]....
        /*00fc*/ 	.word	0x00001450


	//   ....[3]....
        /*0100*/ 	.word	0x00001470


	//   ....[4]....
        /*0104*/ 	.word	0x00001490


	//   ....[5]....
        /*0108*/ 	.word	0x000019b0


	//   ....[6]....
        /*010c*/ 	.word	0x00001a40


	//   ....[7]....
        /*0110*/ 	.word	0x00001ab0


	//   ....[8]....
        /*0114*/ 	.word	0x00001b20


	//   ....[9]....
        /*0118*/ 	.word	0x00001b90


	//----- nvinfo : EIATTR_VRC_CTA_INIT_COUNT
	.align		4
.L_5265:
        /*011c*/ 	.byte	0x02, 0x4a
	.zero		1
	.zero		1


	//----- nvinfo : EIATTR_EXIT_INSTR_OFFSETS
	.align		4
        /*0120*/ 	.byte	0x04, 0x1c
        /*0122*/ 	.short	(.L_5267 - .L_5266)


	//   ....[0]....
.L_5266:
        /*0124*/ 	.word	0x000002a0


	//   ....[1]....
        /*0128*/ 	.word	0x00000f30


	//   ....[2]....
        /*012c*/ 	.word	0x00001940


	//----- nvinfo : EIATTR_CRS_STACK_SIZE
	.align		4
.L_5267:
        /*0130*/ 	.byte	0x04, 0x1e
        /*0132*/ 	.short	(.L_5269 - .L_5268)
.L_5268:
        /*0134*/ 	.word	0x00000000


	//----- nvinfo : EIATTR_CBANK_PARAM_SIZE
	.align		4
.L_5269:
        /*0138*/ 	.byte	0x03, 0x19
        /*013a*/ 	.short	0x0040


	//----- nvinfo : EIATTR_PARAM_CBANK
	.align		4
        /*013c*/ 	.byte	0x04, 0x0a
        /*013e*/ 	.short	(.L_5271 - .L_5270)
	.align		4
.L_5270:
        /*0140*/ 	.word	index@(.nv.constant0._ZN12tensorrt_llm7kernels32fusedQKNormRopeKernelNTokenHeadsIN3c104HalfEfLi256ELb1ELi8EEEvPviiifPKvS6_S6_PKlii)
        /*0144*/ 	.short	0x0380
        /*0146*/ 	.short	0x0040


	//----- nvinfo : EIATTR_SW_WAR
	.align		4
.L_5271:
        /*0148*/ 	.byte	0x04, 0x36
        /*014a*/ 	.short	(.L_5273 - .L_5272)
.L_5272:
        /*014c*/ 	.word	0x00000008
.L_5273:


//--------------------- .nv.info._ZN12tensorrt_llm7kernels32fusedQKNormRopeKernelNTokenHeadsIN3c104HalfEfLi128ELb0ELi8EEEvPviiifPKvS6_S6_PKlii --------------------------
	.section	.nv.info._ZN12tensorrt_llm7kernels32fusedQKNormRopeKernelNTokenHeadsIN3c104HalfEfLi128ELb0ELi8EEEvPviiifPKvS6_S6_PKlii,"",@"SHT_CUDA_INFO"
	.sectionflags	@""
	.align	4


	//----- nvinfo : EIATTR_CUDA_API_VERSION
	.align		4
        /*0000*/ 	.byte	0x04, 0x37
        /*0002*/ 	.short	(.L_5275 - .L_5274)
.L_5274:
        /*0004*/ 	.word	0x00000082


	//----- nvinfo : EIATTR_KPARAM_INFO
	.align		4
.L_5275:
        /*0008*/ 	.byte	0x04, 0x17
        /*000a*/ 	.short	(.L_5277 - .L_5276)
.L_5276:
        /*000c*/ 	.word	0x00000000
        /*0010*/ 	.short	0x000a
        /*0012*/ 	.short	0x003c
        /*0014*/ 	.byte	0x00, 0xf0, 0x11, 0x00


	//----- nvinfo : EIATTR_KPARAM_INFO
	.align		4
.L_5277:
        /*0018*/ 	.byte	0x04, 0x17
        /*001a*/ 	.short	(.L_5279 - .L_5278)
.L_5278:
        /*001c*/ 	.word	0x00000000
        /*0020*/ 	.short	0x0009
        /*0022*/ 	.short	0x0038
        /*0024*/ 	.byte	0x00, 0xf0, 0x11, 0x00


	//----- nvinfo : EIATTR_KPARAM_INFO
	.align		4
.L_5279:
        /*0028*/ 	.byte	0x04, 0x17
        /*002a*/ 	.short	(.L_5281 - .L_5280)
.L_5280:
        /*002c*/ 	.word	0x00000000
        /*0030*/ 	.short	0x0008
        /*0032*/ 	.short	0x0030
        /*0034*/ 	.byte	0x00, 0xf5, 0x21, 0x00


	//----- nvinfo : EIATTR_KPARAM_INFO
	.align		4
.L_5281:
        /*0038*/ 	.byte	0x04, 0x17
        /*003a*/ 	.short	(.L_5283 - .L_5282)
.L_5282:
        /*003c*/ 	.word	0x00000000
        /*0040*/ 	.short	0x0007
        /*0042*/ 	.short	0x0028
        /*0044*/ 	.byte	0x00, 0xf5, 0x21, 0x00


	//----- nvinfo : EIATTR_KPARAM_INFO
	.align		4
.L_5283:
        /*0048*/ 	.byte	0x04, 0x17
        /*004a*/ 	.short	(.L_5285 - .L_5284)
.L_5284:
        /*004c*/ 	.word	0x00000000
        /*0050*/ 	.short	0x0006
        /*0052*/ 	.short	0x0020
        /*0054*/ 	.byte	0x00, 0xf5, 0x21, 0x00


	//----- nvinfo : EIATTR_KPARAM_INFO
	.align		4
.L_5285:
        /*0058*/ 	.byte	0x04, 0x17
        /*005a*/ 	.short	(.L_5287 - .L_5286)
.L_5286:
        /*005c*/ 	.word	0x00000000
        /*0060*/ 	.short	0x0005
        /*0062*/ 	.short	0x0018
        /*0064*/ 	.byte	0x00, 0xf5, 0x21, 0x00


	//----- nvinfo : EIATTR_KPARAM_INFO
	.align		4
.L_5287:
        /*0068*/ 	.byte	0x04, 0x17
        /*006a*/ 	.short	(.L_5289 - .L_5288)
.L_5288:
        /*006c*/ 	.word	0x00000000
        /*0070*/ 	.short	0x0004
        /*0072*/ 	.short	0x0014
        /*0074*/ 	.byte	0x00, 0xf0, 0x11, 0x00


	//----- nvinfo : EIATTR_KPARAM_INFO
	.align		4
.L_5289:
        /*0078*/ 	.byte	0x04, 0x17
        /*007a*/ 	.short	(.L_5291 - .L_5290)
.L_5290:
        /*007c*/ 	.word	0x00000000
        /*0080*/ 	.short	0x0003
        /*0082*/ 	.short	0x0010
        /*0084*/ 	.byte	0x00, 0xf0, 0x11, 0x00


	//----- nvinfo : EIATTR_KPARAM_INFO
	.align		4
.L_5291:
        /*0088*/ 	.byte	0x04, 0x17
        /*008a*/ 	.short	(.L_5293 - .L_5292)
.L_5292:
        /*008c*/ 	.word	0x00000000
        /*0090*/ 	.short	0x0002
        /*0092*/ 	.short	0x000c
        /*0094*/ 	.byte	0x00, 0xf0, 0x11, 0x00


	//----- nvinfo : EIATTR_KPARAM_INFO
	.align		4
.L_5293:
        /*0098*/ 	.byte	0x04, 0x17
        /*009a*/ 	.short	(.L_5295 - .L_5294)
.L_5294:
        /*009c*/ 	.word	0x00000000
        /*00a0*/ 	.short	0x0001
        /*00a2*/ 	.short	0x0008
        /*00a4*/ 	.byte	0x00, 0xf0, 0x11, 0x00


	//----- nvinfo : EIATTR_KPARAM_INFO
	.align		4
.L_5295:
        /*00a8*/ 	.byte	0x04, 0x17
        /*00aa*/ 	.short	(.L_5297 - .L_5296)
.L_5296:
        /*00ac*/ 	.word	0x00000000
        /*00b0*/ 	.short	0x0000
        /*00b2*/ 	.short	0x0000
        /*00b4*/ 	.byte	0x00, 0xf5, 0x21, 0x00


	//----- nvinfo : EIATTR_SPARSE_MMA_MASK
	.align		4
.L_5297:
        /*00b8*/ 	.byte	0x03, 0x50
        /*00ba*/ 	.short	0x0000


	//----- nvinfo : EIATTR_MAXREG_COUNT
	.align		4
        /*00bc*/ 	.byte	0x03, 0x1b
        /*00be*/ 	.short	0x00ff


	//----- nvinfo : EIATTR_MERCURY_ISA_VERSION
	.align		4
        /*00c0*/ 	.byte	0x03, 0x5f
        /*00c2*/ 	.short	0x0101


	//----- nvinfo : EIATTR_COOP_GROUP_MASK_REGIDS
	.align		4
        /*00c4*/ 	.byte	0x04, 0x29
        /*00c6*/ 	.short	(.L_5299 - .L_5298)


	//   ....[0]....
.L_5298:
        /*00c8*/ 	.word	0xffffffff


	//   ....[1]....
        /*00cc*/ 	.word	0xffffffff


	//   ....[2]....
        /*00d0*/ 	.word	0xffffffff


	//   ....[3]....
        /*00d4*/ 	.word	0xffffffff


	//   ....[4]....
        /*00d8*/ 	.word	0xffffffff


	//   ....[5]....
        /*00dc*/ 	.word	0xffffffff


	//   ....[6]....
        /*00e0*/ 	.word	0xffffffff


	//   ....[7]....
        /*00e4*/ 	.word	0xffffffff


	//   ....[8]....
        /*00e8*/ 	.word	0xffffffff


	//   ....[9]....
        /*00ec*/ 	.word	0xffffffff


	//   ....[10]....
        /*00f0*/ 	.word	0xffffffff


	//   ....[11]....
        /*00f4*/ 	.word	0x05000004


	//   ....[12]....
        /*00f8*/ 	.word	0x05000004


	//   ....[13]....
        /*00fc*/ 	.word	0x05000004


	//   ....[14]....
        /*0100*/ 	.word	0x05000004


	//   ....[15]....
        /*0104*/ 	.word	0x05000004


	//   ....[16]....
        /*0108*/ 	.word	0x05000004


	//   ....[17]....
        /*010c*/ 	.word	0x05000004


	//   ....[18]....
        /*0110*/ 	.word	0x05000004


	//   ....[19]....
        /*0114*/ 	.word	0x05000004


	//   ....[20]....
        /*0118*/ 	.word	0x05000004


	//   ....[21]....
        /*011c*/ 	.word	0x05000004


	//----- nvinfo : EIATTR_COOP_GROUP_INSTR_OFFSETS
	.align		4
.L_5299:
        /*0120*/ 	.byte	0x04, 0x28
        /*0122*/ 	.short	(.L_5301 - .L_5300)


	//   ....[0]....
.L_5300:
        /*0124*/ 	.word	0x000015c0


	//   ....[1]....
        /*0128*/ 	.word	0x000015e0


	//   ....[2]....
        /*012c*/ 	.word	0x00001600


	//   ....[3]....
        /*0130*/ 	.word	0x00001620


	//   ....[4]....
        /*0134*/ 	.word	0x00001640


	//   ....[5]....
        /*0138*/ 	.word	0x00001870


	//   ....[6]....
        /*013c*/ 	.word	0x000018a0


	//   ....[7]....
        /*0140*/ 	.word	0x00001a70


	//   ....[8]....
        /*0144*/ 	.word	0x00001aa0


	//   ....[9]....
        /*0148*/ 	.word	0x00001b00


	//   ....[10]....
        /*014c*/ 	.word	0x00001bc0


	//   ....[11]....
        /*0150*/ 	.word	0x00001d00


	//   ....[12]....
        /*0154*/ 	.word	0x00001d80


	//   ....[13]....
        /*0158*/ 	.word	0x00001de0


	//   ....[14]....
        /*015c*/ 	.word	0x00001e40


	//   ....[15]....
        /*0160*/ 	.word	0x00001ea0


	//   ....[16]....
        /*0164*/ 	.word	0x000020b0


	//   ....[17]....
        /*0168*/ 	.word	0x00002160


	//   ....[18]....
        /*016c*/ 	.word	0x000021e0


	//   ....[19]....
        /*0170*/ 	.word	0x000022a0


	//   ....[20]....
        /*0174*/ 	.word	0x00002330


	//   ....[21]....
        /*0178*/ 	.word	0x00002390


	//----- nvinfo : EIATTR_VRC_CTA_INIT_COUNT
	.align		4
.L_5301:
        /*017c*/ 	.byte	0x02, 0x4a
	.zero		1
	.zero		1


	//----- nvinfo : EIATTR_EXIT_INSTR_OFFSETS
	.align		4
        /*0180*/ 	.byte	0x04, 0x1c
        /*0182*/ 	.short	(.L_5303 - .L_5302)


	//   ....[0]....
.L_5302:
        /*0184*/ 	.word	0x00000290


	//   ....[1]....
        /*0188*/ 	.word	0x00000ee0


	//   ....[2]....
        /*018c*/ 	.word	0x00001ca0


	//----- nvinfo : EIATTR_CRS_STACK_SIZE
	.align		4
.L_5303:
        /*0190*/ 	.byte	0x04, 0x1e
        /*0192*/ 	.short	(.L_5305 - .L_5304)
.L_5304:
        /*0194*/ 	.word	0x00000000


	//----- nvinfo : EIATTR_CBANK_PARAM_SIZE
	.align		4
.L_5305:
        /*0198*/ 	.byte	0x03, 0x19
        /*019a*/ 	.short	0x0040


	//----- nvinfo : EIATTR_PARAM_CBANK
	.align		4
        /*019c*/ 	.byte	0x04, 0x0a
        /*019e*/ 	.short	(.L_5307 - .L_5306)
	.align		4
.L_5306:
        /*01a0*/ 	.word	index@(.nv.constant0._ZN12tensorrt_llm7kernels32fusedQKNormRopeKernelNTokenHeadsIN3c104HalfEfLi128ELb0ELi8EEEvPviiifPKvS6_S6_PKlii)
        /*01a4*/ 	.short	0x0380
        /*01a6*/ 	.short	0x0040


	//----- nvinfo : EIATTR_SW_WAR
	.align		4
.L_5307:
        /*01a8*/ 	.byte	0x04, 0x36
        /*01aa*/ 	.short	(.L_5309 - .L_5308)
.L_5308:
        /*01ac*/ 	.word	0x00000008
.L_5309:


//--------------------- .nv.info._ZN12tensorrt_llm7kernels32fusedQKNormRopeKernelNTokenHeadsIN3c104HalfEfLi128ELb1ELi8EEEvPviiifPKvS6_S6_PKlii --------------------------
	.section	.nv.info._ZN12tensorrt_llm7kernels32fusedQKNormRopeKernelNTokenHeadsIN3c104HalfEfLi128ELb1ELi8EEEvPviiifPKvS6_S6_PKlii,"",@"SHT_CUDA_INFO"
	.sectionflags	@""
	.align	4


	//----- nvinfo : EIATTR_CUDA_API_VERSION
	.align		4
        /*0000*/ 	.byte	0x04, 0x37
        /*0002*/ 	.short	(.L_5311 - .L_5310)
.L_5310:
        /*0004*/ 	.word	0x00000082


	//----- nvinfo : EIATTR_KPARAM_INFO
	.align		4
.L_5311:
        /*0008*/ 	.byte	0x04, 0x17
        /*000a*/ 	.short	(.L_5313 - .L_5312)
.L_5312:
        /*000c*/ 	.word	0x00000000
        /*0010*/ 	.short	0x000a
        /*0012*/ 	.short	0x003c
        /*0014*/ 	.byte	0x00, 0xf0, 0x11, 0x00


	//----- nvinfo : EIATTR_KPARAM_INFO
	.align		4
.L_5313:
        /*0018*/ 	.byte	0x04, 0x17
        /*001a*/ 	.short	(.L_5315 - .L_5314)
.L_5314:
        /*001c*/ 	.word	0x00000000
        /*0020*/ 	.short	0x0009
        /*0022*/ 	.short	0x0038
        /*0024*/ 	.byte	0x00, 0xf0, 0x11, 0x00


	//----- nvinfo : EIATTR_KPARAM_INFO
	.align		4
.L_5315:
        /*0028*/ 	.byte	0x04, 0x17
        /*002a*/ 	.short	(.L_5317 - .L_5316)
.L_5316:
        /*002c*/ 	.word	0x00000000
        /*0030*/ 	.short	0x0008
        /*0032*/ 	.short	0x0030
        /*0034*/ 	.byte	0x00, 0xf5, 0x21, 0x00


	//----- nvinfo : EIATTR_KPARAM_INFO
	.align		4
.L_5317:
        /*0038*/ 	.byte	0x04, 0x17
        /*003a*/ 	.short	(.L_5319 - .L_5318)
.L_5318:
        /*003c*/ 	.word	0x00000000
        /*0040*/ 	.short	0x0007
        /*0042*/ 	.short	0x0028
        /*0044*/ 	.byte	0x00, 0xf5, 0x21, 0x00


	//----- nvinfo : EIATTR_KPARAM_INFO
	.align		4
.L_5319:
        /*0048*/ 	.byte	0x04, 0x17
        /*004a*/ 	.short	(.L_5321 - .L_5320)
.L_5320:
        /*004c*/ 	.word	0x00000000
        /*0050*/ 	.short	0x0006
        /*0052*/ 	.short	0x0020
        /*0054*/ 	.byte	0x00, 0xf5, 0x21, 0x00


	//----- nvinfo : EIATTR_KPARAM_INFO
	.align		4
.L_5321:
        /*0058*/ 	.byte	0x04, 0x17
        /*005a*/ 	.short	(.L_5323 - .L_5322)
.L_5322:
        /*005c*/ 	.word	0x00000000
        /*0060*/ 	.short	0x0005
        /*0062*/ 	.short	0x0018
        /*0064*/ 	.byte	0x00, 0xf5, 0x21, 0x00


	//----- nvinfo : EIATTR_KPARAM_INFO
	.align		4
.L_5323:
        /*0068*/ 	.byte	0x04, 0x17
        /*006a*/ 	.short	(.L_5325 - .L_5324)
.L_5324:
        /*006c*/ 	.word	0x00000000
        /*0070*/ 	.short	0x0004
        /*0072*/ 	.short	0x0014
        /*0074*/ 	.byte	0x00, 0xf0, 0x11, 0x00


	//----- nvinfo : EIATTR_KPARAM_INFO
	.align		4
.L_5325:
        /*0078*/ 	.byte	0x04, 0x17
        /*007a*/ 	.short	(.L_5327 - .L_5326)
.L_5326:
        /*007c*/ 	.word	0x00000000
        /*0080*/ 	.short	0x0003
        /*0082*/ 	.short	0x0010
        /*0084*/ 	.byte	0x00, 0xf0, 0x11, 0x00


	//----- nvinfo : EIATTR_KPARAM_INFO
	.align		4
.L_5327:
        /*0088*/ 	.byte	0x04, 0x17
        /*008a*/ 	.short	(.L_5329 - .L_5328)
.L_5328:
        /*008c*/ 	.word	0x00000000
        /*0090*/ 	.short	0x0002
        /*0092*/ 	.short	0x000c
        /*0094*/ 	.byte	0x00, 0xf0, 0x11, 0x00


	//----- nvinfo : EIATTR_KPARAM_INFO
	.align		4
.L_5329:
        /*0098*/ 	.byte	0x04, 0x17
        /*009a*/ 	.short	(.L_5331 - .L_5330)
.L_5330:
        /*009c*/ 	.word	0x00000000
        /*00a0*/ 	.short	0x0001
        /*00a2*/ 	.short	0x0008
        /*00a4*/ 	.byte	0x00, 0xf0, 0x11, 0x00


	//----- nvinfo : EIATTR_KPARAM_INFO
	.align		4
.L_5331:
        /*00a8*/ 	.byte	0x04, 0x17
        /*00aa*/ 	.short	(.L_5333 - .L_5332)
.L_5332:
        /*00ac*/ 	.word	0x00000000
        /*00b0*/ 	.short	0x0000
        /*00b2*/ 	.short	0x0000
        /*00b4*/ 	.byte	0x00, 0xf5, 0x21, 0x00


	//----- nvinfo : EIATTR_SPARSE_MMA_MASK
	.align		4
.L_5333:
        /*00b8*/ 	.byte	0x03, 0x50
        /*00ba*/ 	.short	0x0000


	//----- nvinfo : EIATTR_MAXREG_COUNT
	.align		4
        /*00bc*/ 	.byte	0x03, 0x1b
        /*00be*/ 	.short	0x00ff


	//----- nvinfo : EIATTR_MERCURY_ISA_VERSION
	.align		4
        /*00c0*/ 	.byte	0x03, 0x5f
        /*00c2*/ 	.short	0x0101


	//----- nvinfo : EIATTR_COOP_GROUP_MASK_REGIDS
	.align		4
        /*00c4*/ 	.byte	0x04, 0x29
        /*00c6*/ 	.short	(.L_5335 - .L_5334)


	//   ....[0]....
.L_5334:
        /*00c8*/ 	.word	0xffffffff


	//   ....[1]....
        /*00cc*/ 	.word	0xffffffff


	//   ....[2]....
        /*00d0*/ 	.word	0xffffffff


	//   ....[3]....
        /*00d4*/ 	.word	0xffffffff


	//   ....[4]....
        /*00d8*/ 	.word	0xffffffff


	//   ....[5]....
        /*00dc*/ 	.word	0x05000017


	//   ....[6]....
        /*00e0*/ 	.word	0x05000017


	//   ....[7]....
        /*00e4*/ 	.word	0x05000017


	//   ....[8]....
        /*00e8*/ 	.word	0x05000017


	//   ....[9]....
        /*00ec*/ 	.word	0x05000017


	//----- nvinfo : EIATTR_COOP_GROUP_INSTR_OFFSETS
	.align		4
.L_5335:
        /*00f0*/ 	.byte	0x04, 0x28
        /*00f2*/ 	.short	(.L_5337 - .L_5336)


	//   ....[0]....
.L_5336:
        /*00f4*/ 	.word	0x00001270


	//   ....[1]....
        /*00f8*/ 	.word	0x00001290


	//   ....[2]....
        /*00fc*/ 	.word	0x000012b0


	//   ....[3]....
        /*0100*/ 	.word	0x000012d0


	//   ....[4]....
        /*0104*/ 	.word	0x000012f0


	//   ....[5]....
        /*0108*/ 	.word	0x00001660


	//   ....[6]....
        /*010c*/ 	.word	0x000016f0


	//   ....[7]....
        /*0110*/ 	.word	0x00001770


	//   ....[8]....
        /*0114*/ 	.word	0x000017f0


	//   ....[9]....
        /*0118*/ 	.word	0x00001870


	//----- nvinfo : EIATTR_VRC_CTA_INIT_COUNT
	.align		4
.L_5337:
        /*011c*/ 	.byte	0x02, 0x4a
	.zero		1
	.zero		1


	//----- nvinfo : EIATTR_EXIT_INSTR_OFFSETS
	.align		4
        /*0120*/ 	.byte	0x04, 0x1c
        /*0122*/ 	.short	(.L_5339 - .L_5338)


	//   ....[0]....
.L_5338:
        /*0124*/ 	.word	0x000002a0


	//   ....[1]....
        /*0128*/ 	.word	0x00000ee0


	//   ....[2]....
        /*012c*/ 	.word	0x00001600


	//----- nvinfo : EIATTR_CRS_STACK_SIZE
	.align		4
.L_5339:
        /*0130*/ 	.byte	0x04, 0x1e
        /*0132*/ 	.short	(.L_5341 - .L_5340)
.L_5340:
        /*0134*/ 	.word	0x00000000


	//----- nvinfo : EIATTR_CBANK_PARAM_SIZE
	.align		4
.L_5341:
        /*0138*/ 	.byte	0x03, 0x19
        /*013a*/ 	.short	0x0040


	//----- nvinfo : EIATTR_PARAM_CBANK
	.align		4
        /*013c*/ 	.byte	0x04, 0x0a
        /*013e*/ 	.short	(.L_5343 - .L_5342)
	.align		4
.L_5342:
        /*0140*/ 	.word	index@(.nv.constant0._ZN12tensorrt_llm7kernels32fusedQKNormRopeKernelNTokenHeadsIN3c104HalfEfLi128ELb1ELi8EEEvPviiifPKvS6_S6_PKlii)
        /*0144*/ 	.short	0x0380
        /*0146*/ 	.short	0x0040


	//----- nvinfo : EIATTR_SW_WAR
	.align		4
.L_5343:
        /*0148*/ 	.byte	0x04, 0x36
        /*014a*/ 	.short	(.L_5345 - .L_5344)
.L_5344:
        /*014c*/ 	.word	0x00000008
.L_5345:


//--------------------- .nv.info._ZN12tensorrt_llm7kernels32fusedQKNormRopeKernelNTokenHeadsIN3c104HalfEfLi64ELb0ELi8EEEvPviiifPKvS6_S6_PKlii --------------------------
	.section	.nv.info._ZN12tensorrt_llm7kernels32fusedQKNormRopeKernelNTokenHeadsIN3c104HalfEfLi64ELb0ELi8EEEvPviiifPKvS6_S6_PKlii,"",@"SHT_CUDA_INFO"
	.sectionflags	@""
	.align	4


	//----- nvinfo : EIATTR_CUDA_API_VERSION
	.align		4
        /*0000*/ 	.byte	0x04, 0x37
        /*0002*/ 	.short	(.L_5347 - .L_5346)
.L_5346:
        /*0004*/ 	.word	0x00000082


	//----- nvinfo : EIATTR_KPARAM_INFO
	.align		4
.L_5347:
        /*0008*/ 	.byte	0x04, 0x17
        /*000a*/ 	.short	(.L_5349 - .L_5348)
.L_5348:
        /*000c*/ 	.word	0x00000000
        /*0010*/ 	.short	0x000a
        /*0012*/ 	.short	0x003c
        /*0014*/ 	.byte	0x00, 0xf0, 0x11, 0x00


	//----- nvinfo : EIATTR_KPARAM_INFO
	.align		4
.L_5349:
        /*0018*/ 	.byte	0x04, 0x17
        /*001a*/ 	.short	(.L_5351 - .L_5350)
.L_5350:
        /*001c*/ 	.word	0x00000000
        /*0020*/ 	.short	0x0009
        /*0022*/ 	.short	0x0038
        /*0024*/ 	.byte	0x00, 0xf0, 0x11, 0x00


	//----- nvinfo : EIATTR_KPARAM_INFO
	.align		4
.L_5351:
        /*0028*/ 	.byte	0x04, 0x17
        /*002a*/ 	.short	(.L_5353 - .L_5352)
.L_5352:
        /*002c*/ 	.word	0x00000000
        /*0030*/ 	.short	0x0008
        /*0032*/ 	.short	0x0030
        /*0034*/ 	.byte	0x00, 0xf5, 0x21, 0x00


	//----- nvinfo : EIATTR_KPARAM_INFO
	.align		4
.L_5353:
        /*0038*/ 	.byte	0x04, 0x17
        /*003a*/ 	.short	(.L_5355 - .L_5354)
.L_5354:
        /*003c*/ 	.word	0x00000000
        /*0040*/ 	.short	0x0007
        /*0042*/ 	.short	0x0028
        /*0044*/ 	.byte	0x00, 0xf5, 0x21, 0x00


	//----- nvinfo : EIATTR_KPARAM_INFO
	.align		4
.L_5355:
        /*0048*/ 	.byte	0x04, 0x17
        /*004a*/ 	.short	(.L_5357 - .L_5356)
.L_5356:
        /*004c*/ 	.word	0x00000000
        /*0050*/ 	.short	0x0006
        /*0052*/ 	.short	0x0020
        /*0054*/ 	.byte	0x00, 0xf5, 0x21, 0x00


	//----- nvinfo : EIATTR_KPARAM_INFO
	.align		4
.L_5357:
        /*0058*/ 	.byte	0x04, 0x17
        /*005a*/ 	.short	(.L_5359 - .L_5358)
.L_5358:
        /*005c*/ 	.word	0x00000000
        /*0060*/ 	.short	0x0005
        /*0062*/ 	.short	0x0018
        /*0064*/ 	.byte	0x00, 0xf5, 0x21, 0x00


	//----- nvinfo : EIATTR_KPARAM_INFO
	.align		4
.L_5359:
        /*0068*/ 	.byte	0x04, 0x17
        /*006a*/ 	.short	(.L_5361 - .L_5360)
.L_5360:
        /*006c*/ 	.word	0x00000000
        /*0070*/ 	.short	0x0004
        /*0072*/ 	.short	0x0014
        /*0074*/ 	.byte	0x00, 0xf0, 0x11, 0x00


	//----- nvinfo : EIATTR_KPARAM_INFO
	.align		4
.L_5361:
        /*0078*/ 	.byte	0x04, 0x17
        /*007a*/ 	.short	(.L_5363 - .L_5362)
.L_5362:
        /*007c*/ 	.word	0x00000000
        /*0080*/ 	.short	0x0003
        /*0082*/ 	.short	0x0010
        /*0084*/ 	.byte	0x00, 0xf0, 0x11, 0x00


	//----- nvinfo : EIATTR_KPARAM_INFO
	.align		4
.L_5363:
        /*0088*/ 	.byte	0x04, 0x17
        /*008a*/ 	.short	(.L_5365 - .L_5364)
.L_5364:
        /*008c*/ 	.word	0x00000000
        /*0090*/ 	.short	0x0002
        /*0092*/ 	.short	0x000c
        /*0094*/ 	.byte	0x00, 0xf0, 0x11, 0x00


	//----- nvinfo : EIATTR_KPARAM_INFO
	.align		4
.L_5365:
        /*0098*/ 	.byte	0x04, 0x17
        /*009a*/ 	.short	(.L_5367 - .L_5366)
.L_5366:
        /*009c*/ 	.word	0x00000000
        /*00a0*/ 	.short	0x0001
        /*00a2*/ 	.short	0x0008
        /*00a4*/ 	.byte	0x00, 0xf0, 0x11, 0x00


	//----- nvinfo : EIATTR_KPARAM_INFO
	.align		4
.L_5367:
        /*00a8*/ 	.byte	0x04, 0x17
        /*00aa*/ 	.short	(.L_5369 - .L_5368)
.L_5368:
        /*00ac*/ 	.word	0x00000000
        /*00b0*/ 	.short	0x0000
        /*00b2*/ 	.short	0x0000
        /*00b4*/ 	.byte	0x00, 0xf5, 0x21, 0x00


	//----- nvinfo : EIATTR_SPARSE_MMA_MASK
	.align		4
.L_5369:
        /*00b8*/ 	.byte	0x03, 0x50
        /*00ba*/ 	.short	0x0000


	//----- nvinfo : EIATTR_MAXREG_COUNT
	.align		4
        /*00bc*/ 	.byte	0x03, 0x1b
        /*00be*/ 	.short	0x00ff


	//----- nvinfo : EIATTR_MERCURY_ISA_VERSION
	.align		4
        /*00c0*/ 	.byte	0x03, 0x5f
        /*00c2*/ 	.short	0x0101


	//----- nvinfo : EIATTR_COOP_GROUP_MASK_REGIDS
	.align		4
        /*00c4*/ 	.byte	0x04, 0x29
        /*00c6*/ 	.short	(.L_5371 - .L_5370)


	//   ....[0]....
.L_5370:
        /*00c8*/ 	.word	0xffffffff


	//   ....[1]....
        /*00cc*/ 	.word	0xffffffff


	//   ....[2]....
        /*00d0*/ 	.word	0xffffffff


	//   ....[3]....
        /*00d4*/ 	.word	0xffffffff


	//   ....[4]....
        /*00d8*/ 	.word	0xffffffff


	//   ....[5]....
        /*00dc*/ 	.word	0xffffffff


	//   ....[6]....
        /*00e0*/ 	.word	0xffffffff


	//   ....[7]....
        /*00e4*/ 	.word	0xffffffff


	//   ....[8]....
        /*00e8*/ 	.word	0xffffffff


	//   ....[9]....
        /*00ec*/ 	.word	0x05000009


	//   ....[10]....
        /*00f0*/ 	.word	0x05000009


	//   ....[11]....
        /*00f4*/ 	.word	0x05000009


	//   ....[12]....
        /*00f8*/ 	.word	0x05000009


	//   ....[13]....
        /*00fc*/ 	.word	0x05000009


	//   ....[14]....
        /*0100*/ 	.word	0x05000009


	//   ....[15]....
        /*0104*/ 	.word	0x05000009


	//   ....[16]....
        /*0108*/ 	.word	0x05000009


	//   ....[17]....
        /*010c*/ 	.word	0x05000009


	//----- nvinfo : EIATTR_COOP_GROUP_INSTR_OFFSETS
	.align		4
.L_5371:
        /*0110*/ 	.byte	0x04, 0x28
        /*0112*/ 	.short	(.L_5373 - .L_5372)


	//   ....[0]....
.L_5372:
        /*0114*/ 	.word	0x00001300


	//   ....[1]....
        /*0118*/ 	.word	0x00001320


	//   ....[2]....
        /*011c*/ 	.word	0x00001340


	//   ....[3]....
        /*0120*/ 	.word	0x00001360


	//   ....[4]....
        /*0124*/ 	.word	0x00001380


	//   ....[5]....
        /*0128*/ 	.word	0x000015d0


	//   ....[6]....
        /*012c*/ 	.word	0x000016a0


	//   ....[7]....
        /*0130*/ 	.word	0x000016d0


	//   ....[8]....
        /*0134*/ 	.word	0x000017b0


	//   ....[9]....
        /*0138*/ 	.word	0x000018e0


	//   ....[10]....
        /*013c*/ 	.word	0x00001970


	//   ....[11]....
        /*0140*/ 	.word	0x000019d0


	//   ....[12]....
        /*0144*/ 	.word	0x00001a30


	//   ....[13]....
        /*0148*/ 	.word	0x00001a90


	//   ....[14]....
        /*014c*/ 	.word	0x00001ca0


	//   ....[15]....
        /*0150*/ 	.word	0x00001d30


	//   ....[16]....
        /*0154*/ 	.word	0x00001da0


	//   ....[17]....
        /*0158*/ 	.word	0x00001e10


	//----- nvinfo : EIATTR_VRC_CTA_INIT_COUNT
	.align		4
.L_5373:
        /*015c*/ 	.byte	0x02, 0x4a
	.zero		1
	.zero		1


	//----- nvinfo : EIATTR_EXIT_INSTR_OFFSETS
	.align		4
        /*0160*/ 	.byte	0x04, 0x1c
        /*0162*/ 	.short	(.L_5375 - .L_5374)


	//   ....[0]....
.L_5374:
        /*0164*/ 	.word	0x000002a0


	//   ....[1]....
        /*0168*/ 	.word	0x00000ef0


	//   ....[2]....
        /*016c*/ 	.word	0x00001880


	//----- nvinfo : EIATTR_CRS_STACK_SIZE
	.align		4
.L_5375:
        /*0170*/ 	.byte	0x04, 0x1e
        /*0172*/ 	.short	(.L_5377 - .L_5376)
.L_5376:
        /*0174*/ 	.word	0x00000000


	//----- nvinfo : EIATTR_CBANK_PARAM_SIZE
	.align		4
.L_5377:
        /*0178*/ 	.byte	0x03, 0x19
        /*017a*/ 	.short	0x0040


	//----- nvinfo : EIATTR_PARAM_CBANK
	.align		4
        /*017c*/ 	.byte	0x04, 0x0a
        /*017e*/ 	.short	(.L_5379 - .L_5378)
	.align		4
.L_5378:
        /*0180*/ 	.word	index@(.nv.constant0._ZN12tensorrt_llm7kernels32fusedQKNormRopeKernelNTokenHeadsIN3c104HalfEfLi64ELb0ELi8EEEvPviiifPKvS6_S6_PKlii)
        /*0184*/ 	.short	0x0380
        /*0186*/ 	.short	0x0040


	//----- nvinfo : EIATTR_SW_WAR
	.align		4
.L_5379:
        /*0188*/ 	.byte	0x04, 0x36
        /*018a*/ 	.short	(.L_5381 - .L_5380)
.L_5380:
        /*018c*/ 	.word	0x00000008
.L_5381:


//--------------------- .nv.info._ZN12tensorrt_llm7kernels32fusedQKNormRopeKernelNTokenHeadsIN3c104HalfEfLi64ELb1ELi8EEEvPviiifPKvS6_S6_PKlii --------------------------
	.section	.nv.info._ZN12tensorrt_llm7kernels32fusedQKNormRopeKernelNTokenHeadsIN3c104HalfEfLi64ELb1ELi8EEEvPviiifPKvS6_S6_PKlii,"",@"SHT_CUDA_INFO"
	.sectionflags	@""
	.align	4


	//----- nvinfo : EIATTR_CUDA_API_VERSION
	.align		4
        /*0000*/ 	.byte	0x04, 0x37
        /*0002*/ 	.short	(.L_5383 - .L_5382)
.L_5382:
        /*0004*/ 	.word	0x00000082


	//----- nvinfo : EIATTR_KPARAM_INFO
	.align		4
.L_5383:
        /*0008*/ 	.byte	0x04, 0x17
        /*000a*/ 	.short	(.L_5385 - .L_5384)
.L_5384:
        /*000c*/ 	.word	0x00000000
        /*0010*/ 	.short	0x000a
        /*0012*/ 	.short	0x003c
        /*0014*/ 	.byte	0x00, 0xf0, 0x11, 0x00


	//----- nvinfo : EIATTR_KPARAM_INFO
	.align		4
.L_5385:
        /*0018*/ 	.byte	0x04, 0x17
        /*001a*/ 	.short	(.L_5387 - .L_5386)
.L_5386:
        /*001c*/ 	.word	0x00000000
        /*0020*/ 	.short	0x0009
        /*0022*/ 	.short	0x0038
        /*0024*/ 	.byte	0x00, 0xf0, 0x11, 0x00


	//----- nvinfo : EIATTR_KPARAM_INFO
	.align		4
.L_5387:
        /*0028*/ 	.byte	0x04, 0x17
        /*002a*/ 	.short	(.L_5389 - .L_5388)
.L_5388:
        /*002c*/ 	.word	0x00000000
        /*0030*/ 	.short	0x0008
        /*0032*/ 	.short	0x0030
        /*0034*/ 	.byte	0x00, 0xf5, 0x21, 0x00


	//----- nvinfo : EIATTR_KPARAM_INFO
	.align		4
.L_5389:
        /*0038*/ 	.byte	0x04, 0x17
        /*003a*/ 	.short	(.L_5391 - .L_5390)
.L_5390:
        /*003c*/ 	.word	0x00000000
        /*0040*/ 	.short	0x0007
        /*0042*/ 	.short	0x0028
        /*0044*/ 	.byte	0x00, 0xf5, 0x21, 0x00


	//----- nvinfo : EIATTR_KPARAM_INFO
	.align		4
.L_5391:
        /*0048*/ 	.byte	0x04, 0x17
        /*004a*/ 	.short	(.L_5393 - .L_5392)
.L_5392:
        /*004c*/ 	.word	0x00000000
        /*0050*/ 	.short	0x0006
        /*0052*/ 	.short	0x0020
        /*0054*/ 	.byte	0x00, 0xf5, 0x21, 0x00


	//----- nvinfo : EIATTR_KPARAM_INFO
	.align		4
.L_5393:
        /*0058*/ 	.byte	0x04, 0x17
        /*005a*/ 	.short	(.L_5395 - .L_5394)
.L_5394:
        /*005c*/ 	.word	0x00000000
        /*0060*/ 	.short	0x0005
        /*0062*/ 	.short	0x0018
        /*0064*/ 	.byte	0x00, 0xf5, 0x21, 0x00


	//----- nvinfo : EIATTR_KPARAM_INFO
	.align		4
.L_5395:
        /*0068*/ 	.byte	0x04, 0x17
        /*006a*/ 	.short	(.L_5397 - .L_5396)
.L_5396:
        /*006c*/ 	.word	0x00000000
        /*0070*/ 	.short	0x0004
        /*0072*/ 	.short	0x0014
        /*0074*/ 	.byte	0x00, 0xf0, 0x11, 0x00


	//----- nvinfo : EIATTR_KPARAM_INFO
	.align		4
.L_5397:
        /*0078*/ 	.byte	0x04, 0x17
        /*007a*/ 	.short	(.L_5399 - .L_5398)
.L_5398:
        /*007c*/ 	.word	0x00000000
        /*0080*/ 	.short	0x0003
        /*0082*/ 	.short	0x0010
        /*0084*/ 	.byte	0x00, 0xf0, 0x11, 0x00


	//----- nvinfo : EIATTR_KPARAM_INFO
	.align		4
.L_5399:
        /*0088*/ 	.byte	0x04, 0x17
        /*008a*/ 	.short	(.L_5401 - .L_5400)
.L_5400:
        /*008c*/ 	.word	0x00000000
        /*0090*/ 	.short	0x0002
        /*0092*/ 	.short	0x000c
        /*0094*/ 	.byte	0x00, 0xf0, 0x11, 0x00


	//----- nvinfo : EIATTR_KPARAM_INFO
	.align		4
.L_5401:
        /*0098*/ 	.byte	0x04, 0x17
        /*009a*/ 	.short	(.L_5403 - .L_5402)
.L_5402:
        /*009c*/ 	.word	0x00000000
        /*00a0*/ 	.short	0x0001
        /*00a2*/ 	.short	0x0008
        /*00a4*/ 	.byte	0x00, 0xf0, 0x11, 0x00


	//----- nvinfo : EIATTR_KPARAM_INFO
	.align		4
.L_5403:
        /*00a8*/ 	.byte	0x04, 0x17
        /*00aa*/ 	.short	(.L_5405 - .L_5404)
.L_5404:
        /*00ac*/ 	.word	0x00000000
        /*00b0*/ 	.short	0x0000
        /*00b2*/ 	.short	0x0000
        /*00b4*/ 	.byte	0x00, 0xf5, 0x21, 0x00


	//----- nvinfo : EIATTR_SPARSE_MMA_MASK
	.align		4
.L_5405:
        /*00b8*/ 	.byte	0x03, 0x50
        /*00ba*/ 	.short	0x0000


	//----- nvinfo : EIATTR_MAXREG_COUNT
	.align		4
        /*00bc*/ 	.byte	0x03, 0x1b
        /*00be*/ 	.short	0x00ff


	//----- nvinfo : EIATTR_MERCURY_ISA_VERSION
	.align		4
        /*00c0*/ 	.byte	0x03, 0x5f
        /*00c2*/ 	.short	0x0101


	//----- nvinfo : EIATTR_COOP_GROUP_MASK_REGIDS
	.align		4
        /*00c4*/ 	.byte	0x04, 0x29
        /*00c6*/ 	.short	(.L_5407 - .L_5406)


	//   ....[0]....
.L_5406:
        /*00c8*/ 	.word	0xffffffff


	//   ....[1]....
        /*00cc*/ 	.word	0xffffffff


	//   ....[2]....
        /*00d0*/ 	.word	0xffffffff


	//   ....[3]....
        /*00d4*/ 	.word	0xffffffff


	//   ....[4]....
        /*00d8*/ 	.word	0xffffffff


	//   ....[5]....
        /*00dc*/ 	.word	0xffffffff


	//   ....[6]....
        /*00e0*/ 	.word	0xffffffff


	//   ....[7]....
        /*00e4*/ 	.word	0xffffffff


	//   ....[8]....
        /*00e8*/ 	.word	0xffffffff


	//   ....[9]....
        /*00ec*/ 	.word	0xffffffff


	//   ....[10]....
        /*00f0*/ 	.word	0xffffffff


	//   ....[11]....
        /*00f4*/ 	.word	0xffffffff


	//   ....[12]....
        /*00f8*/ 	.word	0xffffffff


	//   ....[13]....
        /*00fc*/ 	.word	0xffffffff


	//   ....[14]....
        /*0100*/ 	.word	0xffffffff


	//   ....[15]....
        /*0104*/ 	.word	0x0500001b


	//   ....[16]....
        /*0108*/ 	.word	0x0500001b


	//   ....[17]....
        /*010c*/ 	.word	0x0500001b


	//   ....[18]....
        /*0110*/ 	.word	0x0500001b


	//   ....[19]....
        /*0114*/ 	.word	0x0500001b


	//   ....[20]....
        /*0118*/ 	.word	0x0500001b


	//   ....[21]....
        /*011c*/ 	.word	0x0500001b


	//   ....[22]....
        /*0120*/ 	.word	0x0500001b


	//   ....[23]....
        /*0124*/ 	.word	0x0500001b


	//   ....[24]....
        /*0128*/ 	.word	0x0500001b


	//   ....[25]....
        /*012c*/ 	.word	0x0500001b


	//   ....[26]....
        /*0130*/ 	.word	0x0500001b


	//   ....[27]....
        /*0134*/ 	.word	0x0500001b


	//   ....[28]....
        /*0138*/ 	.word	0x0500001b


	//   ....[29]....
        /*013c*/ 	.word	0x0500001b


	//----- nvinfo : EIATTR_COOP_GROUP_INSTR_OFFSETS
	.align		4
.L_5407:
        /*0140*/ 	.byte	0x04, 0x28
        /*0142*/ 	.short	(.L_5409 - .L_5408)


	//   ....[0]....
.L_5408:
        /*0144*/ 	.word	0x00001220


	//   ....[1]....
        /*0148*/ 	.word	0x00001240


	//   ....[2]....
        /*014c*/ 	.word	0x00001260


	//   ....[3]....
        /*0150*/ 	.word	0x00001280


	//   ....[4]....
        /*0154*/ 	.word	0x000012a0


	//   ....[5]....
        /*0158*/ 	.word	0x00001530


	//   ....[6]....
        /*015c*/ 	.word	0x00001550


	//   ....[7]....
        /*0160*/ 	.word	0x00001570


	//   ....[8]....
        /*0164*/ 	.word	0x00001590


	//   ....[9]....
        /*0168*/ 	.word	0x000015b0


	//   ....[10]....
        /*016c*/ 	.word	0x000018d0


	//   ....[11]....
        /*0170*/ 	.word	0x000018f0


	//   ....[12]....
        /*0174*/ 	.word	0x00001910


	//   ....[13]....
        /*0178*/ 	.word	0x00001930


	//   ....[14]....
        /*017c*/ 	.word	0x00001950


	//   ....[15]....
        /*0180*/ 	.word	0x00001b80


	//   ....[16]....
        /*0184*/ 	.word	0x00001c10


	//   ....[17]....
        /*0188*/ 	.word	0x00001c70


	//   ....[18]....
        /*018c*/ 	.word	0x00001cd0


	//   ....[19]....
        /*0190*/ 	.word	0x00001d30


	//   ....[20]....
        /*0194*/ 	.word	0x00001dc0


	//   ....[21]....
        /*0198*/ 	.word	0x00001e50


	//   ....[22]....
        /*019c*/ 	.word	0x00001eb0


	//   ....[23]....
        /*01a0*/ 	.word	0x00001f10


	//   ....[24]....
        /*01a4*/ 	.word	0x00001f70


	//   ....[25]....
        /*01a8*/ 	.word	0x00002000


	//   ....[26]....
        /*01ac*/ 	.word	0x00002090


	//   ....[27]....
        /*01b0*/ 	.word	0x000020f0


	//   ....[28]....
        /*01b4*/ 	.word	0x00002150


	//   ....[29]....
        /*01b8*/ 	.word	0x000021b0


	//----- nvinfo : EIATTR_VRC_CTA_INIT_COUNT
	.align		4
.L_5409:
        /*01bc*/ 	.byte	0x02, 0x4a
	.zero		1
	.zero		1


	//----- nvinfo : EIATTR_EXIT_INSTR_OFFSETS
	.align		4
        /*01c0*/ 	.byte	0x04, 0x1c
        /*01c2*/ 	.short	(.L_5411 - .L_5410)


	//   ....[0]....
.L_5410:
        /*01c4*/ 	.word	0x000002a0


	//   ....[1]....
        /*01c8*/ 	.word	0x00000ef0


	//   ....[2]....
        /*01cc*/ 	.word	0x000017a0


	//   ....[3]....
        /*01d0*/ 	.word	0x00001b10


	//----- nvinfo : EIATTR_CRS_STACK_SIZE
	.align		4
.L_5411:
        /*01d4*/ 	.byte	0x04, 0x1e
        /*01d6*/ 	.short	(.L_5413 - .L_5412)
.L_5412:
        /*01d8*/ 	.word	0x00000000


	//----- nvinfo : EIATTR_CBANK_PARAM_SIZE
	.align		4
.L_5413:
        /*01dc*/ 	.byte	0x03, 0x19
        /*01de*/ 	.short	0x0040


	//----- nvinfo : EIATTR_PARAM_CBANK
	.align		4
        /*01e0*/ 	.byte	0x04, 0x0a
        /*01e2*/ 	.short	(.L_5415 - .L_5414)
	.align		4
.L_5414:
        /*01e4*/ 	.word	index@(.nv.constant0._ZN12tensorrt_llm7kernels32fusedQKNormRopeKernelNTokenHeadsIN3c104HalfEfLi64ELb1ELi8EEEvPviiifPKvS6_S6_PKlii)
        /*01e8*/ 	.short	0x0380
        /*01ea*/ 	.short	0x0040


	//----- nvinfo : EIATTR_SW_WAR
	.align		4
.L_5415:
        /*01ec*/ 	.byte	0x04, 0x36
        /*01ee*/ 	.short	(.L_5417 - .L_5416)
.L_5416:
        /*01f0*/ 	.word	0x00000008
.L_5417:


//--------------------- .nv.info._ZN12tensorrt_llm7kernels32fusedQKNormRopeKernelNTokenHeadsIN3c104HalfEfLi256ELb0ELi4EEEvPviiifPKvS6_S6_PKlii --------------------------
	.section	.nv.info._ZN12tensorrt_llm7kernels32fusedQKNormRopeKernelNTokenHeadsIN3c104HalfEfLi256ELb0ELi4EEEvPviiifPKvS6_S6_PKlii,"",@"SHT_CUDA_INFO"
	.sectionflags	@""
	.align	4


	//----- nvinfo : EIATTR_CUDA_API_VERSION
	.align		4
        /*0000*/ 	.byte	0x04, 0x37
        /*0002*/ 	.short	(.L_5419 - .L_5418)
.L_5418:
        /*0004*/ 	.word	0x00000082


	//----- nvinfo : EIATTR_KPARAM_INFO
	.align		4
.L_5419:
        /*0008*/ 	.byte	0x04, 0x17
        /*000a*/ 	.short	(.L_5421 - .L_5420)
.L_5420:
        /*000c*/ 	.word	0x00000000
        /*0010*/ 	.short	0x000a
        /*0012*/ 	.short	0x003c
        /*0014*/ 	.byte	0x00, 0xf0, 0x11, 0x00


	//----- nvinfo : EIATTR_KPARAM_INFO
	.align		4
.L_5421:
        /*0018*/ 	.byte	0x04, 0x17
        /*001a*/ 	.short	(.L_5423 - .L_5422)
.L_5422:
        /*001c*/ 	.word	0x00000000
        /*0020*/ 	.short	0x0009
        /*0022*/ 	.short	0x0038
        /*0024*/ 	.byte	0x00, 0xf0, 0x11, 0x00


	//----- nvinfo : EIATTR_KPARAM_INFO
	.align		4
.L_5423:
        /*0028*/ 	.byte	0x04, 0x17
        /*002a*/ 	.short	(.L_5425 - .L_5424)
.L_5424:
        /*002c*/ 	.word	0x00000000
        /*0030*/ 	.short	0x0008
        /*0032*/ 	.short	0x0030
        /*0034*/ 	.byte	0x00, 0xf5, 0x21, 0x00


	//----- nvinfo : EIATTR_KPARAM_INFO
	.align		4
.L_5425:
        /*0038*/ 	.byte	0x04, 0x17
        /*003a*/ 	.short	(.L_5427 - .L_5426)
.L_5426:
        /*003c*/ 	.word	0x00000000
        /*0040*/ 	.short	0x0007
        /*0042*/ 	.short	0x0028
        /*0044*/ 	.byte	0x00, 0xf5, 0x21, 0x00


	//----- nvinfo : EIATTR_KPARAM_INFO
	.align		4
.L_5427:
        /*0048*/ 	.byte	0x04, 0x17
        /*004a*/ 	.short	(.L_5429 - .L_5428)
.L_5428:
        /*004c*/ 	.word	0x00000000
        /*0050*/ 	.short	0x0006
        /*0052*/ 	.short	0x0020
        /*0054*/ 	.byte	0x00, 0xf5, 0x21, 0x00


	//----- nvinfo : EIATTR_KPARAM_INFO
	.align		4
.L_5429:
        /*0058*/ 	.byte	0x04, 0x17
        /*005a*/ 	.short	(.L_5431 - .L_5430)
.L_5430:
        /*005c*/ 	.word	0x00000000
        /*0060*/ 	.short	0x0005
        /*0062*/ 	.short	0x0018
        /*0064*/ 	.byte	0x00, 0xf5, 0x21, 0x00


	//----- nvinfo : EIATTR_KPARAM_INFO
	.align		4
.L_5431:
        /*0068*/ 	.byte	0x04, 0x17
        /*006a*/ 	.short	(.L_5433 - .L_5432)
.L_5432:
        /*006c*/ 	.word	0x00000000
        /*0070*/ 	.short	0x0004
        /*0072*/ 	.short	0x0014
        /*0074*/ 	.byte	0x00, 0xf0, 0x11, 0x00


	//----- nvinfo : EIATTR_KPARAM_INFO
	.align		4
.L_5433:
        /*0078*/ 	.byte	0x04, 0x17
        /*007a*/ 	.short	(.L_5435 - .L_5434)
.L_5434:
        /*007c*/ 	.word	0x00000000
        /*0080*/ 	.short	0x0003
        /*0082*/ 	.short	0x0010
        /*0084*/ 	.byte	0x00, 0xf0, 0x11, 0x00


	//----- nvinfo : EIATTR_KPARAM_INFO
	.align		4
.L_5435:
        /*0088*/ 	.byte	0x04, 0x17
        /*008a*/ 	.short	(.L_5437 - .L_5436)
.L_5436:
        /*008c*/ 	.word	0x00000000
        /*0090*/ 	.short	0x0002
        /*0092*/ 	.short	0x000c
        /*0094*/ 	.byte	0x00, 0xf0, 0x11, 0x00


	//----- nvinfo : EIATTR_KPARAM_INFO
	.align		4
.L_5437:
        /*0098*/ 	.byte	0x04, 0x17
        /*009a*/ 	.short	(.L_5439 - .L_5438)
.L_5438:
        /*009c*/ 	.word	0x00000000
        /*00a0*/ 	.short	0x0001
        /*00a2*/ 	.short	0x0008
        /*00a4*/ 	.byte	0x00, 0xf0, 0x11, 0x00


	//----- nvinfo : EIATTR_KPARAM_INFO
	.align		4
.L_5439:
        /*00a8*/ 	.byte	0x04, 0x17
        /*00aa*/ 	.short	(.L_5441 - .L_5440)
.L_5440:
        /*00ac*/ 	.word	0x00000000
        /*00b0*/ 	.short	0x0000
        /*00b2*/ 	.short	0x0000
        /*00b4*/ 	.byte	0x00, 0xf5, 0x21, 0x00


	//----- nvinfo : EIATTR_SPARSE_MMA_MASK
	.align		4
.L_5441:
        /*00b8*/ 	.byte	0x03, 0x50
        /*00ba*/ 	.short	0x0000


	//----- nvinfo : EIATTR_MAXREG_COUNT
	.align		4
        /*00bc*/ 	.byte	0x03, 0x1b
        /*00be*/ 	.short	0x00ff


	//----- nvinfo : EIATTR_MERCURY_ISA_VERSION
	.align		4
        /*00c0*/ 	.byte	0x03, 0x5f
        /*00c2*/ 	.short	0x0101


	//----- nvinfo : EIATTR_COOP_GROUP_MASK_REGIDS
	.align		4
        /*00c4*/ 	.byte	0x04, 0x29
        /*00c6*/ 	.short	(.L_5443 - .L_5442)


	//   ....[0]....
.L_5442:
        /*00c8*/ 	.word	0xffffffff


	//   ....[1]....
        /*00cc*/ 	.word	0xffffffff


	//   ....[2]....
        /*00d0*/ 	.word	0xffffffff


	//   ....[3]....
        /*00d4*/ 	.word	0xffffffff


	//   ....[4]....
        /*00d8*/ 	.word	0xffffffff


	//   ....[5]....
        /*00dc*/ 	.word	0xffffffff


	//   ....[6]....
        /*00e0*/ 	.word	0xffffffff


	//   ....[7]....
        /*00e4*/ 	.word	0xffffffff


	//   ....[8]....
        /*00e8*/ 	.word	0xffffffff


	//   ....[9]....
        /*00ec*/ 	.word	0xffffffff


	//   ....[10]....
        /*00f0*/ 	.word	0xffffffff


	//   ....[11]....
        /*00f4*/ 	.word	0xffffffff


	//   ....[12]....
        /*00f8*/ 	.word	0xffffffff


	//   ....[13]....
        /*00fc*/ 	.word	0xffffffff


	//   ....[14]....
        /*0100*/ 	.word	0xffffffff


	//   ....[15]....
        /*0104*/ 	.word	0x05000028


	//   ....[16]....
        /*0108*/ 	.word	0x05000028


	//   ....[17]....
        /*010c*/ 	.word	0x05000028


	//   ....[18]....
        /*0110*/ 	.word	0x05000028


	//   ....[19]....
        /*0114*/ 	.word	0x05000028


	//   ....[20]....
        /*0118*/ 	.word	0x05000028


	//   ....[21]....
        /*011c*/ 	.word	0x05000028


	//   ....[22]....
        /*0120*/ 	.word	0x05000028


	//   ....[23]....
        /*0124*/ 	.word	0x05000028


	//   ....[24]....
        /*0128*/ 	.word	0x05000028


	//   ....[25]....
        /*012c*/ 	.word	0x05000028


	//   ....[26]....
        /*0130*/ 	.word	0x05000028


	//   ....[27]....
        /*0134*/ 	.word	0x05000028


	//   ....[28]....
        /*0138*/ 	.word	0x05000028


	//   ....[29]....
        /*013c*/ 	.word	0x05000028


	//----- nvinfo : EIATTR_COOP_GROUP_INSTR_OFFSETS
	.align		4
.L_5443:
        /*0140*/ 	.byte	0x04, 0x28
        /*0142*/ 	.short	(.L_5445 - .L_5444)


	//   ....[0]....
.L_5444:
        /*0144*/ 	.word	0x000013f0


	//   ....[1]....
        /*0148*/ 	.word	0x00001410


	//   ....[2]....
        /*014c*/ 	.word	0x00001430


	//   ....[3]....
        /*0150*/ 	.word	0x00001450


	//   ....[4]....
        /*0154*/ 	.word	0x00001470


	//   ....[5]....
        /*0158*/ 	.word	0x00001a90


	//   ....[6]....
        /*015c*/ 	.word	0x00001b00


	//   ....[7]....
        /*0160*/ 	.word	0x00001b80


	//   ....[8]....
        /*0164*/ 	.word	0x00001c40


	//   ....[9]....
        /*0168*/ 	.word	0x00001e30


	//   ....[10]....
        /*016c*/ 	.word	0x00001fb0


	//   ....[11]....
        /*0170*/ 	.word	0x000021d0


	//   ....[12]....
        /*0174*/ 	.word	0x000021f0


	//   ....[13]....
        /*0178*/ 	.word	0x00002290


	//   ....[14]....
        /*017c*/ 	.word	0x00002460


	//   ....[15]....
        /*0180*/ 	.word	0x000025c0


	//   ....[16]....
        /*0184*/ 	.word	0x00002640


	//   ....[17]....
        /*0188*/ 	.word	0x000026a0


	//   ....[18]....
        /*018c*/ 	.word	0x00002700


	//   ....[19]....
        /*0190*/ 	.word	0x00002760


	//   ....[20]....
        /*0194*/ 	.word	0x000029c0


	//   ....[21]....
        /*0198*/ 	.word	0x00002a60


	//   ....[22]....
        /*019c*/ 	.word	0x00002c30


	//   ....[23]....
        /*01a0*/ 	.word	0x00002e00


	//   ....[24]....
        /*01a4*/ 	.word	0x00003010


	//   ....[25]....
        /*01a8*/ 	.word	0x00003200


	//   ....[26]....
        /*01ac*/ 	.word	0x000033a0


	//   ....[27]....
        /*01b0*/ 	.word	0x000035a0


	//   ....[28]....
        /*01b4*/ 	.word	0x00003630


	//   ....[29]....
        /*01b8*/ 	.word	0x000036b0


	//----- nvinfo : EIATTR_VRC_CTA_INIT_COUNT
	.align		4
.L_5445:
        /*01bc*/ 	.byte	0x02, 0x4a
	.zero		1
	.zero		1


	//----- nvinfo : EIATTR_EXIT_INSTR_OFFSETS
	.align		4
        /*01c0*/ 	.byte	0x04, 0x1c
        /*01c2*/ 	.short	(.L_5447 - .L_5446)


	//   ....[0]....
.L_5446:
        /*01c4*/ 	.word	0x000002b0


	//   ....[1]....
        /*01c8*/ 	.word	0x00000ef0


	//   ....[2]....
        /*01cc*/ 	.word	0x00002560


	//----- nvinfo : EIATTR_CRS_STACK_SIZE
	.align		4
.L_5447:
        /*01d0*/ 	.byte	0x04, 0x1e
        /*01d2*/ 	.short	(.L_5449 - .L_5448)
.L_5448:
        /*01d4*/ 	.word	0x00000000


	//----- nvinfo : EIATTR_CBANK_PARAM_SIZE
	.align		4
.L_5449:
        /*01d8*/ 	.byte	0x03, 0x19
        /*01da*/ 	.short	0x0040


	//----- nvinfo : EIATTR_PARAM_CBANK
	.align		4
        /*01dc*/ 	.byte	0x04, 0x0a
        /*01de*/ 	.short	(.L_5451 - .L_5450)
	.align		4
.L_5450:
        /*01e0*/ 	.word	index@(.nv.constant0._ZN12tensorrt_llm7kernels32fusedQKNormRopeKernelNTokenHeadsIN3c104HalfEfLi256ELb0ELi4EEEvPviiifPKvS6_S6_PKlii)
        /*01e4*/ 	.short	0x0380
        /*01e6*/ 	.short	0x0040


	//----- nvinfo : EIATTR_SW_WAR
	.align		4
.L_5451:
        /*01e8*/ 	.byte	0x04, 0x36
        /*01ea*/ 	.short	(.L_5453 - .L_5452)
.L_5452:
        /*01ec*/ 	.word	0x00000008
.L_5453:


//--------------------- .nv.info._ZN12tensorrt_llm7kernels32fusedQKNormRopeKernelNTokenHeadsIN3c104HalfEfLi256ELb1ELi4EEEvPviiifPKvS6_S6_PKlii --------------------------
	.section	.nv.info._ZN12tensorrt_llm7kernels32fusedQKNormRopeKernelNTokenHeadsIN3c104HalfEfLi256ELb1ELi4EEEvPviiifPKvS6_S6_PKlii,"",@"SHT_CUDA_INFO"
	.sectionflags	@""
	.align	4


	//----- nvinfo : EIATTR_CUDA_API_VERSION
	.align		4
        /*0000*/ 	.byte	0x04, 0x37
        /*0002*/ 	.short	(.L_5455 - .L_5454)
.L_5454:
        /*0004*/ 	.word	0x00000082


	//----- nvinfo : EIATTR_KPARAM_INFO
	.align		4
.L_5455:
        /*0008*/ 	.byte	0x04, 0x17
        /*000a*/ 	.short	(.L_5457 - .L_5456)
.L_5456:
        /*000c*/ 	.word	0x00000000
        /*0010*/ 	.short	0x000a
        /*0012*/ 	.short	0x003c
        /*0014*/ 	.byte	0x00, 0xf0, 0x11, 0x00


	//----- nvinfo : EIATTR_KPARAM_INFO
	.align		4
.L_5457:
        /*0018*/ 	.byte	0x04, 0x17
        /*001a*/ 	.short	(.L_5459 - .L_5458)
.L_5458:
        /*001c*/ 	.word	0x00000000
        /*0020*/ 	.short	0x0009
        /*0022*/ 	.short	0x0038
        /*0024*/ 	.byte	0x00, 0xf0, 0x11, 0x00


	//----- nvinfo : EIATTR_KPARAM_INFO
	.align		4
.L_5459:
        /*0028*/ 	.byte	0x04, 0x17
        /*002a*/ 	.short	(.L_5461 - .L_5460)
.L_5460:
        /*002c*/ 	.word	0x00000000
        /*0030*/ 	.short	0x0008
        /*0032*/ 	.short	0x0030
        /*0034*/ 	.byte	0x00, 0xf5, 0x21, 0x00


	//----- nvinfo : EIATTR_KPARAM_INFO
	.align		4
.L_5461:
        /*0038*/ 	.byte	0x04, 0x17
        /*003a*/ 	.short	(.L_5463 - .L_5462)
.L_5462:
        /*003c*/ 	.word	0x00000000
        /*0040*/ 	.short	0x0007
        /*0042*/ 	.short	0x0028
        /*0044*/ 	.byte	0x00, 0xf5, 0x21, 0x00


	//----- nvinfo : EIATTR_KPARAM_INFO
	.align		4
.L_5463:
        /*0048*/ 	.byte	0x04, 0x17
        /*004a*/ 	.short	(.L_5465 - .L_5464)
.L_5464:
        /*004c*/ 	.word	0x00000000
        /*0050*/ 	.short	0x0006
        /*0052*/ 	.short	0x0020
        /*0054*/ 	.byte	0x00, 0xf5, 0x21, 0x00


	//----- nvinfo : EIATTR_KPARAM_INFO
	.align		4
.L_5465:
        /*0058*/ 	.byte	0x04, 0x17
        /*005a*/ 	.short	(.L_5467 - .L_5466)
.L_5466:
        /*005c*/ 	.word	0x00000000
        /*0060*/ 	.short	0x0005
        /*0062*/ 	.short	0x0018
        /*0064*/ 	.byte	0x00, 0xf5, 0x21, 0x00


	//----- nvinfo : EIATTR_KPARAM_INFO
	.align		4
.L_5467:
        /*0068*/ 	.byte	0x04, 0x17
        /*006a*/ 	.short	(.L_5469 - .L_5468)
.L_5468:
        /*006c*/ 	.word	0x00000000
        /*0070*/ 	.short	0x0004
        /*0072*/ 	.short	0x0014
        /*0074*/ 	.byte	0x00, 0xf0, 0x11, 0x00


	//----- nvinfo : EIATTR_KPARAM_INFO
	.align		4
.L_5469:
        /*0078*/ 	.byte	0x04, 0x17
        /*007a*/ 	.short	(.L_5471 - .L_5470)
.L_5470:
        /*007c*/ 	.word	0x00000000
        /*0080*/ 	.short	0x0003
        /*0082*/ 	.short	0x0010
        /*0084*/ 	.byte	0x00, 0xf0, 0x11, 0x00


	//----- nvinfo : EIATTR_KPARAM_INFO
	.align		4
.L_5471:
        /*0088*/ 	.byte	0x04, 0x17
        /*008a*/ 	.short	(.L_5473 - .L_5472)
.L_5472:
        /*008c*/ 	.word	0x00000000
        /*0090*/ 	.short	0x0002
        /*0092*/ 	.short	0x000c
        /*0094*/ 	.byte	0x00, 0xf0, 0x11, 0x00


	//----- nvinfo : EIATTR_KPARAM_INFO
	.align		4
.L_5473:
        /*0098*/ 	.byte	0x04, 0x17
        /*009a*/ 	.short	(.L_5475 - .L_5474)
.L_5474:
        /*009c*/ 	.word	0x00000000
        /*00a0*/ 	.short	0x0001
        /*00a2*/ 	.short	0x0008
        /*00a4*/ 	.byte	0x00, 0xf0, 0x11, 0x00


	//----- nvinfo : EIATTR_KPARAM_INFO
	.align		4
.L_5475:
        /*00a8*/ 	.byte	0x04, 0x17
        /*00aa*/ 	.short	(.L_5477 - .L_5476)
.L_5476:
        /*00ac*/ 	.word	0x00000000
        /*00b0*/ 	.short	0x0000
        /*00b2*/ 	.short	0x0000
        /*00b4*/ 	.byte	0x00, 0xf5, 0x21, 0x00


	//----- nvinfo : EIATTR_SPARSE_MMA_MASK
	.align		4
.L_5477:
        /*00b8*/ 	.byte	0x03, 0x50
        /*00ba*/ 	.short	0x0000


	//----- nvinfo : EIATTR_MAXREG_COUNT
	.align		4
        /*00bc*/ 	.byte	0x03, 0x1b
        /*00be*/ 	.short	0x00ff


	//----- nvinfo : EIATTR_MERCURY_ISA_VERSION
	.align		4
        /*00c0*/ 	.byte	0x03, 0x5f
        /*00c2*/ 	.short	0x0101


	//----- nvinfo : EIATTR_COOP_GROUP_MASK_REGIDS
	.align		4
        /*00c4*/ 	.byte	0x04, 0x29
        /*00c6*/ 	.short	(.L_5479 - .L_5478)


	//   ....[0]....
.L_5478:
        /*00c8*/ 	.word	0xffffffff


	//   ....[1]....
        /*00cc*/ 	.word	0xffffffff


	//   ....[2]....
        /*00d0*/ 	.word	0xffffffff


	//   ....[3]....
        /*00d4*/ 	.word	0xffffffff


	//   ....[4]....
        /*00d8*/ 	.word	0xffffffff


	//   ....[5]....
        /*00dc*/ 	.word	0x05000027


	//   ....[6]....
        /*00e0*/ 	.word	0x05000027


	//   ....[7]....
        /*00e4*/ 	.word	0x05000027


	//   ....[8]....
        /*00e8*/ 	.word	0x05000027


	//   ....[9]....
        /*00ec*/ 	.word	0x05000027


	//----- nvinfo : EIATTR_COOP_GROUP_INSTR_OFFSETS
	.align		4
.L_5479:
        /*00f0*/ 	.byte	0x04, 0x28
        /*00f2*/ 	.short	(.L_5481 - .L_5480)


	//   ....[0]....
.L_5480:
        /*00f4*/ 	.word	0x00001410


	//   ....[1]....
        /*00f8*/ 	.word	0x00001430


	//   ....[2]....
        /*00fc*/ 	.word	0x00001450


	//   ....[3]....
        /*0100*/ 	.word	0x00001470


	//   ....[4]....
        /*0104*/ 	.word	0x00001490


	//   ....[5]....
        /*0108*/ 	.word	0x000019b0


	//   ....[6]....
        /*010c*/ 	.word	0x00001a40


	//   ....[7]....
        /*0110*/ 	.word	0x00001ab0


	//   ....[8]....
        /*0114*/ 	.word	0x00001b20


	//   ....[9]....
        /*0118*/ 	.word	0x00001b90


	//----- nvinfo : EIATTR_VRC_CTA_INIT_COUNT
	.align		4
.L_5481:
        /*011c*/ 	.byte	0x02, 0x4a
	.zero		1
	.zero		1


	//----- nvinfo : EIATTR_EXIT_INSTR_OFFSETS
	.align		4
        /*0120*/ 	.byte	0x04, 0x1c
        /*0122*/ 	.short	(.L_5483 - .L_5482)


	//   ....[0]....
.L_5482:
        /*0124*/ 	.word	0x000002a0


	//   ....[1]....
        /*0128*/ 	.word	0x00000f30


	//   ....[2]....
        /*012c*/ 	.word	0x00001940


	//----- nvinfo : EIATTR_CRS_STACK_SIZE
	.align		4
.L_5483:
        /*0130*/ 	.byte	0x04, 0x1e
        /*0132*/ 	.short	(.L_5485 - .L_5484)
.L_5484:
        /*0134*/ 	.word	0x00000000


	//----- nvinfo : EIATTR_CBANK_PARAM_SIZE
	.align		4
.L_5485:
        /*0138*/ 	.byte	0x03, 0x19
        /*013a*/ 	.short	0x0040


	//----- nvinfo : EIATTR_PARAM_CBANK
	.align		4
        /*013c*/ 	.byte	0x04, 0x0a
        /*013e*/ 	.short	(.L_5487 - .L_5486)
	.align		4
.L_5486:
        /*0140*/ 	.word	index@(.nv.constant0._ZN12tensorrt_llm7kernels32fusedQKNormRopeKernelNTokenHeadsIN3c104HalfEfLi256ELb1ELi4EEEvPviiifPKvS6_S6_PKlii)
        /*0144*/ 	.short	0x0380
        /*0146*/ 	.short	0x0040


	//----- nvinfo : EIATTR_SW_WAR
	.align		4
.L_5487:
        /*0148*/ 	.byte	0x04, 0x36
        /*014a*/ 	.short	(.L_5489 - .L_5488)
.L_5488:
        /*014c*/ 	.word	0x00000008
.L_5489:


//--------------------- .nv.info._ZN12tensorrt_llm7kernels32fusedQKNormRopeKernelNTokenHeadsIN3c104HalfEfLi128ELb0ELi4EEEvPviiifPKvS6_S6_PKlii --------------------------
	.section	.nv.info._ZN12tensorrt_llm7kernels32fusedQKNormRopeKernelNTokenHeadsIN3c104HalfEfLi128ELb0ELi4EEEvPviiifPKvS6_S6_PKlii,"",@"SHT_CUDA_INFO"
	.sectionflags	@""
	.align	4


	//----- nvinfo : EIATTR_CUDA_API_VERSION
	.align		4
        /*0000*/ 	.byte	0x04, 0x37
        /*0002*/ 	.short	(.L_5491 - .L_5490)
.L_5490:
        /*0004*/ 	.word	0x00000082


	//----- nvinfo : EIATTR_KPARAM_INFO
	.align		4
.L_5491:
        /*0008*/ 	.byte	0x04, 0x17
        /*000a*/ 	.short	(.L_5493 - .L_5492)
.L_5492:
        /*000c*/ 	.word	0x00000000
        /*0010*/ 	.short	0x000a
        /*0012*/ 	.short	0x003c
        /*0014*/ 	.byte	0x00, 0xf0, 0x11, 0x00


	//----- nvinfo : EIATTR_KPARAM_INFO
	.align		4
.L_5493:
        /*0018*/ 	.byte	0x04, 0x17
        /*001a*/ 	.short	(.L_5495 - .L_5494)
.L_5494:
        /*001c*/ 	.word	0x00000000
        /*0020*/ 	.short	0x0009
        /*0022*/ 	.short	0x0038
        /*0024*/ 	.byte	0x00, 0xf0, 0x11, 0x00


	//----- nvinfo : EIATTR_KPARAM_INFO
	.align		4
.L_5495:
        /*0028*/ 	.byte	0x04, 0x17
        /*002a*/ 	.short	(.L_5497 - .L_5496)
.L_5496:
        /*002c*/ 	.word	0x00000000
        /*0030*/ 	.short	0x0008
        /*0032*/ 	.short	0x0030
        /*0034*/ 	.byte	0x00, 0xf5, 0x21, 0x00


	//----- nvinfo : EIATTR_KPARAM_INFO
	.align		4
.L_5497:
        /*0038*/ 	.byte	0x04, 0x17
        /*003a*/ 	.short	(.L_5499 - .L_5498)
.L_5498:
        /*003c*/ 	.word	0x00000000
        /*0040*/ 	.short	0x0007
        /*0042*/ 	.short	0x0028
        /*0044*/ 	.byte	0x00, 0xf5, 0x21, 0x00


	//----- nvinfo : EIATTR_KPARAM_INFO
	.align		4
.L_5499:
        /*0048*/ 	.byte	0x04, 0x17
        /*004a*/ 	.short	(.L_5501 - .L_5500)
.L_5500:
        /*004c*/ 	.word	0x00000000
        /*0050*/ 	.short	0x0006
        /*0052*/ 	.short	0x0020
        /*0054*/ 	.byte	0x00, 0xf5, 0x21, 0x00


	//----- nvinfo : EIATTR_KPARAM_INFO
	.align		4
.L_5501:
        /*0058*/ 	.byte	0x04, 0x17
        /*005a*/ 	.short	(.L_5503 - .L_5502)
.L_5502:
        /*005c*/ 	.word	0x00000000
        /*0060*/ 	.short	0x0005
        /*0062*/ 	.short	0x0018
        /*0064*/ 	.byte	0x00, 0xf5, 0x21, 0x00


	//----- nvinfo : EIATTR_KPARAM_INFO
	.align		4
.L_5503:
        /*0068*/ 	.byte	0x04, 0x17
        /*006a*/ 	.short	(.L_5505 - .L_5504)
.L_5504:
        /*006c*/ 	.word	0x00000000
        /*0070*/ 	.short	0x0004
        /*0072*/ 	.short	0x0014
        /*0074*/ 	.byte	0x00, 0xf0, 0x11, 0x00


	//----- nvinfo : EIATTR_KPARAM_INFO
	.align		4
.L_5505:
        /*0078*/ 	.byte	0x04, 0x17
        /*007a*/ 	.short	(.L_5507 - .L_5506)
.L_5506:
        /*007c*/ 	.word	0x00000000
        /*0080*/ 	.short	0x0003
        /*0082*/ 	.short	0x0010
        /*0084*/ 	.byte	0x00, 0xf0, 0x11, 0x00


	//----- nvinfo : EIATTR_KPARAM_INFO
	.align		4
.L_5507:
        /*0088*/ 	.byte	0x04, 0x17
        /*008a*/ 	.short	(.L_5509 - .L_5508)
.L_5508:
        /*008c*/ 	.word	0x00000000
        /*0090*/ 	.short	0x0002
        /*0092*/ 	.short	0x000c
        /*0094*/ 	.byte	0x00, 0xf0, 0x11, 0x00


	//----- nvinfo : EIATTR_KPARAM_INFO
	.align		4
.L_5509:
        /*0098*/ 	.byte	0x04, 0x17
        /*009a*/ 	.short	(.L_5511 - .L_5510)
.L_5510:
        /*009c*/ 	.word	0x00000000
        /*00a0*/ 	.short	0x0001
        /*00a2*/ 	.short	0x0008
        /*00a4*/ 	.byte	0x00, 0xf0, 0x11, 0x00


	//----- nvinfo : EIATTR_KPARAM_INFO
	.align		4
.L_5511:
        /*00a8*/ 	.byte	0x04, 0x17
        /*00aa*/ 	.short	(.L_5513 - .L_5512)
.L_5512:
        /*00ac*/ 	.word	0x00000000
        /*00b0*/ 	.short	0x0000
        /*00b2*/ 	.short	0x0000
        /*00b4*/ 	.byte	0x00, 0xf5, 0x21, 0x00


	//----- nvinfo : EIATTR_SPARSE_MMA_MASK
	.align		4
.L_5513:
        /*00b8*/ 	.byte	0x03, 0x50
        /*00ba*/ 	.short	0x0000


	//----- nvinfo : EIATTR_MAXREG_COUNT
	.align		4
        /*00bc*/ 	.byte	0x03, 0x1b
        /*00be*/ 	.short	0x00ff


	//----- nvinfo : EIATTR_MERCURY_ISA_VERSION
	.align		4
        /*00c0*/ 	.byte	0x03, 0x5f
        /*00c2*/ 	.short	0x0101


	//----- nvinfo : EIATTR_COOP_GROUP_MASK_REGIDS
	.align		4
        /*00c4*/ 	.byte	0x04, 0x29
        /*00c6*/ 	.short	(.L_5515 - .L_5514)


	//   ....[0]....
.L_5514:
        /*00c8*/ 	.word	0xffffffff


	//   ....[1]....
        /*00cc*/ 	.word	0xffffffff


	//   ....[2]....
        /*00d0*/ 	.word	0xffffffff


	//   ....[3]....
        /*00d4*/ 	.word	0xffffffff


	//   ....[4]....
        /*00d8*/ 	.word	0xffffffff


	//   ....[5]....
        /*00dc*/ 	.word	0xffffffff


	//   ....[6]....
        /*00e0*/ 	.word	0xffffffff


	//   ....[7]....
        /*00e4*/ 	.word	0xffffffff


	//   ....[8]....
        /*00e8*/ 	.word	0xffffffff


	//   ....[9]....
        /*00ec*/ 	.word	0xffffffff


	//   ....[10]....
        /*00f0*/ 	.word	0xffffffff


	//   ....[11]....
        /*00f4*/ 	.word	0x05000004


	//   ....[12]....
        /*00f8*/ 	.word	0x05000004


	//   ....[13]....
        /*00fc*/ 	.word	0x05000004


	//   ....[14]....
        /*0100*/ 	.word	0x05000004


	//   ....[15]....
        /*0104*/ 	.word	0x05000004


	//   ....[16]....
        /*0108*/ 	.word	0x05000004


	//   ....[17]....
        /*010c*/ 	.word	0x05000004


	//   ....[18]....
        /*0110*/ 	.word	0x05000004


	//   ....[19]....
        /*0114*/ 	.word	0x05000004


	//   ....[20]....
        /*0118*/ 	.word	0x05000004


	//   ....[21]....
        /*011c*/ 	.word	0x05000004


	//----- nvinfo : EIATTR_COOP_GROUP_INSTR_OFFSETS
	.align		4
.L_5515:
        /*0120*/ 	.byte	0x04, 0x28
        /*0122*/ 	.short	(.L_5517 - .L_5516)


	//   ....[0]....
.L_5516:
        /*0124*/ 	.word	0x000015c0


	//   ....[1]....
        /*0128*/ 	.word	0x000015e0


	//   ....[2]....
        /*012c*/ 	.word	0x00001600


	//   ....[3]....
        /*0130*/ 	.word	0x00001620


	//   ....[4]....
        /*0134*/ 	.word	0x00001640


	//   ....[5]....
        /*0138*/ 	.word	0x00001870


	//   ....[6]....
        /*013c*/ 	.word	0x000018a0


	//   ....[7]....
        /*0140*/ 	.word	0x00001a70


	//   ....[8]....
        /*0144*/ 	.word	0x00001aa0


	//   ....[9]....
        /*0148*/ 	.word	0x00001b00


	//   ....[10]....
        /*014c*/ 	.word	0x00001bc0


	//   ....[11]....
        /*0150*/ 	.word	0x00001d00


	//   ....[12]....
        /*0154*/ 	.word	0x00001d80


	//   ....[13]....
        /*0158*/ 	.word	0x00001de0


	//   ....[14]....
        /*015c*/ 	.word	0x00001e40


	//   ....[15]....
        /*0160*/ 	.word	0x00001ea0


	//   ....[16]....
        /*0164*/ 	.word	0x000020b0


	//   ....[17]....
        /*0168*/ 	.word	0x00002160


	//   ....[18]....
        /*016c*/ 	.word	0x000021e0


	//   ....[19]....
        /*0170*/ 	.word	0x000022a0


	//   ....[20]....
        /*0174*/ 	.word	0x00002330


	//   ....[21]....
        /*0178*/ 	.word	0x00002390


	//----- nvinfo : EIATTR_VRC_CTA_INIT_COUNT
	.align		4
.L_5517:
        /*017c*/ 	.byte	0x02, 0x4a
	.zero		1
	.zero		1


	//----- nvinfo : EIATTR_EXIT_INSTR_OFFSETS
	.align		4
        /*0180*/ 	.byte	0x04, 0x1c
        /*0182*/ 	.short	(.L_5519 - .L_5518)


	//   ....[0]....
.L_5518:
        /*0184*/ 	.word	0x00000290


	//   ....[1]....
        /*0188*/ 	.word	0x00000ee0


	//   ....[2]....
        /*018c*/ 	.word	0x00001ca0


	//----- nvinfo : EIATTR_CRS_STACK_SIZE
	.align		4
.L_5519:
        /*0190*/ 	.byte	0x04, 0x1e
        /*0192*/ 	.short	(.L_5521 - .L_5520)
.L_5520:
        /*0194*/ 	.word	0x00000000


	//----- nvinfo : EIATTR_CBANK_PARAM_SIZE
	.align		4
.L_5521:
        /*0198*/ 	.byte	0x03, 0x19
        /*019a*/ 	.short	0x0040


	//----- nvinfo : EIATTR_PARAM_CBANK
	.align		4
        /*019c*/ 	.byte	0x04, 0x0a
        /*019e*/ 	.short	(.L_5523 - .L_5522)
	.align		4
.L_5522:
        /*01a0*/ 	.word	index@(.nv.constant0._ZN12tensorrt_llm7kernels32fusedQKNormRopeKernelNTokenHeadsIN3c104HalfEfLi128ELb0ELi4EEEvPviiifPKvS6_S6_PKlii)
        /*01a4*/ 	.short	0x0380
        /*01a6*/ 	.short	0x0040


	//----- nvinfo : EIATTR_SW_WAR
	.align		4
.L_5523:
        /*01a8*/ 	.byte	0x04, 0x36
        /*01aa*/ 	.short	(.L_5525 - .L_5524)
.L_5524:
        /*01ac*/ 	.word	0x00000008
.L_5525:


//--------------------- .nv.info._ZN12tensorrt_llm7kernels32fusedQKNormRopeKernelNTokenHeadsIN3c104HalfEfLi128ELb1ELi4EEEvPviiifPKvS6_S6_PKlii --------------------------
	.section	.nv.info._ZN12tensorrt_llm7kernels32fusedQKNormRopeKernelNTokenHeadsIN3c104HalfEfLi128ELb1ELi4EEEvPviiifPKvS6_S6_PKlii,"",@"SHT_CUDA_INFO"
	.sectionflags	@""
	.align	4


	//----- nvinfo : EIATTR_CUDA_API_VERSION
	.align		4
        /*0000*/ 	.byte	0x04, 0x37
        /*0002*/ 	.short	(.L_5527 - .L_5526)
.L_5526:
        /*0004*/ 	.word	0x00000082


	//----- nvinfo : EIATTR_KPARAM_INFO
	.align		4
.L_5527:
        /*0008*/ 	.byte	0x04, 0x17
        /*000a*/ 	.short	(.L_5529 - .L_5528)
.L_5528:
        /*000c*/ 	.word	0x00000000
        /*0010*/ 	.short	0x000a
        /*0012*/ 	.short	0x003c
        /*0014*/ 	.byte	0x00, 0xf0, 0x11, 0x00


	//----- nvinfo : EIATTR_KPARAM_INFO
	.align		4
.L_5529:
        /*0018*/ 	.byte	0x04, 0x17
        /*001a*/ 	.short	(.L_5531 - .L_5530)
.L_5530:
        /*001c*/ 	.word	0x00000000
        /*0020*/ 	.short	0x0009
        /*0022*/ 	.short	0x0038
        /*0024*/ 	.byte	0x00, 0xf0, 0x11, 0x00


	//----- nvinfo : EIATTR_KPARAM_INFO
	.align		4
.L_5531:
        /*0028*/ 	.byte	0x04, 0x17
        /*002a*/ 	.short	(.L_5533 - .L_5532)
.L_5532:
        /*002c*/ 	.word	0x00000000
        /*0030*/ 	.short	0x0008
        /*0032*/ 	.short	0x0030
        /*0034*/ 	.byte	0x00, 0xf5, 0x21, 0x00


	//----- nvinfo : EIATTR_KPARAM_INFO
	.align		4
.L_5533:
        /*0038*/ 	.byte	0x04, 0x17
        /*003a*/ 	.short	(.L_5535 - .L_5534)
.L_5534:
        /*003c*/ 	.word	0x00000000
        /*0040*/ 	.short	0x0007
        /*0042*/ 	.short	0x0028
        /*0044*/ 	.byte	0x00, 0xf5, 0x21, 0x00


	//----- nvinfo : EIATTR_KPARAM_INFO
	.align		4
.L_5535:
        /*0048*/ 	.byte	0x04, 0x17
        /*004a*/ 	.short	(.L_5537 - .L_5536)
.L_5536:
        /*004c*/ 	.word	0x00000000
        /*0050*/ 	.short	0x0006
        /*0052*/ 	.short	0x0020
        /*0054*/ 	.byte	0x00, 0xf5, 0x21, 0x00


	//----- nvinfo : EIATTR_KPARAM_INFO
	.align		4
.L_5537:
        /*0058*/ 	.byte	0x04, 0x17
        /*005a*/ 	.short	(.L_5539 - .L_5538)
.L_5538:
        /*005c*/ 	.word	0x00000000
        /*0060*/ 	.short	0x0005
        /*0062*/ 	.short	0x0018
        /*0064*/ 	.byte	0x00, 0xf5, 0x21, 0x00


	//----- nvinfo : EIATTR_KPARAM_INFO
	.align		4
.L_5539:
        /*0068*/ 	.byte	0x04, 0x17
        /*006a*/ 	.short	(.L_5541 - .L_5540)
.L_5540:
        /*006c*/ 	.word	0x00000000
        /*0070*/ 	.short	0x0004
        /*0072*/ 	.short	0x0014
        /*0074*/ 	.byte	0x00, 0xf0, 0x11, 0x00


	//----- nvinfo : EIATTR_KPARAM_INFO
	.align		4
.L_5541:
        /*0078*/ 	.byte	0x04, 0x17
        /*007a*/ 	.short	(.L_5543 - .L_5542)
.L_5542:
        /*007c*/ 	.word	0x00000000
        /*0080*/ 	.short	0x0003
        /*0082*/ 	.short	0x0010
        /*0084*/ 	.byte	0x00, 0xf0, 0x11, 0x00


	//----- nvinfo : EIATTR_KPARAM_INFO
	.align		4
.L_5543:
        /*0088*/ 	.byte	0x04, 0x17
        /*008a*/ 	.short	(.L_5545 - .L_5544)
.L_5544:
        /*008c*/ 	.word	0x00000000
        /*0090*/ 	.short	0x0002
        /*0092*/ 	.short	0x000c
        /*0094*/ 	.byte	0x00, 0xf0, 0x11, 0x00


	//----- nvinfo : EIATTR_KPARAM_INFO
	.align		4
.L_5545:
        /*0098*/ 	.byte	0x04, 0x17
        /*009a*/ 	.short	(.L_5547 - .L_5546)
.L_5546:
        /*009c*/ 	.word	0x00000000
        /*00a0*/ 	.short	0x0001
        /*00a2*/ 	.short	0x0008
        /*00a4*/ 	.byte	0x00, 0xf0, 0x11, 0x00


	//----- nvinfo : EIATTR_KPARAM_INFO
	.align		4
.L_5547:
        /*00a8*/ 	.byte	0x04, 0x17
        /*00aa*/ 	.short	(.L_5549 - .L_5548)
.L_5548:
        /*00ac*/ 	.word	0x00000000
        /*00b0*/ 	.short	0x0000
        /*00b2*/ 	.short	0x0000
        /*00b4*/ 	.byte	0x00, 0xf5, 0x21, 0x00


	//----- nvinfo : EIATTR_SPARSE_MMA_MASK
	.align		4
.L_5549:
        /*00b8*/ 	.byte	0x03, 0x50
        /*00ba*/ 	.short	0x0000


	//----- nvinfo : EIATTR_MAXREG_COUNT
	.align		4
        /*00bc*/ 	.byte	0x03, 0x1b
        /*00be*/ 	.short	0x00ff


	//----- nvinfo : EIATTR_MERCURY_ISA_VERSION
	.align		4
        /*00c0*/ 	.byte	0x03, 0x5f
        /*00c2*/ 	.short	0x0101


	//----- nvinfo : EIATTR_COOP_GROUP_MASK_REGIDS
	.align		4
        /*00c4*/ 	.byte	0x04, 0x29
        /*00c6*/ 	.short	(.L_5551 - .L_5550)


	//   ....[0]....
.L_5550:
        /*00c8*/ 	.word	0xffffffff


	//   ....[1]....
        /*00cc*/ 	.word	0xffffffff


	//   ....[2]....
        /*00d0*/ 	.word	0xffffffff


	//   ....[3]....
        /*00d4*/ 	.word	0xffffffff


	//   ....[4]....
        /*00d8*/ 	.word	0xffffffff


	//   ....[5]....
        /*00dc*/ 	.word	0x05000017


	//   ....[6]....
        /*00e0*/ 	.word	0x05000017


	//   ....[7]....
        /*00e4*/ 	.word	0x05000017


	//   ....[8]....
        /*00e8*/ 	.word	0x05000017


	//   ....[9]....
        /*00ec*/ 	.word	0x05000017


	//----- nvinfo : EIATTR_COOP_GROUP_INSTR_OFFSETS
	.align		4
.L_5551:
        /*00f0*/ 	.byte	0x04, 0x28
        /*00f2*/ 	.short	(.L_5553 - .L_5552)


	//   ....[0]....
.L_5552:
        /*00f4*/ 	.word	0x00001270


	//   ....[1]....
        /*00f8*/ 	.word	0x00001290


	//   ....[2]....
        /*00fc*/ 	.word	0x000012b0


	//   ....[3]....
        /*0100*/ 	.word	0x000012d0


	//   ....[4]....
        /*0104*/ 	.word	0x000012f0


	//   ....[5]....
        /*0108*/ 	.word	0x00001660


	//   ....[6]....
        /*010c*/ 	.word	0x000016f0


	//   ....[7]....
        /*0110*/ 	.word	0x00001770


	//   ....[8]....
        /*0114*/ 	.word	0x000017f0


	//   ....[9]....
        /*0118*/ 	.word	0x00001870


	//----- nvinfo : EIATTR_VRC_CTA_INIT_COUNT
	.align		4
.L_5553:
        /*011c*/ 	.byte	0x02, 0x4a
	.zero		1
	.zero		1


	//----- nvinfo : EIATTR_EXIT_INSTR_OFFSETS
	.align		4
        /*0120*/ 	.byte	0x04, 0x1c
        /*0122*/ 	.short	(.L_5555 - .L_5554)


	//   ....[0]....
.L_5554:
        /*0124*/ 	.word	0x000002a0


	//   ....[1]....
        /*0128*/ 	.word	0x00000ee0


	//   ....[2]....
        /*012c*/ 	.word	0x00001600


	//----- nvinfo : EIATTR_CRS_STACK_SIZE
	.align		4
.L_5555:
        /*0130*/ 	.byte	0x04, 0x1e
        /*0132*/ 	.short	(.L_5557 - .L_5556)
.L_5556:
        /*0134*/ 	.word	0x00000000


	//----- nvinfo : EIATTR_CBANK_PARAM_SIZE
	.align		4
.L_5557:
        /*0138*/ 	.byte	0x03, 0x19
        /*013a*/ 	.short	0x0040


	//----- nvinfo : EIATTR_PARAM_CBANK
	.align		4
        /*013c*/ 	.byte	0x04, 0x0a
        /*013e*/ 	.short	(.L_5559 - .L_5558)
	.align		4
.L_5558:
        /*0140*/ 	.word	index@(.nv.constant0._ZN12tensorrt_llm7kernels32fusedQKNormRopeKernelNTokenHeadsIN3c104HalfEfLi128ELb1ELi4EEEvPviiifPKvS6_S6_PKlii)
        /*0144*/ 	.short	0x0380
        /*0146*/ 	.short	0x0040


	//----- nvinfo : EIATTR_SW_WAR
	.align		4
.L_5559:
        /*0148*/ 	.byte	0x04, 0x36
        /*014a*/ 	.short	(.L_5561 - .L_5560)
.L_5560:
        /*014c*/ 	.word	0x00000008
.L_5561:


//--------------------- .nv.info._ZN12tensorrt_llm7kernels32fusedQKNormRopeKernelNTokenHeadsIN3c104HalfEfLi64ELb0ELi4EEEvPviiifPKvS6_S6_PKlii --------------------------
	.section	.nv.info._ZN12tensorrt_llm7kernels32fusedQKNormRopeKernelNTokenHeadsIN3c104HalfEfLi64ELb0ELi4EEEvPviiifPKvS6_S6_PKlii,"",@"SHT_CUDA_INFO"
	.sectionflags	@""
	.align	4


	//----- nvinfo : EIATTR_CUDA_API_VERSION
	.align		4
        /*0000*/ 	.byte	0x04, 0x37
        /*0002*/ 	.short	(.L_5563 - .L_5562)
.L_5562:
        /*0004*/ 	.word	0x00000082


	//----- nvinfo : EIATTR_KPARAM_INFO
	.align		4
.L_5563:
        /*0008*/ 	.byte	0x04, 0x17
        /*000a*/ 	.short	(.L_5565 - .L_5564)
.L_5564:
        /*000c*/ 	.word	0x00000000
        /*0010*/ 	.short	0x000a
        /*0012*/ 	.short	0x003c
        /*0014*/ 	.byte	0x00, 0xf0, 0x11, 0x00


	//----- nvinfo : EIATTR_KPARAM_INFO
	.align		4
.L_5565:
        /*0018*/ 	.byte	0x04, 0x17
        /*001a*/ 	.short	(.L_5567 - .L_5566)
.L_5566:
        /*001c*/ 	.word	0x00000000
        /*0020*/ 	.short	0x0009
        /*0022*/ 	.short	0x0038
        /*0024*/ 	.byte	0x00, 0xf0, 0x11, 0x00


	//----- nvinfo : EIATTR_KPARAM_INFO
	.align		4
.L_5567:
        /*0028*/ 	.byte	0x04, 0x17
        /*002a*/ 	.short	(.L_5569 - .L_5568)
.L_5568:
        /*002c*/ 	.word	0x00000000
        /*0030*/ 	.short	0x0008
        /*0032*/ 	.short	0x0030
        /*0034*/ 	.byte	0x00, 0xf5, 0x21, 0x00


	//----- nvinfo : EIATTR_KPARAM_INFO
	.align		4
.L_5569:
        /*0038*/ 	.byte	0x04, 0x17
        /*003a*/ 	.short	(.L_5571 - .L_5570)
.L_5570:
        /*003c*/ 	.word	0x00000000
        /*0040*/ 	.short	0x0007
        /*0042*/ 	.short	0x0028
        /*0044*/ 	.byte	0x00, 0xf5, 0x21, 0x00


	//----- nvinfo : EIATTR_KPARAM_INFO
	.align		4
.L_5571:
        /*0048*/ 	.byte	0x04, 0x17
        /*004a*/ 	.short	(.L_5573 - .L_5572)
.L_5572:
        /*004c*/ 	.word	0x00000000
        /*0050*/ 	.short	0x0006
        /*0052*/ 	.short	0x0020
        /*0054*/ 	.byte	0x00, 0xf5, 0x21, 0x00


	//----- nvinfo : EIATTR_KPARAM_INFO
	.align		4
.L_5573:
        /*0058*/ 	.byte	0x04, 0x17
        /*005a*/ 	.short	(.L_5575 - .L_5574)
.L_5574:
        /*005c*/ 	.word	0x00000000
        /*0060*/ 	.short	0x0005
        /*0062*/ 	.short	0x0018
        /*0064*/ 	.byte	0x00, 0xf5, 0x21, 0x00


	//----- nvinfo : EIATTR_KPARAM_INFO
	.align		4
.L_5575:
        /*0068*/ 	.byte	0x04, 0x17
        /*006a*/ 	.short	(.L_5577 - .L_5576)
.L_5576:
        /*006c*/ 	.word	0x00000000
        /*0070*/ 	.short	0x0004
        /*0072*/ 	.short	0x0014
        /*0074*/ 	.byte	0x00, 0xf0, 0x11, 0x00


	//----- nvinfo : EIATTR_KPARAM_INFO
	.align		4
.L_5577:
        /*0078*/ 	.byte	0x04, 0x17
        /*007a*/ 	.short	(.L_5579 - .L_5578)
.L_5578:
        /*007c*/ 	.word	0x00000000
        /*0080*/ 	.short	0x0003
        /*0082*/ 	.short	0x0010
        /*0084*/ 	.byte	0x00, 0xf0, 0x11, 0x00


	//----- nvinfo : EIATTR_KPARAM_INFO
	.align		4
.L_5579:
        /*0088*/ 	.byte	0x04, 0x17
        /*008a*/ 	.short	(.L_5581 - .L_5580)
.L_5580:
        /*008c*/ 	.word	0x00000000
        /*0090*/ 	.short	0x0002
        /*0092*/ 	.short	0x000c
        /*0094*/ 	.byte	0x00, 0xf0, 0x11, 0x00


	//----- nvinfo : EIATTR_KPARAM_INFO
	.align		4
.L_5581:
        /*0098*/ 	.byte	0x04, 0x17
        /*009a*/ 	.short	(.L_5583 - .L_5582)
.L_5582:
        /*009c*/ 	.word	0x00000000
        /*00a0*/ 	.short	0x0001
        /*00a2*/ 	.short	0x0008
        /*00a4*/ 	.byte	0x00, 0xf0, 0x11, 0x00


	//----- nvinfo : EIATTR_KPARAM_INFO
	.align		4
.L_5583:
        /*00a8*/ 	.byte	0x04, 0x17
        /*00aa*/ 	.short	(.L_5585 - .L_5584)
.L_5584:
        /*00ac*/ 	.word	0x00000000
        /*00b0*/ 	.short	0x0000
        /*00b2*/ 	.short	0x0000
        /*00b4*/ 	.byte	0x00, 0xf5, 0x21, 0x00


	//----- nvinfo : EIATTR_SPARSE_MMA_MASK
	.align		4
.L_5585:
        /*00b8*/ 	.byte	0x03, 0x50
        /*00ba*/ 	.short	0x0000


	//----- nvinfo : EIATTR_MAXREG_COUNT
	.align		4
        /*00bc*/ 	.byte	0x03, 0x1b
        /*00be*/ 	.short	0x00ff


	//----- nvinfo : EIATTR_MERCURY_ISA_VERSION
	.align		4
        /*00c0*/ 	.byte	0x03, 0x5f
        /*00c2*/ 	.short	0x0101


	//----- nvinfo : EIATTR_COOP_GROUP_MASK_REGIDS
	.align		4
        /*00c4*/ 	.byte	0x04, 0x29
        /*00c6*/ 	.short	(.L_5587 - .L_5586)


	//   ....[0]....
.L_5586:
        /*00c8*/ 	.word	0xffffffff


	//   ....[1]....
        /*00cc*/ 	.word	0xffffffff


	//   ....[2]....
        /*00d0*/ 	.word	0xffffffff


	//   ....[3]....
        /*00d4*/ 	.word	0xffffffff


	//   ....[4]....
        /*00d8*/ 	.word	0xffffffff


	//   ....[5]....
        /*00dc*/ 	.word	0xffffffff


	//   ....[6]....
        /*00e0*/ 	.word	0xffffffff


	//   ....[7]....
        /*00e4*/ 	.word	0xffffffff


	//   ....[8]....
        /*00e8*/ 	.word	0xffffffff


	//   ....[9]....
        /*00ec*/ 	.word	0x05000009


	//   ....[10]....
        /*00f0*/ 	.word	0x05000009


	//   ....[11]....
        /*00f4*/ 	.word	0x05000009


	//   ....[12]....
        /*00f8*/ 	.word	0x05000009


	//   ....[13]....
        /*00fc*/ 	.word	0x05000009


	//   ....[14]....
        /*0100*/ 	.word	0x05000009


	//   ....[15]....
        /*0104*/ 	.word	0x05000009


	//   ....[16]....
        /*0108*/ 	.word	0x05000009


	//   ....[17]....
        /*010c*/ 	.word	0x05000009


	//----- nvinfo : EIATTR_COOP_GROUP_INSTR_OFFSETS
	.align		4
.L_5587:
        /*0110*/ 	.byte	0x04, 0x28
        /*0112*/ 	.short	(.L_5589 - .L_5588)


	//   ....[0]....
.L_5588:
        /*0114*/ 	.word	0x00001300


	//   ....[1]....
        /*0118*/ 	.word	0x00001320


	//   ....[2]....
        /*011c*/ 	.word	0x00001340


	//   ....[3]....
        /*0120*/ 	.word	0x00001360


	//   ....[4]....
        /*0124*/ 	.word	0x00001380


	//   ....[5]....
        /*0128*/ 	.word	0x000015d0


	//   ....[6]....
        /*012c*/ 	.word	0x000016a0


	//   ....[7]....
        /*0130*/ 	.word	0x000016d0


	//   ....[8]....
        /*0134*/ 	.word	0x000017b0


	//   ....[9]....
        /*0138*/ 	.word	0x000018e0


	//   ....[10]....
        /*013c*/ 	.word	0x00001970


	//   ....[11]....
        /*0140*/ 	.word	0x000019d0


	//   ....[12]....
        /*0144*/ 	.word	0x00001a30


	//   ....[13]....
        /*0148*/ 	.word	0x00001a90


	//   ....[14]....
        /*014c*/ 	.word	0x00001ca0


	//   ....[15]....
        /*0150*/ 	.word	0x00001d30


	//   ....[16]....
        /*0154*/ 	.word	0x00001da0


	//   ....[17]....
        /*0158*/ 	.word	0x00001e10


	//----- nvinfo : EIATTR_VRC_CTA_INIT_COUNT
	.align		4
.L_5589:
        /*015c*/ 	.byte	0x02, 0x4a
	.zero		1
	.zero		1


	//----- nvinfo : EIATTR_EXIT_INSTR_OFFSETS
	.align		4
        /*0160*/ 	.byte	0x04, 0x1c
        /*0162*/ 	.short	(.L_5591 - .L_5590)


	//   ....[0]....
.L_5590:
        /*0164*/ 	.word	0x000002a0


	//   ....[1]....
        /*0168*/ 	.word	0x00000ef0


	//   ....[2]....
        /*016c*/ 	.word	0x00001880


	//----- nvinfo : EIATTR_CRS_STACK_SIZE
	.align		4
.L_5591:
        /*0170*/ 	.byte	0x04, 0x1e
        /*0172*/ 	.short	(.L_5593 - .L_5592)
.L_5592:
        /*0174*/ 	.word	0x00000000


	//----- nvinfo : EIATTR_CBANK_PARAM_SIZE
	.align		4
.L_5593:
        /*0178*/ 	.byte	0x03, 0x19
        /*017a*/ 	.short	0x0040


	//----- nvinfo : EIATTR_PARAM_CBANK
	.align		4
        /*017c*/ 	.byte	0x04, 0x0a
        /*017e*/ 	.short	(.L_5595 - .L_5594)
	.align		4
.L_5594:
        /*0180*/ 	.word	index@(.nv.constant0._ZN12tensorrt_llm7kernels32fusedQKNormRopeKernelNTokenHeadsIN3c104HalfEfLi64ELb0ELi4EEEvPviiifPKvS6_S6_PKlii)
        /*0184*/ 	.short	0x0380
        /*0186*/ 	.short	0x0040


	//----- nvinfo : EIATTR_SW_WAR
	.align		4
.L_5595:
        /*0188*/ 	.byte	0x04, 0x36
        /*018a*/ 	.short	(.L_5597 - .L_5596)
.L_5596:
        /*018c*/ 	.word	0x00000008
.L_5597:


//--------------------- .nv.info._ZN12tensorrt_llm7kernels32fusedQKNormRopeKernelNTokenHeadsIN3c104HalfEfLi64ELb1ELi4EEEvPviiifPKvS6_S6_PKlii --------------------------
	.section	.nv.info._ZN12tensorrt_llm7kernels32fusedQKNormRopeKernelNTokenHeadsIN3c104HalfEfLi64ELb1ELi4EEEvPviiifPKvS6_S6_PKlii,"",@"SHT_CUDA_INFO"
	.sectionflags	@""
	.align	4


	//----- nvinfo : EIATTR_CUDA_API_VERSION
	.align		4
        /*0000*/ 	.byte	0x04, 0x37
        /*0002*/ 	.short	(.L_5599 - .L_5598)
.L_5598:
        /*0004*/ 	.word	0x00000082


	//----- nvinfo : EIATTR_KPARAM_INFO
	.align		4
.L_5599:
        /*0008*/ 	.byte	0x04, 0x17
        /*000a*/ 	.short	(.L_5601 - .L_5600)
.L_5600:
        /*000c*/ 	.word	0x00000000
        /*0010*/ 	.short	0x000a
        /*0012*/ 	.short	0x003c
        /*0014*/ 	.byte	0x00, 0xf0, 0x11, 0x00


	//----- nvinfo : EIATTR_KPARAM_INFO
	.align		4
.L_5601:
        /*0018*/ 	.byte	0x04, 0x17
        /*001a*/ 	.short	(.L_5603 - .L_5602)
.L_5602:
        /*001c*/ 	.word	0x00000000
        /*0020*/ 	.short	0x0009
        /*0022*/ 	.short	0x0038
        /*0024*/ 	.byte	0x00, 0xf0, 0x11, 0x00


	//----- nvinfo : EIATTR_KPARAM_INFO
	.align		4
.L_5603:
        /*0028*/ 	.byte	0x04, 0x17
        /*002a*/ 	.short	(.L_5605 - .L_5604)
.L_5604:
        /*002c*/ 	.word	0x00000000
        /*0030*/ 	.short	0x0008
        /*0032*/ 	.short	0x0030
        /*0034*/ 	.byte	0x00, 0xf5, 0x21, 0x00


	//----- nvinfo : EIATTR_KPARAM_INFO
	.align		4
.L_5605:
        /*0038*/ 	.byte	0x04, 0x17
        /*003a*/ 	.short	(.L_5607 - .L_5606)
.L_5606:
        /*003c*/ 	.word	0x00000000
        /*0040*/ 	.short	0x0007
        /*0042*/ 	.short	0x0028
        /*0044*/ 	.byte	0x00, 0xf5, 0x21, 0x00


	//----- nvinfo : EIATTR_KPARAM_INFO
	.align		4
.L_5607:
        /*0048*/ 	.byte	0x04, 0x17
        /*004a*/ 	.short	(.L_5609 - .L_5608)
.L_5608:
        /*004c*/ 	.word	0x00000000
        /*0050*/ 	.short	0x0006
        /*0052*/ 	.short	0x0020
        /*0054*/ 	.byte	0x00, 0xf5, 0x21, 0x00


	//----- nvinfo : EIATTR_KPARAM_INFO
	.align		4
.L_5609:
        /*0058*/ 	.byte	0x04, 0x17
        /*005a*/ 	.short	(.L_5611 - .L_5610)
.L_5610:
        /*005c*/ 	.word	0x00000000
        /*0060*/ 	.short	0x0005
        /*0062*/ 	.short	0x0018
        /*0064*/ 	.byte	0x00, 0xf5, 0x21, 0x00


	//----- nvinfo : EIATTR_KPARAM_INFO
	.align		4
.L_5611:
        /*0068*/ 	.byte	0x04, 0x17
        /*006a*/ 	.short	(.L_5613 - .L_5612)
.L_5612:
        /*006c*/ 	.word	0x00000000
        /*0070*/ 	.short	0x0004
        /*0072*/ 	.short	0x0014
        /*0074*/ 	.byte	0x00, 0xf0, 0x11, 0x00


	//----- nvinfo : EIATTR_KPARAM_INFO
	.align		4
.L_5613:
        /*0078*/ 	.byte	0x04, 0x17
        /*007a*/ 	.short	(.L_5615 - .L_5614)
.L_5614:
        /*007c*/ 	.word	0x00000000
        /*0080*/ 	.short	0x0003
        /*0082*/ 	.short	0x0010
        /*0084*/ 	.byte	0x00, 0xf0, 0x11, 0x00


	//----- nvinfo : EIATTR_KPARAM_INFO
	.align		4
.L_5615:
        /*0088*/ 	.byte	0x04, 0x17
        /*008a*/ 	.short	(.L_5617 - .L_5616)
.L_5616:
        /*008c*/ 	.word	0x00000000
        /*0090*/ 	.short	0x0002
        /*0092*/ 	.short	0x000c
        /*0094*/ 	.byte	0x00, 0xf0, 0x11, 0x00


	//----- nvinfo : EIATTR_KPARAM_INFO
	.align		4
.L_5617:
        /*0098*/ 	.byte	0x04, 0x17
        /*009a*/ 	.short	(.L_5619 - .L_5618)
.L_5618:
        /*009c*/ 	.word	0x00000000
        /*00a0*/ 	.short	0x0001
        /*00a2*/ 	.short	0x0008
        /*00a4*/ 	.byte	0x00, 0xf0, 0x11, 0x00


	//----- nvinfo : EIATTR_KPARAM_INFO
	.align		4
.L_5619:
        /*00a8*/ 	.byte	0x04, 0x17
        /*00aa*/ 	.short	(.L_5621 - .L_5620)
.L_5620:
        /*00ac*/ 	.word	0x00000000
        /*00b0*/ 	.short	0x0000
        /*00b2*/ 	.short	0x0000
        /*00b4*/ 	.byte	0x00, 0xf5, 0x21, 0x00


	//----- nvinfo : EIATTR_SPARSE_MMA_MASK
	.align		4
.L_5621:
        /*00b8*/ 	.byte	0x03, 0x50
        /*00ba*/ 	.short	0x0000


	//----- nvinfo : EIATTR_MAXREG_COUNT
	.align		4
        /*00bc*/ 	.byte	0x03, 0x1b
        /*00be*/ 	.short	0x00ff


	//----- nvinfo : EIATTR_MERCURY_ISA_VERSION
	.align		4
        /*00c0*/ 	.byte	0x03, 0x5f
        /*00c2*/ 	.short	0x0101


	//----- nvinfo : EIATTR_COOP_GROUP_MASK_REGIDS
	.align		4
        /*00c4*/ 	.byte	0x04, 0x29
        /*00c6*/ 	.short	(.L_5623 - .L_5622)


	//   ....[0]....
.L_5622:
        /*00c8*/ 	.word	0xffffffff


	//   ....[1]....
        /*00cc*/ 	.word	0xffffffff


	//   ....[2]....
        /*00d0*/ 	.word	0xffffffff


	//   ....[3]....
        /*00d4*/ 	.word	0xffffffff


	//   ....[4]....
        /*00d8*/ 	.word	0xffffffff


	//   ....[5]....
        /*00dc*/ 	.word	0xffffffff


	//   ....[6]....
        /*00e0*/ 	.word	0xffffffff


	//   ....[7]....
        /*00e4*/ 	.word	0xffffffff


	//   ....[8]....
        /*00e8*/ 	.word	0xffffffff


	//   ....[9]....
        /*00ec*/ 	.word	0xffffffff


	//   ....[10]....
        /*00f0*/ 	.word	0xffffffff


	//   ....[11]....
        /*00f4*/ 	.word	0xffffffff


	//   ....[12]....
        /*00f8*/ 	.word	0xffffffff


	//   ....[13]....
        /*00fc*/ 	.word	0xffffffff


	//   ....[14]....
        /*0100*/ 	.word	0xffffffff


	//   ....[15]....
        /*0104*/ 	.word	0x0500001b


	//   ....[16]....
        /*0108*/ 	.word	0x0500001b


	//   ....[17]....
        /*010c*/ 	.word	0x0500001b


	//   ....[18]....
        /*0110*/ 	.word	0x0500001b


	//   ....[19]....
        /*0114*/ 	.word	0x0500001b


	//   ....[20]....
        /*0118*/ 	.word	0x0500001b


	//   ....[21]....
        /*011c*/ 	.word	0x0500001b


	//   ....[22]....
        /*0120*/ 	.word	0x0500001b


	//   ....[23]....
        /*0124*/ 	.word	0x0500001b


	//   ....[24]....
        /*0128*/ 	.word	0x0500001b


	//   ....[25]....
        /*012c*/ 	.word	0x0500001b


	//   ....[26]....
        /*0130*/ 	.word	0x0500001b


	//   ....[27]....
        /*0134*/ 	.word	0x0500001b


	//   ....[28]....
        /*0138*/ 	.word	0x0500001b


	//   ....[29]....
        /*013c*/ 	.word	0x0500001b


	//----- nvinfo : EIATTR_COOP_GROUP_INSTR_OFFSETS
	.align		4
.L_5623:
        /*0140*/ 	.byte	0x04, 0x28
        /*0142*/ 	.short	(.L_5625 - .L_5624)


	//   ....[0]....
.L_5624:
        /*0144*/ 	.word	0x00001220


	//   ....[1]....
        /*0148*/ 	.word	0x00001240


	//   ....[2]....
        /*014c*/ 	.word	0x00001260


	//   ....[3]....
        /*0150*/ 	.word	0x00001280


	//   ....[4]....
        /*0154*/ 	.word	0x000012a0


	//   ....[5]....
        /*0158*/ 	.word	0x00001530


	//   ....[6]....
        /*015c*/ 	.word	0x00001550


	//   ....[7]....
        /*0160*/ 	.word	0x00001570


	//   ....[8]....
        /*0164*/ 	.word	0x00001590


	//   ....[9]....
        /*0168*/ 	.word	0x000015b0


	//   ....[10]....
        /*016c*/ 	.word	0x000018d0


	//   ....[11]....
        /*0170*/ 	.word	0x000018f0


	//   ....[12]....
        /*0174*/ 	.word	0x00001910


	//   ....[13]....
        /*0178*/ 	.word	0x00001930


	//   ....[14]....
        /*017c*/ 	.word	0x00001950


	//   ....[15]....
        /*0180*/ 	.word	0x00001b80


	//   ....[16]....
        /*0184*/ 	.word	0x00001c10


	//   ....[17]....
        /*0188*/ 	.word	0x00001c70


	//   ....[18]....
        /*018c*/ 	.word	0x00001cd0


	//   ....[19]....
        /*0190*/ 	.word	0x00001d30


	//   ....[20]....
        /*0194*/ 	.word	0x00001dc0


	//   ....[21]....
        /*0198*/ 	.word	0x00001e50


	//   ....[22]....
        /*019c*/ 	.word	0x00001eb0


	//   ....[23]....
        /*01a0*/ 	.word	0x00001f10


	//   ....[24]....
        /*01a4*/ 	.word	0x00001f70


	//   ....[25]....
        /*01a8*/ 	.word	0x00002000


	//   ....[26]....
        /*01ac*/ 	.word	0x00002090


	//   ....[27]....
        /*01b0*/ 	.word	0x000020f0


	//   ....[28]....
        /*01b4*/ 	.word	0x00002150


	//   ....[29]....
        /*01b8*/ 	.word	0x000021b0


	//----- nvinfo : EIATTR_VRC_CTA_INIT_COUNT
	.align		4
.L_5625:
        /*01bc*/ 	.byte	0x02, 0x4a
	.zero		1
	.zero		1


	//----- nvinfo : EIATTR_EXIT_INSTR_OFFSETS
	.align		4
        /*01c0*/ 	.byte	0x04, 0x1c
        /*01c2*/ 	.short	(.L_5627 - .L_5626)


	//   ....[0]....
.L_5626:
        /*01c4*/ 	.word	0x000002a0


	//   ....[1]....
        /*01c8*/ 	.word	0x00000ef0


	//   ....[2]....
        /*01cc*/ 	.word	0x000017a0


	//   ....[3]....
        /*01d0*/ 	.word	0x00001b10


	//----- nvinfo : EIATTR_CRS_STACK_SIZE
	.align		4
.L_5627:
        /*01d4*/ 	.byte	0x04, 0x1e
        /*01d6*/ 	.short	(.L_5629 - .L_5628)
.L_5628:
        /*01d8*/ 	.word	0x00000000


	//----- nvinfo : EIATTR_CBANK_PARAM_SIZE
	.align		4
.L_5629:
        /*01dc*/ 	.byte	0x03, 0x19
        /*01de*/ 	.short	0x0040


	//----- nvinfo : EIATTR_PARAM_CBANK
	.align		4
        /*01e0*/ 	.byte	0x04, 0x0a
        /*01e2*/ 	.short	(.L_5631 - .L_5630)
	.align		4
.L_5630:
        /*01e4*/ 	.word	index@(.nv.constant0._ZN12tensorrt_llm7kernels32fusedQKNormRopeKernelNTokenHeadsIN3c104HalfEfLi64ELb1ELi4EEEvPviiifPKvS6_S6_PKlii)
        /*01e8*/ 	.short	0x0380
        /*01ea*/ 	.short	0x0040


	//----- nvinfo : EIATTR_SW_WAR
	.align		4
.L_5631:
        /*01ec*/ 	.byte	0x04, 0x36
        /*01ee*/ 	.short	(.L_5633 - .L_5632)
.L_5632:
        /*01f0*/ 	.word	0x00000008
.L_5633:


//--------------------- .nv.info._ZN12tensorrt_llm7kernels32fusedQKNormRopeKernelNTokenHeadsIN3c104HalfEfLi256ELb0ELi2EEEvPviiifPKvS6_S6_PKlii --------------------------
	.section	.nv.info._ZN12tensorrt_llm7kernels32fusedQKNormRopeKernelNTokenHeadsIN3c104HalfEfLi256ELb0ELi2EEEvPviiifPKvS6_S6_PKlii,"",@"SHT_CUDA_INFO"
	.sectionflags	@""
	.align	4


	//----- nvinfo : EIATTR_CUDA_API_VERSION
	.align		4
        /*0000*/ 	.byte	0x04, 0x37
        /*0002*/ 	.short	(.L_5635 - .L_5634)
.L_5634:
        /*0004*/ 	.word	0x00000082


	//----- nvinfo : EIATTR_KPARAM_INFO
	.align		4
.L_5635:
        /*0008*/ 	.byte	0x04, 0x17
        /*000a*/ 	.short	(.L_5637 - .L_5636)
.L_5636:
        /*000c*/ 	.word	0x00000000
        /*0010*/ 	.short	0x000a
        /*0012*/ 	.short	0x003c
        /*0014*/ 	.byte	0x00, 0xf0, 0x11, 0x00


	//----- nvinfo : EIATTR_KPARAM_INFO
	.align		4
.L_5637:
        /*0018*/ 	.byte	0x04, 0x17
        /*001a*/ 	.short	(.L_5639 - .L_5638)
.L_5638:
        /*001c*/ 	.word	0x00000000
        /*0020*/ 	.short	0x0009
        /*0022*/ 	.short	0x0038
        /*0024*/ 	.byte	0x00, 0xf0, 0x11, 0x00


	//----- nvinfo : EIATTR_KPARAM_INFO
	.align		4
.L_5639:
        /*0028*/ 	.byte	0x04, 0x17
        /*002a*/ 	.short	(.L_5641 - .L_5640)
.L_5640:
        /*002c*/ 	.word	0x00000000
        /*0030*/ 	.short	0x0008
        /*0032*/ 	.short	0x0030
        /*0034*/ 	.byte	0x00, 0xf5, 0x21, 0x00


	//----- nvinfo : EIATTR_KPARAM_INFO
	.align		4
.L_5641:
        /*0038*/ 	.byte	0x04, 0x17
        /*003a*/ 	.short	(.L_5643 - .L_5642)
.L_5642:
        /*003c*/ 	.word	0x00000000
        /*0040*/ 	.short	0x0007
        /*0042*/ 	.short	0x0028
        /*0044*/ 	.byte	0x00, 0xf5, 0x21, 0x00


	//----- nvinfo : EIATTR_KPARAM_INFO
	.align		4
.L_5643:
        /*0048*/ 	.byte	0x04, 0x17
        /*004a*/ 	.short	(.L_5645 - .L_5644)
.L_5644:
        /*004c*/ 	.word	0x00000000
        /*0050*/ 	.short	0x0006
        /*0052*/ 	.short	0x0020
        /*0054*/ 	.byte	0x00, 0xf5, 0x21, 0x00


	//----- nvinfo : EIATTR_KPARAM_INFO
	.align		4
.L_5645:
        /*0058*/ 	.byte	0x04, 0x17
        /*005a*/ 	.short	(.L_5647 - .L_5646)
.L_5646:
        /*005c*/ 	.word	0x00000000
        /*0060*/ 	.short	0x0005
        /*0062*/ 	.short	0x0018
        /*0064*/ 	.byte	0x00, 0xf5, 0x21, 0x00


	//----- nvinfo : EIATTR_KPARAM_INFO
	.align		4
.L_5647:
        /*0068*/ 	.byte	0x04, 0x17
        /*006a*/ 	.short	(.L_5649 - .L_5648)
.L_5648:
        /*006c*/ 	.word	0x00000000
        /*0070*/ 	.short	0x0004
        /*0072*/ 	.short	0x0014
        /*0074*/ 	.byte	0x00, 0xf0, 0x11, 0x00


	//----- nvinfo : EIATTR_KPARAM_INFO
	.align		4
.L_5649:
        /*0078*/ 	.byte	0x04, 0x17
        /*007a*/ 	.short	(.L_5651 - .L_5650)
.L_5650:
        /*007c*/ 	.word	0x00000000
        /*0080*/ 	.short	0x0003
        /*0082*/ 	.short	0x0010
        /*0084*/ 	.byte	0x00, 0xf0, 0x11, 0x00


	//----- nvinfo : EIATTR_KPARAM_INFO
	.align		4
.L_5651:
        /*0088*/ 	.byte	0x04, 0x17
        /*008a*/ 	.short	(.L_5653 - .L_5652)
.L_5652:
        /*008c*/ 	.word	0x00000000
        /*0090*/ 	.short	0x0002
        /*0092*/ 	.short	0x000c
        /*0094*/ 	.byte	0x00, 0xf0, 0x11, 0x00


	//----- nvinfo : EIATTR_KPARAM_INFO
	.align		4
.L_5653:
        /*0098*/ 	.byte	0x04, 0x17
        /*009a*/ 	.short	(.L_5655 - .L_5654)
.L_5654:
        /*009c*/ 	.word	0x00000000
        /*00a0*/ 	.short	0x0001
        /*00a2*/ 	.short	0x0008
        /*00a4*/ 	.byte	0x00, 0xf0, 0x11, 0x00


	//----- nvinfo : EIATTR_KPARAM_INFO
	.align		4
.L_5655:
        /*00a8*/ 	.byte	0x04, 0x17
        /*00aa*/ 	.short	(.L_5657 - .L_5656)
.L_5656:
        /*00ac*/ 	.word	0x00000000
        /*00b0*/ 	.short	0x0000
        /*00b2*/ 	.short	0x0000
        /*00b4*/ 	.byte	0x00, 0xf5, 0x21, 0x00


	//----- nvinfo : EIATTR_SPARSE_MMA_MASK
	.align		4
.L_5657:
        /*00b8*/ 	.byte	0x03, 0x50
        /*00ba*/ 	.short	0x0000


	//----- nvinfo : EIATTR_MAXREG_COUNT
	.align		4
        /*00bc*/ 	.byte	0x03, 0x1b
        /*00be*/ 	.short	0x00ff


	//----- nvinfo : EIATTR_MERCURY_ISA_VERSION
	.align		4
        /*00c0*/ 	.byte	0x03, 0x5f
        /*00c2*/ 	.short	0x0101


	//----- nvinfo : EIATTR_COOP_GROUP_MASK_REGIDS
	.align		4
        /*00c4*/ 	.byte	0x04, 0x29
        /*00c6*/ 	.short	(.L_5659 - .L_5658)


	//   ....[0]....
.L_5658:
        /*00c8*/ 	.word	0xffffffff


	//   ....[1]....
        /*00cc*/ 	.word	0xffffffff


	//   ....[2]....
        /*00d0*/ 	.word	0xffffffff


	//   ....[3]....
        /*00d4*/ 	.word	0xffffffff


	//   ....[4]....
        /*00d8*/ 	.word	0xffffffff


	//   ....[5]....
        /*00dc*/ 	.word	0xffffffff


	//   ....[6]....
        /*00e0*/ 	.word	0xffffffff


	//   ....[7]....
        /*00e4*/ 	.word	0xffffffff


	//   ....[8]....
        /*00e8*/ 	.word	0xffffffff


	//   ....[9]....
        /*00ec*/ 	.word	0xffffffff


	//   ....[10]....
        /*00f0*/ 	.word	0xffffffff


	//   ....[11]....
        /*00f4*/ 	.word	0xffffffff


	//   ....[12]....
        /*00f8*/ 	.word	0xffffffff


	//   ....[13]....
        /*00fc*/ 	.word	0xffffffff


	//   ....[14]....
        /*0100*/ 	.word	0xffffffff


	//   ....[15]....
        /*0104*/ 	.word	0x05000028


	//   ....[16]....
        /*0108*/ 	.word	0x05000028


	//   ....[17]....
        /*010c*/ 	.word	0x05000028


	//   ....[18]....
        /*0110*/ 	.word	0x05000028


	//   ....[19]....
        /*0114*/ 	.word	0x05000028


	//   ....[20]....
        /*0118*/ 	.word	0x05000028


	//   ....[21]....
        /*011c*/ 	.word	0x05000028


	//   ....[22]....
        /*0120*/ 	.word	0x05000028


	//   ....[23]....
        /*0124*/ 	.word	0x05000028


	//   ....[24]....
        /*0128*/ 	.word	0x05000028


	//   ....[25]....
        /*012c*/ 	.word	0x05000028


	//   ....[26]....
        /*0130*/ 	.word	0x05000028


	//   ....[27]....
        /*0134*/ 	.word	0x05000028


	//   ....[28]....
        /*0138*/ 	.word	0x05000028


	//   ....[29]....
        /*013c*/ 	.word	0x05000028


	//----- nvinfo : EIATTR_COOP_GROUP_INSTR_OFFSETS
	.align		4
.L_5659:
        /*0140*/ 	.byte	0x04, 0x28
        /*0142*/ 	.short	(.L_5661 - .L_5660)


	//   ....[0]....
.L_5660:
        /*0144*/ 	.word	0x000013e0


	//   ....[1]....
        /*0148*/ 	.word	0x00001400


	//   ....[2]....
        /*014c*/ 	.word	0x00001420


	//   ....[3]....
        /*0150*/ 	.word	0x00001440


	//   ....[4]....
        /*0154*/ 	.word	0x00001460


	//   ....[5]....
        /*0158*/ 	.word	0x00001a80


	//   ....[6]....
        /*015c*/ 	.word	0x00001af0


	//   ....[7]....
        /*0160*/ 	.word	0x00001b70


	//   ....[8]....
        /*0164*/ 	.word	0x00001c30


	//   ....[9]....
        /*0168*/ 	.word	0x00001e20


	//   ....[10]....
        /*016c*/ 	.word	0x00001fa0


	//   ....[11]....
        /*0170*/ 	.word	0x000021c0


	//   ....[12]....
        /*0174*/ 	.word	0x000021e0


	//   ....[13]....
        /*0178*/ 	.word	0x00002280


	//   ....[14]....
        /*017c*/ 	.word	0x00002450


	//   ....[15]....
        /*0180*/ 	.word	0x000025b0


	//   ....[16]....
        /*0184*/ 	.word	0x00002630


	//   ....[17]....
        /*0188*/ 	.word	0x00002690


	//   ....[18]....
        /*018c*/ 	.word	0x000026f0


	//   ....[19]....
        /*0190*/ 	.word	0x00002750


	//   ....[20]....
        /*0194*/ 	.word	0x000029b0


	//   ....[21]....
        /*0198*/ 	.word	0x00002a50


	//   ....[22]....
        /*019c*/ 	.word	0x00002c20


	//   ....[23]....
        /*01a0*/ 	.word	0x00002df0


	//   ....[24]....
        /*01a4*/ 	.word	0x00003000


	//   ....[25]....
        /*01a8*/ 	.word	0x000031f0


	//   ....[26]....
        /*01ac*/ 	.word	0x00003390


	//   ....[27]....
        /*01b0*/ 	.word	0x00003590


	//   ....[28]....
        /*01b4*/ 	.word	0x00003620


	//   ....[29]....
        /*01b8*/ 	.word	0x000036a0


	//----- nvinfo : EIATTR_VRC_CTA_INIT_COUNT
	.align		4
.L_5661:
        /*01bc*/ 	.byte	0x02, 0x4a
	.zero		1
	.zero		1


	//----- nvinfo : EIATTR_EXIT_INSTR_OFFSETS
	.align		4
        /*01c0*/ 	.byte	0x04, 0x1c
        /*01c2*/ 	.short	(.L_5663 - .L_5662)


	//   ....[0]....
.L_5662:
        /*01c4*/ 	.word	0x000002a0


	//   ....[1]....
        /*01c8*/ 	.word	0x00000ee0


	//   ....[2]....
        /*01cc*/ 	.word	0x00002550


	//----- nvinfo : EIATTR_CRS_STACK_SIZE
	.align		4
.L_5663:
        /*01d0*/ 	.byte	0x04, 0x1e
        /*01d2*/ 	.short	(.L_5665 - .L_5664)
.L_5664:
        /*01d4*/ 	.word	0x00000000


	//----- nvinfo : EIATTR_CBANK_PARAM_SIZE
	.align		4
.L_5665:
        /*01d8*/ 	.byte	0x03, 0x19
        /*01da*/ 	.short	0x0040


	//----- nvinfo : EIATTR_PARAM_CBANK
	.align		4
        /*01dc*/ 	.byte	0x04, 0x0a
        /*01de*/ 	.short	(.L_5667 - .L_5666)
	.align		4
.L_5666:
        /*01e0*/ 	.word	index@(.nv.constant0._ZN12tensorrt_llm7kernels32fusedQKNormRopeKernelNTokenHeadsIN3c104HalfEfLi256ELb0ELi2EEEvPviiifPKvS6_S6_PKlii)
        /*01e4*/ 	.short	0x0380
        /*01e6*/ 	.short	0x0040


	//----- nvinfo : EIATTR_SW_WAR
	.align		4
.L_5667:
        /*01e8*/ 	.byte	0x04, 0x36
        /*01ea*/ 	.short	(.L_5669 - .L_5668)
.L_5668:
        /*01ec*/ 	.word	0x00000008
.L_5669:


//--------------------- .nv.info._ZN12tensorrt_llm7kernels32fusedQKNormRopeKernelNTokenHeadsIN3c104HalfEfLi256ELb1ELi2EEEvPviiifPKvS6_S6_PKlii --------------------------
	.section	.nv.info._ZN12tensorrt_llm7kernels32fusedQKNormRopeKernelNTokenHeadsIN3c104HalfEfLi256ELb1ELi2EEEvPviiifPKvS6_S6_PKlii,"",@"SHT_CUDA_INFO"
	.sectionflags	@""
	.align	4


	//----- nvinfo : EIATTR_CUDA_API_VERSION
	.align		4
        /*0000*/ 	.byte	0x04, 0x37
        /*0002*/ 	.short	(.L_5671 - .L_5670)
.L_5670:
        /*0004*/ 	.word	0x00000082


	//----- nvinfo : EIATTR_KPARAM_INFO
	.align		4
.L_5671:
        /*0008*/ 	.byte	0x04, 0x17
        /*000a*/ 	.short	(.L_5673 - .L_5672)
.L_5672:
        /*000c*/ 	.word	0x00000000
        /*0010*/ 	.short	0x000a
        /*0012*/ 	.short	0x003c
        /*0014*/ 	.byte	0x00, 0xf0, 0x11, 0x00


	//----- nvinfo : EIATTR_KPARAM_INFO
	.align		4
.L_5673:
        /*0018*/ 	.byte	0x04, 0x17
        /*001a*/ 	.short	(.L_5675 - .L_5674)
.L_5674:
        /*001c*/ 	.word	0x00000000
        /*0020*/ 	.short	0x0009
        /*0022*/ 	.short	0x0038
        /*0024*/ 	.byte	0x00, 0xf0, 0x11, 0x00


	//----- nvinfo : EIATTR_KPARAM_INFO
	.align		4
.L_5675:
        /*0028*/ 	.byte	0x04, 0x17
        /*002a*/ 	.short	(.L_5677 - .L_5676)
.L_5676:
        /*002c*/ 	.word	0x00000000
        /*0030*/ 	.short	0x0008
        /*0032*/ 	.short	0x0030
        /*0034*/ 	.byte	0x00, 0xf5, 0x21, 0x00


	//----- nvinfo : EIATTR_KPARAM_INFO
	.align		4
.L_5677:
        /*0038*/ 	.byte	0x04, 0x17
        /*003a*/ 	.short	(.L_5679 - .L_5678)
.L_5678:
        /*003c*/ 	.word	0x00000000
        /*0040*/ 	.short	0x0007
        /*0042*/ 	.short	0x0028
        /*0044*/ 	.byte	0x00, 0xf5, 0x21, 0x00


	//----- nvinfo : EIATTR_KPARAM_INFO
	.align		4
.L_5679:
        /*0048*/ 	.byte	0x04, 0x17
        /*004a*/ 	.short	(.L_5681 - .L_5680)
.L_5680:
        /*004c*/ 	.word	0x00000000
        /*0050*/ 	.short	0x0006
        /*0052*/ 	.short	0x0020
        /*0054*/ 	.byte	0x00, 0xf5, 0x21, 0x00


	//----- nvinfo : EIATTR_KPARAM_INFO
	.align		4
.L_5681:
        /*0058*/ 	.byte	0x04, 0x17
        /*005a*/ 	.short	(.L_5683 - .L_5682)
.L_5682:
        /*005c*/ 	.word	0x00000000
        /*0060*/ 	.short	0x0005
        /*0062*/ 	.short	0x0018
        /*0064*/ 	.byte	0x00, 0xf5, 0x21, 0x00


	//----- nvinfo : EIATTR_KPARAM_INFO
	.align		4
.L_5683:
        /*0068*/ 	.byte	0x04, 0x17
        /*006a*/ 	.short	(.L_5685 - .L_5684)
.L_5684:
        /*006c*/ 	.word	0x00000000
        /*0070*/ 	.short	0x0004
        /*0072*/ 	.short	0x0014
        /*0074*/ 	.byte	0x00, 0xf0, 0x11, 0x00


	//----- nvinfo : EIATTR_KPARAM_INFO
	.align		4
.L_5685:
        /*0078*/ 	.byte	0x04, 0x17
        /*007a*/ 	.short	(.L_5687 - .L_5686)
.L_5686:
        /*007c*/ 	.word	0x00000000
        /*0080*/ 	.short	0x0003
        /*0082*/ 	.short	0x0010
        /*0084*/ 	.byte	0x00, 0xf0, 0x11, 0x00


	//----- nvinfo : EIATTR_KPARAM_INFO
	.align		4
.L_5687:
        /*0088*/ 	.byte	0x04, 0x17
        /*008a*/ 	.short	(.L_5689 - .L_5688)
.L_5688:
        /*008c*/ 	.word	0x00000000
        /*0090*/ 	.short	0x0002
        /*0092*/ 	.short	0x000c
        /*0094*/ 	.byte	0x00, 0xf0, 0x11, 0x00


	//----- nvinfo : EIATTR_KPARAM_INFO
	.align		4
.L_5689:
        /*0098*/ 	.byte	0x04, 0x17
        /*009a*/ 	.short	(.L_5691 - .L_5690)
.L_5690:
        /*009c*/ 	.word	0x00000000
        /*00a0*/ 	.short	0x0001
        /*00a2*/ 	.short	0x0008
        /*00a4*/ 	.byte	0x00, 0xf0, 0x11, 0x00


	//----- nvinfo : EIATTR_KPARAM_INFO
	.align		4
.L_5691:
        /*00a8*/ 	.byte	0x04, 0x17
        /*00aa*/ 	.short	(.L_5693 - .L_5692)
.L_5692:
        /*00ac*/ 	.word	0x00000000
        /*00b0*/ 	.short	0x0000
        /*00b2*/ 	.short	0x0000
        /*00b4*/ 	.byte	0x00, 0xf5, 0x21, 0x00


	//----- nvinfo : EIATTR_SPARSE_MMA_MASK
	.align		4
.L_5693:
        /*00b8*/ 	.byte	0x03, 0x50
        /*00ba*/ 	.short	0x0000


	//----- nvinfo : EIATTR_MAXREG_COUNT
	.align		4
        /*00bc*/ 	.byte	0x03, 0x1b
        /*00be*/ 	.short	0x00ff


	//----- nvinfo : EIATTR_MERCURY_ISA_VERSION
	.align		4
        /*00c0*/ 	.byte	0x03, 0x5f
        /*00c2*/ 	.short	0x0101


	//----- nvinfo : EIATTR_COOP_GROUP_MASK_REGIDS
	.align		4
        /*00c4*/ 	.byte	0x04, 0x29
        /*00c6*/ 	.short	(.L_5695 - .L_5694)


	//   ....[0]....
.L_5694:
        /*00c8*/ 	.word	0xffffffff


	//   ....[1]....
        /*00cc*/ 	.word	0xffffffff


	//   ....[2]....
        /*00d0*/ 	.word	0xffffffff


	//   ....[3]....
        /*00d4*/ 	.word	0xffffffff


	//   ....[4]....
        /*00d8*/ 	.word	0xffffffff


	//   ....[5]....
        /*00dc*/ 	.word	0x05000027


	//   ....[6]....
        /*00e0*/ 	.word	0x05000027


	//   ....[7]....
        /*00e4*/ 	.word	0x05000027


	//   ....[8]....
        /*00e8*/ 	.word	0x05000027


	//   ....[9]....
        /*00ec*/ 	.word	0x05000027


	//----- nvinfo : EIATTR_COOP_GROUP_INSTR_OFFSETS
	.align		4
.L_5695:
        /*00f0*/ 	.byte	0x04, 0x28
        /*00f2*/ 	.short	(.L_5697 - .L_5696)


	//   ....[0]....
.L_5696:
        /*00f4*/ 	.word	0x00001400


	//   ....[1]....
        /*00f8*/ 	.word	0x00001420


	//   ....[2]....
        /*00fc*/ 	.word	0x00001440


	//   ....[3]....
        /*0100*/ 	.word	0x00001460


	//   ....[4]....
        /*0104*/ 	.word	0x00001480


	//   ....[5]....
        /*0108*/ 	.word	0x000019a0


	//   ....[6]....
        /*010c*/ 	.word	0x00001a30


	//   ....[7]....
        /*0110*/ 	.word	0x00001aa0


	//   ....[8]....
        /*0114*/ 	.word	0x00001b10


	//   ....[9]....
        /*0118*/ 	.word	0x00001b80


	//----- nvinfo : EIATTR_VRC_CTA_INIT_COUNT
	.align		4
.L_5697:
        /*011c*/ 	.byte	0x02, 0x4a
	.zero		1
	.zero		1


	//----- nvinfo : EIATTR_EXIT_INSTR_OFFSETS
	.align		4
        /*0120*/ 	.byte	0x04, 0x1c
        /*0122*/ 	.short	(.L_5699 - .L_5698)


	//   ....[0]....
.L_5698:
        /*0124*/ 	.word	0x00000290


	//   ....[1]....
        /*0128*/ 	.word	0x00000f20


	//   ....[2]....
        /*012c*/ 	.word	0x00001930


	//----- nvinfo : EIATTR_CRS_STACK_SIZE
	.align		4
.L_5699:
        /*0130*/ 	.byte	0x04, 0x1e
        /*0132*/ 	.short	(.L_5701 - .L_5700)
.L_5700:
        /*0134*/ 	.word	0x00000000


	//----- nvinfo : EIATTR_CBANK_PARAM_SIZE
	.align		4
.L_5701:
        /*0138*/ 	.byte	0x03, 0x19
        /*013a*/ 	.short	0x0040


	//----- nvinfo : EIATTR_PARAM_CBANK
	.align		4
        /*013c*/ 	.byte	0x04, 0x0a
        /*013e*/ 	.short	(.L_5703 - .L_5702)
	.align		4
.L_5702:
        /*0140*/ 	.word	index@(.nv.constant0._ZN12tensorrt_llm7kernels32fusedQKNormRopeKernelNTokenHeadsIN3c104HalfEfLi256ELb1ELi2EEEvPviiifPKvS6_S6_PKlii)
        /*0144*/ 	.short	0x0380
        /*0146*/ 	.short	0x0040


	//----- nvinfo : EIATTR_SW_WAR
	.align		4
.L_5703:
        /*0148*/ 	.byte	0x04, 0x36
        /*014a*/ 	.short	(.L_5705 - .L_5704)
.L_5704:
        /*014c*/ 	.word	0x00000008
.L_5705:


//--------------------- .nv.info._ZN12tensorrt_llm7kernels32fusedQKNormRopeKernelNTokenHeadsIN3c104HalfEfLi128ELb0ELi2EEEvPviiifPKvS6_S6_PKlii --------------------------
	.section	.nv.info._ZN12tensorrt_llm7kernels32fusedQKNormRopeKernelNTokenHeadsIN3c104HalfEfLi128ELb0ELi2EEEvPviiifPKvS6_S6_PKlii,"",@"SHT_CUDA_INFO"
	.sectionflags	@""
	.align	4


	//----- nvinfo : EIATTR_CUDA_API_VERSION
	.align		4
        /*0000*/ 	.byte	0x04, 0x37
        /*0002*/ 	.short	(.L_5707 - .L_5706)
.L_5706:
        /*0004*/ 	.word	0x00000082


	//----- nvinfo : EIATTR_KPARAM_INFO
	.align		4
.L_5707:
        /*0008*/ 	.byte	0x04, 0x17
        /*000a*/ 	.short	(.L_5709 - .L_5708)
.L_5708:
        /*000c*/ 	.word	0x00000000
        /*0010*/ 	.short	0x000a
        /*0012*/ 	.short	0x003c
        /*0014*/ 	.byte	0x00, 0xf0, 0x11, 0x00


	//----- nvinfo : EIATTR_KPARAM_INFO
	.align		4
.L_5709:
        /*0018*/ 	.byte	0x04, 0x17
        /*001a*/ 	.short	(.L_5711 - .L_5710)
.L_5710:
        /*001c*/ 	.word	0x00000000
        /*0020*/ 	.short	0x0009
        /*0022*/ 	.short	0x0038
        /*0024*/ 	.byte	0x00, 0xf0, 0x11, 0x00


	//----- nvinfo : EIATTR_KPARAM_INFO
	.align		4
.L_5711:
        /*0028*/ 	.byte	0x04, 0x17
        /*002a*/ 	.short	(.L_5713 - .L_5712)
.L_5712:
        /*002c*/ 	.word	0x00000000
        /*0030*/ 	.short	0x0008
        /*0032*/ 	.short	0x0030
        /*0034*/ 	.byte	0x00, 0xf5, 0x21, 0x00


	//----- nvinfo : EIATTR_KPARAM_INFO
	.align		4
.L_5713:
        /*0038*/ 	.byte	0x04, 0x17
        /*003a*/ 	.short	(.L_5715 - .L_5714)
.L_5714:
        /*003c*/ 	.word	0x00000000
        /*0040*/ 	.short	0x0007
        /*0042*/ 	.short	0x0028
        /*0044*/ 	.byte	0x00, 0xf5, 0x21, 0x00


	//----- nvinfo : EIATTR_KPARAM_INFO
	.align		4
.L_5715:
        /*0048*/ 	.byte	0x04, 0x17
        /*004a*/ 	.short	(.L_5717 - .L_5716)
.L_5716:
        /*004c*/ 	.word	0x00000000
        /*0050*/ 	.short	0x0006
        /*0052*/ 	.short	0x0020
        /*0054*/ 	.byte	0x00, 0xf5, 0x21, 0x00


	//----- nvinfo : EIATTR_KPARAM_INFO
	.align		4
.L_5717:
        /*0058*/ 	.byte	0x04, 0x17
        /*005a*/ 	.short	(.L_5719 - .L_5718)
.L_5718:
        /*005c*/ 	.word	0x00000000
        /*0060*/ 	.short	0x0005
        /*0062*/ 	.short	0x0018
        /*0064*/ 	.byte	0x00, 0xf5, 0x21, 0x00


	//----- nvinfo : EIATTR_KPARAM_INFO
	.align		4
.L_5719:
        /*0068*/ 	.byte	0x04, 0x17
        /*006a*/ 	.short	(.L_5721 - .L_5720)
.L_5720:
        /*006c*/ 	.word	0x00000000
        /*0070*/ 	.short	0x0004
        /*0072*/ 	.short	0x0014
        /*0074*/ 	.byte	0x00, 0xf0, 0x11, 0x00


	//----- nvinfo : EIATTR_KPARAM_INFO
	.align		4
.L_5721:
        /*0078*/ 	.byte	0x04, 0x17
        /*007a*/ 	.short	(.L_5723 - .L_5722)
.L_5722:
        /*007c*/ 	.word	0x00000000
        /*0080*/ 	.short	0x0003
        /*0082*/ 	.short	0x0010
        /*0084*/ 	.byte	0x00, 0xf0, 0x11, 0x00


	//----- nvinfo : EIATTR_KPARAM_INFO
	.align		4
.L_5723:
        /*0088*/ 	.byte	0x04, 0x17
        /*008a*/ 	.short	(.L_5725 - .L_5724)
.L_5724:
        /*008c*/ 	.word	0x00000000
        /*0090*/ 	.short	0x0002
        /*0092*/ 	.short	0x000c
        /*0094*/ 	.byte	0x00, 0xf0, 0x11, 0x00


	//----- nvinfo : EIATTR_KPARAM_INFO
	.align		4
.L_5725:
        /*0098*/ 	.byte	0x04, 0x17
        /*009a*/ 	.short	(.L_5727 - .L_5726)
.L_5726:
        /*009c*/ 	.word	0x00000000
        /*00a0*/ 	.short	0x0001
        /*00a2*/ 	.short	0x0008
        /*00a4*/ 	.byte	0x00, 0xf0, 0x11, 0x00


	//----- nvinfo : EIATTR_KPARAM_INFO
	.align		4
.L_5727:
        /*00a8*/ 	.byte	0x04, 0x17
        /*00aa*/ 	.short	(.L_5729 - .L_5728)
.L_5728:
        /*00ac*/ 	.word	0x00000000
        /*00b0*/ 	.short	0x0000
        /*00b2*/ 	.short	0x0000
        /*00b4*/ 	.byte	0x00, 0xf5, 0x21, 0x00


	//----- nvinfo : EIATTR_SPARSE_MMA_MASK
	.align		4
.L_5729:
        /*00b8*/ 	.byte	0x03, 0x50
        /*00ba*/ 	.short	0x0000


	//----- nvinfo : EIATTR_MAXREG_COUNT
	.align		4
        /*00bc*/ 	.byte	0x03, 0x1b
        /*00be*/ 	.short	0x00ff


	//----- nvinfo : EIATTR_MERCURY_ISA_VERSION
	.align		4
        /*00c0*/ 	.byte	0x03, 0x5f
        /*00c2*/ 	.short	0x0101


	//----- nvinfo : EIATTR_COOP_GROUP_MASK_REGIDS
	.align		4
        /*00c4*/ 	.byte	0x04, 0x29
        /*00c6*/ 	.short	(.L_5731 - .L_5730)


	//   ....[0]....
.L_5730:
        /*00c8*/ 	.word	0xffffffff


	//   ....[1]....
        /*00cc*/ 	.word	0xffffffff


	//   ....[2]....
        /*00d0*/ 	.word	0xffffffff


	//   ....[3]....
        /*00d4*/ 	.word	0xffffffff


	//   ....[4]....
        /*00d8*/ 	.word	0xffffffff


	//   ....[5]....
        /*00dc*/ 	.word	0xffffffff


	//   ....[6]....
        /*00e0*/ 	.word	0xffffffff


	//   ....[7]....
        /*00e4*/ 	.word	0xffffffff


	//   ....[8]....
        /*00e8*/ 	.word	0xffffffff


	//   ....[9]....
        /*00ec*/ 	.word	0xffffffff


	//   ....[10]....
        /*00f0*/ 	.word	0xffffffff


	//   ....[11]....
        /*00f4*/ 	.word	0x05000004


	//   ....[12]....
        /*00f8*/ 	.word	0x05000004


	//   ....[13]....
        /*00fc*/ 	.word	0x05000004


	//   ....[14]....
        /*0100*/ 	.word	0x05000004


	//   ....[15]....
        /*0104*/ 	.word	0x05000004


	//   ....[16]....
        /*0108*/ 	.word	0x05000004


	//   ....[17]....
        /*010c*/ 	.word	0x05000004


	//   ....[18]....
        /*0110*/ 	.word	0x05000004


	//   ....[19]....
        /*0114*/ 	.word	0x05000004


	//   ....[20]....
        /*0118*/ 	.word	0x05000004


	//   ....[21]....
        /*011c*/ 	.word	0x05000004


	//----- nvinfo : EIATTR_COOP_GROUP_INSTR_OFFSETS
	.align		4
.L_5731:
        /*0120*/ 	.byte	0x04, 0x28
        /*0122*/ 	.short	(.L_5733 - .L_5732)


	//   ....[0]....
.L_5732:
        /*0124*/ 	.word	0x000015b0


	//   ....[1]....
        /*0128*/ 	.word	0x000015d0


	//   ....[2]....
        /*012c*/ 	.word	0x000015f0


	//   ....[3]....
        /*0130*/ 	.word	0x00001610


	//   ....[4]....
        /*0134*/ 	.word	0x00001630


	//   ....[5]....
        /*0138*/ 	.word	0x00001860


	//   ....[6]....
        /*013c*/ 	.word	0x00001890


	//   ....[7]....
        /*0140*/ 	.word	0x00001a60


	//   ....[8]....
        /*0144*/ 	.word	0x00001a90


	//   ....[9]....
        /*0148*/ 	.word	0x00001af0


	//   ....[10]....
        /*014c*/ 	.word	0x00001bb0


	//   ....[11]....
        /*0150*/ 	.word	0x00001cf0


	//   ....[12]....
        /*0154*/ 	.word	0x00001d70


	//   ....[13]....
        /*0158*/ 	.word	0x00001dd0


	//   ....[14]....
        /*015c*/ 	.word	0x00001e30


	//   ....[15]....
        /*0160*/ 	.word	0x00001e90


	//   ....[16]....
        /*0164*/ 	.word	0x000020a0


	//   ....[17]....
        /*0168*/ 	.word	0x00002150


	//   ....[18]....
        /*016c*/ 	.word	0x000021d0


	//   ....[19]....
        /*0170*/ 	.word	0x00002290


	//   ....[20]....
        /*0174*/ 	.word	0x00002320


	//   ....[21]....
        /*0178*/ 	.word	0x00002380


	//----- nvinfo : EIATTR_VRC_CTA_INIT_COUNT
	.align		4
.L_5733:
        /*017c*/ 	.byte	0x02, 0x4a
	.zero		1
	.zero		1


	//----- nvinfo : EIATTR_EXIT_INSTR_OFFSETS
	.align		4
        /*0180*/ 	.byte	0x04, 0x1c
        /*0182*/ 	.short	(.L_5735 - .L_5734)


	//   ....[0]....
.L_5734:
        /*0184*/ 	.word	0x00000280


	//   ....[1]....
        /*0188*/ 	.word	0x00000ed0


	//   ....[2]....
        /*018c*/ 	.word	0x00001c90


	//----- nvinfo : EIATTR_CRS_STACK_SIZE
	.align		4
.L_5735:
        /*0190*/ 	.byte	0x04, 0x1e
        /*0192*/ 	.short	(.L_5737 - .L_5736)
.L_5736:
        /*0194*/ 	.word	0x00000000


	//----- nvinfo : EIATTR_CBANK_PARAM_SIZE
	.align		4
.L_5737:
        /*0198*/ 	.byte	0x03, 0x19
        /*019a*/ 	.short	0x0040


	//----- nvinfo : EIATTR_PARAM_CBANK
	.align		4
        /*019c*/ 	.byte	0x04, 0x0a
        /*019e*/ 	.short	(.L_5739 - .L_5738)
	.align		4
.L_5738:
        /*01a0*/ 	.word	index@(.nv.constant0._ZN12tensorrt_llm7kernels32fusedQKNormRopeKernelNTokenHeadsIN3c104HalfEfLi128ELb0ELi2EEEvPviiifPKvS6_S6_PKlii)
        /*01a4*/ 	.short	0x0380
        /*01a6*/ 	.short	0x0040


	//----- nvinfo : EIATTR_SW_WAR
	.align		4
.L_5739:
        /*01a8*/ 	.byte	0x04, 0x36
        /*01aa*/ 	.short	(.L_5741 - .L_5740)
.L_5740:
        /*01ac*/ 	.word	0x00000008
.L_5741:


//--------------------- .nv.info._ZN12tensorrt_llm7kernels32fusedQKNormRopeKernelNTokenHeadsIN3c104HalfEfLi128ELb1ELi2EEEvPviiifPKvS6_S6_PKlii --------------------------
	.section	.nv.info._ZN12tensorrt_llm7kernels32fusedQKNormRopeKernelNTokenHeadsIN3c104HalfEfLi128ELb1ELi2EEEvPviiifPKvS6_S6_PKlii,"",@"SHT_CUDA_INFO"
	.sectionflags	@""
	.align	4


	//----- nvinfo : EIATTR_CUDA_API_VERSION
	.align		4
        /*0000*/ 	.byte	0x04, 0x37
        /*0002*/ 	.short	(.L_5743 - .L_5742)
.L_5742:
        /*0004*/ 	.word	0x00000082


	//----- nvinfo : EIATTR_KPARAM_INFO
	.align		4
.L_5743:
        /*0008*/ 	.byte	0x04, 0x17
        /*000a*/ 	.short	(.L_5745 - .L_5744)
.L_5744:
        /*000c*/ 	.word	0x00000000
        /*0010*/ 	.short	0x000a
        /*0012*/ 	.short	0x003c
        /*0014*/ 	.byte	0x00, 0xf0, 0x11, 0x00


	//----- nvinfo : EIATTR_KPARAM_INFO
	.align		4
.L_5745:
        /*0018*/ 	.byte	0x04, 0x17
        /*001a*/ 	.short	(.L_5747 - .L_5746)
.L_5746:
        /*001c*/ 	.word	0x00000000
        /*0020*/ 	.short	0x0009
        /*0022*/ 	.short	0x0038
        /*0024*/ 	.byte	0x00, 0xf0, 0x11, 0x00


	//----- nvinfo : EIATTR_KPARAM_INFO
	.align		4
.L_5747:
        /*0028*/ 	.byte	0x04, 0x17
        /*002a*/ 	.short	(.L_5749 - .L_5748)
.L_5748:
        /*002c*/ 	.word	0x00000000
        /*0030*/ 	.short	0x0008
        /*0032*/ 	.short	0x0030
        /*0034*/ 	.byte	0x00, 0xf5, 0x21, 0x00


	//----- nvinfo : EIATTR_KPARAM_INFO
	.align		4
.L_5749:
        /*0038*/ 	.byte	0x04, 0x17
        /*003a*/ 	.short	(.L_5751 - .L_5750)
.L_5750:
        /*003c*/ 	.word	0x00000000
        /*0040*/ 	.short	0x0007
        /*0042*/ 	.short	0x0028
        /*0044*/ 	.byte	0x00, 0xf5, 0x21, 0x00


	//----- nvinfo : EIATTR_KPARAM_INFO
	.align		4
.L_5751:
        /*0048*/ 	.byte	0x04, 0x17
        /*004a*/ 	.short	(.L_5753 - .L_5752)
.L_5752:
        /*004c*/ 	.word	0x00000000
        /*0050*/ 	.short	0x0006
        /*0052*/ 	.short	0x0020
        /*0054*/ 	.byte	0x00, 0xf5, 0x21, 0x00


	//----- nvinfo : EIATTR_KPARAM_INFO
	.align		4
.L_5753:
        /*0058*/ 	.byte	0x04, 0x17
        /*005a*/ 	.short	(.L_5755 - .L_5754)
.L_5754:
        /*005c*/ 	.word	0x00000000
        /*0060*/ 	.short	0x0005
        /*0062*/ 	.short	0x0018
        /*0064*/ 	.byte	0x00, 0xf5, 0x21, 0x00


	//----- nvinfo : EIATTR_KPARAM_INFO
	.align		4
.L_5755:
        /*0068*/ 	.byte	0x04, 0x17
        /*006a*/ 	.short	(.L_5757 - .L_5756)
.L_5756:
        /*006c*/ 	.word	0x00000000
        /*0070*/ 	.short	0x0004
        /*0072*/ 	.short	0x0014
        /*0074*/ 	.byte	0x00, 0xf0, 0x11, 0x00


	//----- nvinfo : EIATTR_KPARAM_INFO
	.align		4
.L_5757:
        /*0078*/ 	.byte	0x04, 0x17
        /*007a*/ 	.short	(.L_5759 - .L_5758)
.L_5758:
        /*007c*/ 	.word	0x00000000
        /*0080*/ 	.short	0x0003
        /*0082*/ 	.short	0x0010
        /*0084*/ 	.byte	0x00, 0xf0, 0x11, 0x00


	//----- nvinfo : EIATTR_KPARAM_INFO
	.align		4
.L_5759:
        /*0088*/ 	.byte	0x04, 0x17
        /*008a*/ 	.short	(.L_5761 - .L_5760)
.L_5760:
        /*008c*/ 	.word	0x00000000
        /*0090*/ 	.short	0x0002
        /*0092*/ 	.short	0x000c
        /*0094*/ 	.byte	0x00, 0xf0, 0x11, 0x00


	//----- nvinfo : EIATTR_KPARAM_INFO
	.align		4
.L_5761:
        /*0098*/ 	.byte	0x04, 0x17
        /*009a*/ 	.short	(.L_5763 - .L_5762)
.L_5762:
        /*009c*/ 	.word	0x00000000
        /*00a0*/ 	.short	0x0001
        /*00a2*/ 	.short	0x0008
        /*00a4*/ 	.byte	0x00, 0xf0, 0x11, 0x00


	//----- nvinfo : EIATTR_KPARAM_INFO
	.align		4
.L_5763:
        /*00a8*/ 	.byte	0x04, 0x17
        /*00aa*/ 	.short	(.L_5765 - .L_5764)
.L_5764:
        /*00ac*/ 	.word	0x00000000
        /*00b0*/ 	.short	0x0000
        /*00b2*/ 	.short	0x0000
        /*00b4*/ 	.byte	0x00, 0xf5, 0x21, 0x00


	//----- nvinfo : EIATTR_SPARSE_MMA_MASK
	.align		4
.L_5765:
        /*00b8*/ 	.byte	0x03, 0x50
        /*00ba*/ 	.short	0x0000


	//----- nvinfo : EIATTR_MAXREG_COUNT
	.align		4
        /*00bc*/ 	.byte	0x03, 0x1b
        /*00be*/ 	.short	0x00ff


	//----- nvinfo : EIATTR_MERCURY_ISA_VERSION
	.align		4
        /*00c0*/ 	.byte	0x03, 0x5f
        /*00c2*/ 	.short	0x0101


	//----- nvinfo : EIATTR_COOP_GROUP_MASK_REGIDS
	.align		4
        /*00c4*/ 	.byte	0x04, 0x29
        /*00c6*/ 	.short	(.L_5767 - .L_5766)


	//   ....[0]....
.L_5766:
        /*00c8*/ 	.word	0xffffffff


	//   ....[1]....
        /*00cc*/ 	.word	0xffffffff


	//   ....[2]....
        /*00d0*/ 	.word	0xffffffff


	//   ....[3]....
        /*00d4*/ 	.word	0xffffffff


	//   ....[4]....
        /*00d8*/ 	.word	0xffffffff


	//   ....[5]....
        /*00dc*/ 	.word	0x05000017


	//   ....[6]....
        /*00e0*/ 	.word	0x05000017


	//   ....[7]....
        /*00e4*/ 	.word	0x05000017


	//   ....[8]....
        /*00e8*/ 	.word	0x05000017


	//   ....[9]....
        /*00ec*/ 	.word	0x05000017


	//----- nvinfo : EIATTR_COOP_GROUP_INSTR_OFFSETS
	.align		4
.L_5767:
        /*00f0*/ 	.byte	0x04, 0x28
        /*00f2*/ 	.short	(.L_5769 - .L_5768)


	//   ....[0]....
.L_5768:
        /*00f4*/ 	.word	0x00001260


	//   ....[1]....
        /*00f8*/ 	.word	0x00001280


	//   ....[2]....
        /*00fc*/ 	.word	0x000012a0


	//   ....[3]....
        /*0100*/ 	.word	0x000012c0


	//   ....[4]....
        /*0104*/ 	.word	0x000012e0


	//   ....[5]....
        /*0108*/ 	.word	0x00001650


	//   ....[6]....
        /*010c*/ 	.word	0x000016e0


	//   ....[7]....
        /*0110*/ 	.word	0x00001760


	//   ....[8]....
        /*0114*/ 	.word	0x000017e0


	//   ....[9]....
        /*0118*/ 	.word	0x00001860


	//----- nvinfo : EIATTR_VRC_CTA_INIT_COUNT
	.align		4
.L_5769:
        /*011c*/ 	.byte	0x02, 0x4a
	.zero		1
	.zero		1


	//----- nvinfo : EIATTR_EXIT_INSTR_OFFSETS
	.align		4
        /*0120*/ 	.byte	0x04, 0x1c
        /*0122*/ 	.short	(.L_5771 - .L_5770)


	//   ....[0]....
.L_5770:
        /*0124*/ 	.word	0x00000290


	//   ....[1]....
        /*0128*/ 	.word	0x00000ed0


	//   ....[2]....
        /*012c*/ 	.word	0x000015f0


	//----- nvinfo : EIATTR_CRS_STACK_SIZE
	.align		4
.L_5771:
        /*0130*/ 	.byte	0x04, 0x1e
        /*0132*/ 	.short	(.L_5773 - .L_5772)
.L_5772:
        /*0134*/ 	.word	0x00000000


	//----- nvinfo : EIATTR_CBANK_PARAM_SIZE
	.align		4
.L_5773:
        /*0138*/ 	.byte	0x03, 0x19
        /*013a*/ 	.short	0x0040


	//----- nvinfo : EIATTR_PARAM_CBANK
	.align		4
        /*013c*/ 	.byte	0x04, 0x0a
        /*013e*/ 	.short	(.L_5775 - .L_5774)
	.align		4
.L_5774:
        /*0140*/ 	.word	index@(.nv.constant0._ZN12tensorrt_llm7kernels32fusedQKNormRopeKernelNTokenHeadsIN3c104HalfEfLi128ELb1ELi2EEEvPviiifPKvS6_S6_PKlii)
        /*0144*/ 	.short	0x0380
        /*0146*/ 	.short	0x0040


	//----- nvinfo : EIATTR_SW_WAR
	.align		4
.L_5775:
        /*0148*/ 	.byte	0x04, 0x36
        /*014a*/ 	.short	(.L_5777 - .L_5776)
.L_5776:
        /*014c*/ 	.word	0x00000008
.L_5777:


//--------------------- .nv.info._ZN12tensorrt_llm7kernels32fusedQKNormRopeKernelNTokenHeadsIN3c104HalfEfLi64ELb0ELi2EEEvPviiifPKvS6_S6_PKlii --------------------------
	.section	.nv.info._ZN12tensorrt_llm7kernels32fusedQKNormRopeKernelNTokenHeadsIN3c104HalfEfLi64ELb0ELi2EEEvPviiifPKvS6_S6_PKlii,"",@"SHT_CUDA_INFO"
	.sectionflags	@""
	.align	4


	//----- nvinfo : EIATTR_CUDA_API_VERSION
	.align		4
        /*0000*/ 	.byte	0x04, 0x37
        /*0002*/ 	.short	(.L_5779 - .L_5778)
.L_5778:
        /*0004*/ 	.word	0x00000082


	//----- nvinfo : EIATTR_KPARAM_INFO
	.align		4
.L_5779:
        /*0008*/ 	.byte	0x04, 0x17
        /*000a*/ 	.short	(.L_5781 - .L_5780)
.L_5780:
        /*000c*/ 	.word	0x00000000
        /*0010*/ 	.short	0x000a
        /*0012*/ 	.short	0x003c
        /*0014*/ 	.byte	0x00, 0xf0, 0x11, 0x00


	//----- nvinfo : EIATTR_KPARAM_INFO
	.align		4
.L_5781:
        /*0018*/ 	.byte	0x04, 0x17
        /*001a*/ 	.short	(.L_5783 - .L_5782)
.L_5782:
        /*001c*/ 	.word	0x00000000
        /*0020*/ 	.short	0x0009
        /*0022*/ 	.short	0x0038
        /*0024*/ 	.byte	0x00, 0xf0, 0x11, 0x00


	//----- nvinfo : EIATTR_KPARAM_INFO
	.align		4
.L_5783:
        /*0028*/ 	.byte	0x04, 0x17
        /*002a*/ 	.short	(.L_5785 - .L_5784)
.L_5784:
        /*002c*/ 	.word	0x00000000
        /*0030*/ 	.short	0x0008
        /*0032*/ 	.short	0x0030
        /*0034*/ 	.byte	0x00, 0xf5, 0x21, 0x00


	//----- nvinfo : EIATTR_KPARAM_INFO
	.align		4
.L_5785:
        /*0038*/ 	.byte	0x04, 0x17
        /*003a*/ 	.short	(.L_5787 - .L_5786)
.L_5786:
        /*003c*/ 	.word	0x00000000
        /*0040*/ 	.short	0x0007
        /*0042*/ 	.short	0x0028
        /*0044*/ 	.byte	0x00, 0xf5, 0x21, 0x00


	//----- nvinfo : EIATTR_KPARAM_INFO
	.align		4
.L_5787:
        /*0048*/ 	.byte	0x04, 0x17
        /*004a*/ 	.short	(.L_5789 - .L_5788)
.L_5788:
        /*004c*/ 	.word	0x00000000
        /*0050*/ 	.short	0x0006
        /*0052*/ 	.short	0x0020
        /*0054*/ 	.byte	0x00, 0xf5, 0x21, 0x00


	//----- nvinfo : EIATTR_KPARAM_INFO
	.align		4
.L_5789:
        /*0058*/ 	.byte	0x04, 0x17
        /*005a*/ 	.short	(.L_5791 - .L_5790)
.L_5790:
        /*005c*/ 	.word	0x00000000
        /*0060*/ 	.short	0x0005
        /*0062*/ 	.short	0x0018
        /*0064*/ 	.byte	0x00, 0xf5, 0x21, 0x00


	//----- nvinfo : EIATTR_KPARAM_INFO
	.align		4
.L_5791:
        /*0068*/ 	.byte	0x04, 0x17
        /*006a*/ 	.short	(.L_5793 - .L_5792)
.L_5792:
        /*006c*/ 	.word	0x00000000
        /*0070*/ 	.short	0x0004
        /*0072*/ 	.short	0x0014
        /*0074*/ 	.byte	0x00, 0xf0, 0x11, 0x00


	//----- nvinfo : EIATTR_KPARAM_INFO
	.align		4
.L_5793:
        /*0078*/ 	.byte	0x04, 0x17
        /*007a*/ 	.short	(.L_5795 - .L_5794)
.L_5794:
        /*007c*/ 	.word	0x00000000
        /*0080*/ 	.short	0x0003
        /*0082*/ 	.short	0x0010
        /*0084*/ 	.byte	0x00, 0xf0, 0x11, 0x00


	//----- nvinfo : EIATTR_KPARAM_INFO
	.align		4
.L_5795:
        /*0088*/ 	.byte	0x04, 0x17
        /*008a*/ 	.short	(.L_5797 - .L_5796)
.L_5796:
        /*008c*/ 	.word	0x00000000
        /*0090*/ 	.short	0x0002
        /*0092*/ 	.short	0x000c
        /*0094*/ 	.byte	0x00, 0xf0, 0x11, 0x00


	//----- nvinfo : EIATTR_KPARAM_INFO
	.align		4
.L_5797:
        /*0098*/ 	.byte	0x04, 0x17
        /*009a*/ 	.short	(.L_5799 - .L_5798)
.L_5798:
        /*009c*/ 	.word	0x00000000
        /*00a0*/ 	.short	0x0001
        /*00a2*/ 	.short	0x0008
        /*00a4*/ 	.byte	0x00, 0xf0, 0x11, 0x00


	//----- nvinfo : EIATTR_KPARAM_INFO
	.align		4
.L_5799:
        /*00a8*/ 	.byte	0x04, 0x17
        /*00aa*/ 	.short	(.L_5801 - .L_5800)
.L_5800:
        /*00ac*/ 	.word	0x00000000
        /*00b0*/ 	.short	0x0000
        /*00b2*/ 	.short	0x0000
        /*00b4*/ 	.byte	0x00, 0xf5, 0x21, 0x00


	//----- nvinfo : EIATTR_SPARSE_MMA_MASK
	.align		4
.L_5801:
        /*00b8*/ 	.byte	0x03, 0x50
        /*00ba*/ 	.short	0x0000


	//----- nvinfo : EIATTR_MAXREG_COUNT
	.align		4
        /*00bc*/ 	.byte	0x03, 0x1b
        /*00be*/ 	.short	0x00ff


	//----- nvinfo : EIATTR_MERCURY_ISA_VERSION
	.align		4
        /*00c0*/ 	.byte	0x03, 0x5f
        /*00c2*/ 	.short	0x0101


	//----- nvinfo : EIATTR_COOP_GROUP_MASK_REGIDS
	.align		4
        /*00c4*/ 	.byte	0x04, 0x29
        /*00c6*/ 	.short	(.L_5803 - .L_5802)


	//   ....[0]....
.L_5802:
        /*00c8*/ 	.word	0xffffffff


	//   ....[1]....
        /*00cc*/ 	.word	0xffffffff


	//   ....[2]....
        /*00d0*/ 	.word	0xffffffff


	//   ....[3]....
        /*00d4*/ 	.word	0xffffffff


	//   ....[4]....
        /*00d8*/ 	.word	0xffffffff


	//   ....[5]....
        /*00dc*/ 	.word	0xffffffff


	//   ....[6]....
        /*00e0*/ 	.word	0xffffffff


	//   ....[7]....
        /*00e4*/ 	.word	0xffffffff


	//   ....[8]....
        /*00e8*/ 	.word	0xffffffff


	//   ....[9]....
        /*00ec*/ 	.word	0x05000009


	//   ....[10]....
        /*00f0*/ 	.word	0x05000009


	//   ....[11]....
        /*00f4*/ 	.word	0x05000009


	//   ....[12]....
        /*00f8*/ 	.word	0x05000009


	//   ....[13]....
        /*00fc*/ 	.word	0x05000009


	//   ....[14]....
        /*0100*/ 	.word	0x05000009


	//   ....[15]....
        /*0104*/ 	.word	0x05000009


	//   ....[16]....
        /*0108*/ 	.word	0x05000009


	//   ....[17]....
        /*010c*/ 	.word	0x05000009


	//----- nvinfo : EIATTR_COOP_GROUP_INSTR_OFFSETS
	.align		4
.L_5803:
        /*0110*/ 	.byte	0x04, 0x28
        /*0112*/ 	.short	(.L_5805 - .L_5804)


	//   ....[0]....
.L_5804:
        /*0114*/ 	.word	0x000012f0


	//   ....[1]....
        /*0118*/ 	.word	0x00001310


	//   ....[2]....
        /*011c*/ 	.word	0x00001330


	//   ....[3]....
        /*0120*/ 	.word	0x00001350


	//   ....[4]....
        /*0124*/ 	.word	0x00001370


	//   ....[5]....
        /*0128*/ 	.word	0x000015c0


	//   ....[6]....
        /*012c*/ 	.word	0x00001690


	//   ....[7]....
        /*0130*/ 	.word	0x000016c0


	//   ....[8]....
        /*0134*/ 	.word	0x000017a0


	//   ....[9]....
        /*0138*/ 	.word	0x000018d0


	//   ....[10]....
        /*013c*/ 	.word	0x00001960


	//   ....[11]....
        /*0140*/ 	.word	0x000019c0


	//   ....[12]....
        /*0144*/ 	.word	0x00001a20


	//   ....[13]....
        /*0148*/ 	.word	0x00001a80


	//   ....[14]....
        /*014c*/ 	.word	0x00001c90


	//   ....[15]....
        /*0150*/ 	.word	0x00001d20


	//   ....[16]....
        /*0154*/ 	.word	0x00001d90


	//   ....[17]....
        /*0158*/ 	.word	0x00001e00


	//----- nvinfo : EIATTR_VRC_CTA_INIT_COUNT
	.align		4
.L_5805:
        /*015c*/ 	.byte	0x02, 0x4a
	.zero		1
	.zero		1


	//----- nvinfo : EIATTR_EXIT_INSTR_OFFSETS
	.align		4
        /*0160*/ 	.byte	0x04, 0x1c
        /*0162*/ 	.short	(.L_5807 - .L_5806)


	//   ....[0]....
.L_5806:
        /*0164*/ 	.word	0x00000290


	//   ....[1]....
        /*0168*/ 	.word	0x00000ee0


	//   ....[2]....
        /*016c*/ 	.word	0x00001870


	//----- nvinfo : EIATTR_CRS_STACK_SIZE
	.align		4
.L_5807:
        /*0170*/ 	.byte	0x04, 0x1e
        /*0172*/ 	.short	(.L_5809 - .L_5808)
.L_5808:
        /*0174*/ 	.word	0x00000000


	//----- nvinfo : EIATTR_CBANK_PARAM_SIZE
	.align		4
.L_5809:
        /*0178*/ 	.byte	0x03, 0x19
        /*017a*/ 	.short	0x0040


	//----- nvinfo : EIATTR_PARAM_CBANK
	.align		4
        /*017c*/ 	.byte	0x04, 0x0a
        /*017e*/ 	.short	(.L_5811 - .L_5810)
	.align		4
.L_5810:
        /*0180*/ 	.word	index@(.nv.constant0._ZN12tensorrt_llm7kernels32fusedQKNormRopeKernelNTokenHeadsIN3c104HalfEfLi64ELb0ELi2EEEvPviiifPKvS6_S6_PKlii)
        /*0184*/ 	.short	0x0380
        /*0186*/ 	.short	0x0040


	//----- nvinfo : EIATTR_SW_WAR
	.align		4
.L_5811:
        /*0188*/ 	.byte	0x04, 0x36
        /*018a*/ 	.short	(.L_5813 - .L_5812)
.L_5812:
        /*018c*/ 	.word	0x00000008
.L_5813:


//--------------------- .nv.info._ZN12tensorrt_llm7kernels32fusedQKNormRopeKernelNTokenHeadsIN3c104HalfEfLi64ELb1ELi2EEEvPviiifPKvS6_S6_PKlii --------------------------
	.section	.nv.info._ZN12tensorrt_llm7kernels32fusedQKNormRopeKernelNTokenHeadsIN3c104HalfEfLi64ELb1ELi2EEEvPviiifPKvS6_S6_PKlii,"",@"SHT_CUDA_INFO"
	.sectionflags	@""
	.align	4


	//----- nvinfo : EIATTR_CUDA_API_VERSION
	.align		4
        /*0000*/ 	.byte	0x04, 0x37
        /*0002*/ 	.short	(.L_5815 - .L_5814)
.L_5814:
        /*0004*/ 	.word	0x00000082


	//----- nvinfo : EIATTR_KPARAM_INFO
	.align		4
.L_5815:
        /*0008*/ 	.byte	0x04, 0x17
        /*000a*/ 	.short	(.L_5817 - .L_5816)
.L_5816:
        /*000c*/ 	.word	0x00000000
        /*0010*/ 	.short	0x000a
        /*0012*/ 	.short	0x003c
        /*0014*/ 	.byte	0x00, 0xf0, 0x11, 0x00


	//----- nvinfo : EIATTR_KPARAM_INFO
	.align		4
.L_5817:
        /*0018*/ 	.byte	0x04, 0x17
        /*001a*/ 	.short	(.L_5819 - .L_5818)
.L_5818:
        /*001c*/ 	.word	0x00000000
        /*0020*/ 	.short	0x0009
        /*0022*/ 	.short	0x0038
        /*0024*/ 	.byte	0x00, 0xf0, 0x11, 0x00


	//----- nvinfo : EIATTR_KPARAM_INFO
	.align		4
.L_5819:
        /*0028*/ 	.byte	0x04, 0x17
        /*002a*/ 	.short	(.L_5821 - .L_5820)
.L_5820:
        /*002c*/ 	.word	0x00000000
        /*0030*/ 	.short	0x0008
        /*0032*/ 	.short	0x0030
        /*0034*/ 	.byte	0x00, 0xf5, 0x21, 0x00


	//----- nvinfo : EIATTR_KPARAM_INFO
	.align		4
.L_5821:
        /*0038*/ 	.byte	0x04, 0x17
        /*003a*/ 	.short	(.L_5823 - .L_5822)
.L_5822:
        /*003c*/ 	.word	0x00000000
        /*0040*/ 	.short	0x0007
        /*0042*/ 	.short	0x0028
        /*0044*/ 	.byte	0x00, 0xf5, 0x21, 0x00


	//----- nvinfo : EIATTR_KPARAM_INFO
	.align		4
.L_5823:
        /*0048*/ 	.byte	0x04, 0x17
        /*004a*/ 	.short	(.L_5825 - .L_5824)
.L_5824:
        /*004c*/ 	.word	0x00000000
        /*0050*/ 	.short	0x0006
        /*0052*/ 	.short	0x0020
        /*0054*/ 	.byte	0x00, 0xf5, 0x21, 0x00


	//----- nvinfo : EIATTR_KPARAM_INFO
	.align		4
.L_5825:
        /*0058*/ 	.byte	0x04, 0x17
        /*005a*/ 	.short	(.L_5827 - .L_5826)
.L_5826:
        /*005c*/ 	.word	0x00000000
        /*0060*/ 	.short	0x0005
        /*0062*/ 	.short	0x0018
        /*0064*/ 	.byte	0x00, 0xf5, 0x21, 0x00


	//----- nvinfo : EIATTR_KPARAM_INFO
	.align		4
.L_5827:
        /*0068*/ 	.byte	0x04, 0x17
        /*006a*/ 	.short	(.L_5829 - .L_5828)
.L_5828:
        /*006c*/ 	.word	0x00000000
        /*0070*/ 	.short	0x0004
        /*0072*/ 	.short	0x0014
        /*0074*/ 	.byte	0x00, 0xf0, 0x11, 0x00


	//----- nvinfo : EIATTR_KPARAM_INFO
	.align		4
.L_5829:
        /*0078*/ 	.byte	0x04, 0x17
        /*007a*/ 	.short	(.L_5831 - .L_5830)
.L_5830:
        /*007c*/ 	.word	0x00000000
        /*0080*/ 	.short	0x0003
        /*0082*/ 	.short	0x0010
        /*0084*/ 	.byte	0x00, 0xf0, 0x11, 0x00


	//----- nvinfo : EIATTR_KPARAM_INFO
	.align		4
.L_5831:
        /*0088*/ 	.byte	0x04, 0x17
        /*008a*/ 	.short	(.L_5833 - .L_5832)
.L_5832:
        /*008c*/ 	.word	0x00000000
        /*0090*/ 	.short	0x0002
        /*0092*/ 	.short	0x000c
        /*0094*/ 	.byte	0x00, 0xf0, 0x11, 0x00


	//----- nvinfo : EIATTR_KPARAM_INFO
	.align		4
.L_5833:
        /*0098*/ 	.byte	0x04, 0x17
        /*009a*/ 	.short	(.L_5835 - .L_5834)
.L_5834:
        /*009c*/ 	.word	0x00000000
        /*00a0*/ 	.short	0x0001
        /*00a2*/ 	.short	0x0008
        /*00a4*/ 	.byte	0x00, 0xf0, 0x11, 0x00


	//----- nvinfo : EIATTR_KPARAM_INFO
	.align		4
.L_5835:
        /*00a8*/ 	.byte	0x04, 0x17
        /*00aa*/ 	.short	(.L_5837 - .L_5836)
.L_5836:
        /*00ac*/ 	.word	0x00000000
        /*00b0*/ 	.short	0x0000
        /*00b2*/ 	.short	0x0000
        /*00b4*/ 	.byte	0x00, 0xf5, 0x21, 0x00


	//----- nvinfo : EIATTR_SPARSE_MMA_MASK
	.align		4
.L_5837:
        /*00b8*/ 	.byte	0x03, 0x50
        /*00ba*/ 	.short	0x0000


	//----- nvinfo : EIATTR_MAXREG_COUNT
	.align		4
        /*00bc*/ 	.byte	0x03, 0x1b
        /*00be*/ 	.short	0x00ff


	//----- nvinfo : EIATTR_MERCURY_ISA_VERSION
	.align		4
        /*00c0*/ 	.byte	0x03, 0x5f
        /*00c2*/ 	.short	0x0101


	//----- nvinfo : EIATTR_COOP_GROUP_MASK_REGIDS
	.align		4
        /*00c4*/ 	.byte	0x04, 0x29
        /*00c6*/ 	.short	(.L_5839 - .L_5838)


	//   ....[0]....
.L_5838:
        /*00c8*/ 	.word	0xffffffff


	//   ....[1]....
        /*00cc*/ 	.word	0xffffffff


	//   ....[2]....
        /*00d0*/ 	.word	0xffffffff


	//   ....[3]....
        /*00d4*/ 	.word	0xffffffff


	//   ....[4]....
        /*00d8*/ 	.word	0xffffffff


	//   ....[5]....
        /*00dc*/ 	.word	0xffffffff


	//   ....[6]....
        /*00e0*/ 	.word	0xffffffff


	//   ....[7]....
        /*00e4*/ 	.word	0xffffffff


	//   ....[8]....
        /*00e8*/ 	.word	0xffffffff


	//   ....[9]....
        /*00ec*/ 	.word	0xffffffff


	//   ....[10]....
        /*00f0*/ 	.word	0xffffffff


	//   ....[11]....
        /*00f4*/ 	.word	0xffffffff


	//   ....[12]....
        /*00f8*/ 	.word	0xffffffff


	//   ....[13]....
        /*00fc*/ 	.word	0xffffffff


	//   ....[14]....
        /*0100*/ 	.word	0xffffffff


	//   ....[15]....
        /*0104*/ 	.word	0x0500001b


	//   ....[16]....
        /*0108*/ 	.word	0x0500001b


	//   ....[17]....
        /*010c*/ 	.word	0x0500001b


	//   ....[18]....
        /*0110*/ 	.word	0x0500001b


	//   ....[19]....
        /*0114*/ 	.word	0x0500001b


	//   ....[20]....
        /*0118*/ 	.word	0x0500001b


	//   ....[21]....
        /*011c*/ 	.word	0x0500001b


	//   ....[22]....
        /*0120*/ 	.word	0x0500001b


	//   ....[23]....
        /*0124*/ 	.word	0x0500001b


	//   ....[24]....
        /*0128*/ 	.word	0x0500001b


	//   ....[25]....
        /*012c*/ 	.word	0x0500001b


	//   ....[26]....
        /*0130*/ 	.word	0x0500001b


	//   ....[27]....
        /*0134*/ 	.word	0x0500001b


	//   ....[28]....
        /*0138*/ 	.word	0x0500001b


	//   ....[29]....
        /*013c*/ 	.word	0x0500001b


	//----- nvinfo : EIATTR_COOP_GROUP_INSTR_OFFSETS
	.align		4
.L_5839:
        /*0140*/ 	.byte	0x04, 0x28
        /*0142*/ 	.short	(.L_5841 - .L_5840)


	//   ....[0]....
.L_5840:
        /*0144*/ 	.word	0x00001210


	//   ....[1]....
        /*0148*/ 	.word	0x00001230


	//   ....[2]....
        /*014c*/ 	.word	0x00001250


	//   ....[3]....
        /*0150*/ 	.word	0x00001270


	//   ....[4]....
        /*0154*/ 	.word	0x00001290


	//   ....[5]....
        /*0158*/ 	.word	0x00001520


	//   ....[6]....
        /*015c*/ 	.word	0x00001540


	//   ....[7]....
        /*0160*/ 	.word	0x00001560


	//   ....[8]....
        /*0164*/ 	.word	0x00001580


	//   ....[9]....
        /*0168*/ 	.word	0x000015a0


	//   ....[10]....
        /*016c*/ 	.word	0x000018c0


	//   ....[11]....
        /*0170*/ 	.word	0x000018e0


	//   ....[12]....
        /*0174*/ 	.word	0x00001900


	//   ....[13]....
        /*0178*/ 	.word	0x00001920


	//   ....[14]....
        /*017c*/ 	.word	0x00001940


	//   ....[15]....
        /*0180*/ 	.word	0x00001b70


	//   ....[16]....
        /*0184*/ 	.word	0x00001c00


	//   ....[17]....
        /*0188*/ 	.word	0x00001c60


	//   ....[18]....
        /*018c*/ 	.word	0x00001cc0


	//   ....[19]....
        /*0190*/ 	.word	0x00001d20


	//   ....[20]....
        /*0194*/ 	.word	0x00001db0


	//   ....[21]....
        /*0198*/ 	.word	0x00001e40


	//   ....[22]....
        /*019c*/ 	.word	0x00001ea0


	//   ....[23]....
        /*01a0*/ 	.word	0x00001f00


	//   ....[24]....
        /*01a4*/ 	.word	0x00001f60


	//   ....[25]....
        /*01a8*/ 	.word	0x00001ff0


	//   ....[26]....
        /*01ac*/ 	.word	0x00002080


	//   ....[27]....
        /*01b0*/ 	.word	0x000020e0


	//   ....[28]....
        /*01b4*/ 	.word	0x00002140


	//   ....[29]....
        /*01b8*/ 	.word	0x000021a0


	//----- nvinfo : EIATTR_VRC_CTA_INIT_COUNT
	.align		4
.L_5841:
        /*01bc*/ 	.byte	0x02, 0x4a
	.zero		1
	.zero		1


	//----- nvinfo : EIATTR_EXIT_INSTR_OFFSETS
	.align		4
        /*01c0*/ 	.byte	0x04, 0x1c
        /*01c2*/ 	.short	(.L_5843 - .L_5842)


	//   ....[0]....
.L_5842:
        /*01c4*/ 	.word	0x00000290


	//   ....[1]....
        /*01c8*/ 	.word	0x00000ee0


	//   ....[2]....
        /*01cc*/ 	.word	0x00001790


	//   ....[3]....
        /*01d0*/ 	.word	0x00001b00


	//----- nvinfo : EIATTR_CRS_STACK_SIZE
	.align		4
.L_5843:
        /*01d4*/ 	.byte	0x04, 0x1e
        /*01d6*/ 	.short	(.L_5845 - .L_5844)
.L_5844:
        /*01d8*/ 	.word	0x00000000


	//----- nvinfo : EIATTR_CBANK_PARAM_SIZE
	.align		4
.L_5845:
        /*01dc*/ 	.byte	0x03, 0x19
        /*01de*/ 	.short	0x0040


	//----- nvinfo : EIATTR_PARAM_CBANK
	.align		4
        /*01e0*/ 	.byte	0x04, 0x0a
        /*01e2*/ 	.short	(.L_5847 - .L_5846)
	.align		4
.L_5846:
        /*01e4*/ 	.word	index@(.nv.constant0._ZN12tensorrt_llm7kernels32fusedQKNormRopeKernelNTokenHeadsIN3c104HalfEfLi64ELb1ELi2EEEvPviiifPKvS6_S6_PKlii)
        /*01e8*/ 	.short	0x0380
        /*01ea*/ 	.short	0x0040


	//----- nvinfo : EIATTR_SW_WAR
	.align		4
.L_5847:
        /*01ec*/ 	.byte	0x04, 0x36
        /*01ee*/ 	.short	(.L_5849 - .L_5848)
.L_5848:
        /*01f0*/ 	.word	0x00000008
.L_5849:


//--------------------- .nv.info._ZN12tensorrt_llm7kernels21fusedQKNormRopeKernelIN3c104HalfEfLi256ELb0EEEvPviiifPKvS6_S6_PKlii --------------------------
	.section	.nv.info._ZN12tensorrt_llm7kernels21fusedQKNormRopeKernelIN3c104HalfEfLi256ELb0EEEvPviiifPKvS6_S6_PKlii,"",@"SHT_CUDA_INFO"
	.sectionflags	@""
	.align	4


	//----- nvinfo : EIATTR_CUDA_API_VERSION
	.align		4
        /*0000*/ 	.byte	0x04, 0x37
        /*0002*/ 	.short	(.L_5851 - .L_5850)
.L_5850:
        /*0004*/ 	.word	0x00000082


	//----- nvinfo : EIATTR_KPARAM_INFO
	.align		4
.L_5851:
        /*0008*/ 	.byte	0x04, 0x17
        /*000a*/ 	.short	(.L_5853 - .L_5852)
.L_5852:
        /*000c*/ 	.word	0x00000000
        /*0010*/ 	.short	0x000a
        /*0012*/ 	.short	0x003c
        /*0014*/ 	.byte	0x00, 0xf0, 0x11, 0x00


	//----- nvinfo : EIATTR_KPARAM_INFO
	.align		4
.L_5853:
        /*0018*/ 	.byte	0x04, 0x17
        /*001a*/ 	.short	(.L_5855 - .L_5854)
.L_5854:
        /*001c*/ 	.word	0x00000000
        /*0020*/ 	.short	0x0009
        /*0022*/ 	.short	0x0038
        /*0024*/ 	.byte	0x00, 0xf0, 0x11, 0x00


	//----- nvinfo : EIATTR_KPARAM_INFO
	.align		4
.L_5855:
        /*0028*/ 	.byte	0x04, 0x17
        /*002a*/ 	.short	(.L_5857 - .L_5856)
.L_5856:
        /*002c*/ 	.word	0x00000000
        /*0030*/ 	.short	0x0008
        /*0032*/ 	.short	0x0030
        /*0034*/ 	.byte	0x00, 0xf5, 0x21, 0x00


	//----- nvinfo : EIATTR_KPARAM_INFO
	.align		4
.L_5857:
        /*0038*/ 	.byte	0x04, 0x17
        /*003a*/ 	.short	(.L_5859 - .L_5858)
.L_5858:
        /*003c*/ 	.word	0x00000000
        /*0040*/ 	.short	0x0007
        /*0042*/ 	.short	0x0028
        /*0044*/ 	.byte	0x00, 0xf5, 0x21, 0x00


	//----- nvinfo : EIATTR_KPARAM_INFO
	.align		4
.L_5859:
        /*0048*/ 	.byte	0x04, 0x17
        /*004a*/ 	.short	(.L_5861 - .L_5860)
.L_5860:
        /*004c*/ 	.word	0x00000000
        /*0050*/ 	.short	0x0006
        /*0052*/ 	.short	0x0020
        /*0054*/ 	.byte	0x00, 0xf5, 0x21, 0x00


	//----- nvinfo : EIATTR_KPARAM_INFO
	.align		4
.L_5861:
        /*0058*/ 	.byte	0x04, 0x17
        /*005a*/ 	.short	(.L_5863 - .L_5862)
.L_5862:
        /*005c*/ 	.word	0x00000000
        /*0060*/ 	.short	0x0005
        /*0062*/ 	.short	0x0018
        /*0064*/ 	.byte	0x00, 0xf5, 0x21, 0x00


	//----- nvinfo : EIATTR_KPARAM_INFO
	.align		4
.L_5863:
        /*0068*/ 	.byte	0x04, 0x17
        /*006a*/ 	.short	(.L_5865 - .L_5864)
.L_5864:
        /*006c*/ 	.word	0x00000000
        /*0070*/ 	.short	0x0004
        /*0072*/ 	.short	0x0014
        /*0074*/ 	.byte	0x00, 0xf0, 0x11, 0x00


	//----- nvinfo : EIATTR_KPARAM_INFO
	.align		4
.L_5865:
        /*0078*/ 	.byte	0x04, 0x17
        /*007a*/ 	.short	(.L_5867 - .L_5866)
.L_5866:
        /*007c*/ 	.word	0x00000000
        /*0080*/ 	.short	0x0003
        /*0082*/ 	.short	0x0010
        /*0084*/ 	.byte	0x00, 0xf0, 0x11, 0x00


	//----- nvinfo : EIATTR_KPARAM_INFO
	.align		4
.L_5867:
        /*0088*/ 	.byte	0x04, 0x17
        /*008a*/ 	.short	(.L_5869 - .L_5868)
.L_5868:
        /*008c*/ 	.word	0x00000000
        /*0090*/ 	.short	0x0002
        /*0092*/ 	.short	0x000c
        /*0094*/ 	.byte	0x00, 0xf0, 0x11, 0x00


	//----- nvinfo : EIATTR_KPARAM_INFO
	.align		4
.L_5869:
        /*0098*/ 	.byte	0x04, 0x17
        /*009a*/ 	.short	(.L_5871 - .L_5870)
.L_5870:
        /*009c*/ 	.word	0x00000000
        /*00a0*/ 	.short	0x0001
        /*00a2*/ 	.short	0x0008
        /*00a4*/ 	.byte	0x00, 0xf0, 0x11, 0x00


	//----- nvinfo : EIATTR_KPARAM_INFO
	.align		4
.L_5871:
        /*00a8*/ 	.byte	0x04, 0x17
        /*00aa*/ 	.short	(.L_5873 - .L_5872)
.L_5872:
        /*00ac*/ 	.word	0x00000000
        /*00b0*/ 	.short	0x0000
        /*00b2*/ 	.short	0x0000
        /*00b4*/ 	.byte	0x00, 0xf5, 0x21, 0x00


	//----- nvinfo : EIATTR_SPARSE_MMA_MASK
	.align		4
.L_5873:
        /*00b8*/ 	.byte	0x03, 0x50
        /*00ba*/ 	.short	0x0000


	//----- nvinfo : EIATTR_MAXREG_COUNT
	.align		4
        /*00bc*/ 	.byte	0x03, 0x1b
        /*00be*/ 	.short	0x00ff


	//----- nvinfo : EIATTR_MERCURY_ISA_VERSION
	.align		4
        /*00c0*/ 	.byte	0x03, 0x5f
        /*00c2*/ 	.short	0x0101


	//----- nvinfo : EIATTR_COOP_GROUP_MASK_REGIDS
	.align		4
        /*00c4*/ 	.byte	0x04, 0x29
        /*00c6*/ 	.short	(.L_5875 - .L_5874)


	//   ....[0]....
.L_5874:
        /*00c8*/ 	.word	0xffffffff


	//   ....[1]....
        /*00cc*/ 	.word	0xffffffff


	//   ....[2]....
        /*00d0*/ 	.word	0xffffffff


	//   ....[3]....
        /*00d4*/ 	.word	0xffffffff


	//   ....[4]....
        /*00d8*/ 	.word	0xffffffff


	//   ....[5]....
        /*00dc*/ 	.word	0xffffffff


	//   ....[6]....
        /*00e0*/ 	.word	0xffffffff


	//   ....[7]....
        /*00e4*/ 	.word	0xffffffff


	//   ....[8]....
        /*00e8*/ 	.word	0xffffffff


	//   ....[9]....
        /*00ec*/ 	.word	0xffffffff


	//   ....[10]....
        /*00f0*/ 	.word	0xffffffff


	//   ....[11]....
        /*00f4*/ 	.word	0xffffffff


	//   ....[12]....
        /*00f8*/ 	.word	0xffffffff


	//   ....[13]....
        /*00fc*/ 	.word	0xffffffff


	//   ....[14]....
        /*0100*/ 	.word	0xffffffff


	//   ....[15]....
        /*0104*/ 	.word	0x05000018


	//   ....[16]....
        /*0108*/ 	.word	0x05000018


	//   ....[17]....
        /*010c*/ 	.word	0x05000018


	//   ....[18]....
        /*0110*/ 	.word	0x05000018


	//   ....[19]....
        /*0114*/ 	.word	0x05000018


	//   ....[20]....
        /*0118*/ 	.word	0x05000018


	//   ....[21]....
        /*011c*/ 	.word	0x05000018


	//   ....[22]....
        /*0120*/ 	.word	0x05000018


	//   ....[23]....
        /*0124*/ 	.word	0x05000018


	//   ....[24]....
        /*0128*/ 	.word	0x05000018


	//----- nvinfo : EIATTR_COOP_GROUP_INSTR_OFFSETS
	.align		4
.L_5875:
        /*012c*/ 	.byte	0x04, 0x28
        /*012e*/ 	.short	(.L_5877 - .L_5876)


	//   ....[0]....
.L_5876:
        /*0130*/ 	.word	0x00000650


	//   ....[1]....
        /*0134*/ 	.word	0x00000690


	//   ....[2]....
        /*0138*/ 	.word	0x000006c0


	//   ....[3]....
        /*013c*/ 	.word	0x000006e0


	//   ....[4]....
        /*0140*/ 	.word	0x00000700


	//   ....[5]....
        /*0144*/ 	.word	0x000009f0


	//   ....[6]....
        /*0148*/ 	.word	0x00000e20


	//   ....[7]....
        /*014c*/ 	.word	0x00000fb0


	//   ....[8]....
        /*0150*/ 	.word	0x000010d0


	//   ....[9]....
        /*0154*/ 	.word	0x00001140


	//   ....[10]....
        /*0158*/ 	.word	0x000013f0


	//   ....[11]....
        /*015c*/ 	.word	0x00001410


	//   ....[12]....
        /*0160*/ 	.word	0x00001440


	//   ....[13]....
        /*0164*/ 	.word	0x00001480


	//   ....[14]....
        /*0168*/ 	.word	0x00001640


	//   ....[15]....
        /*016c*/ 	.word	0x00001910


	//   ....[16]....
        /*0170*/ 	.word	0x00001940


	//   ....[17]....
        /*0174*/ 	.word	0x00001ad0


	//   ....[18]....
        /*0178*/ 	.word	0x00001c90


	//   ....[19]....
        /*017c*/ 	.word	0x00001e10


	//   ....[20]....
        /*0180*/ 	.word	0x00001fd0


	//   ....[21]....
        /*0184*/ 	.word	0x00002150


	//   ....[22]....
        /*0188*/ 	.word	0x000022e0


	//   ....[23]....
        /*018c*/ 	.word	0x00002330


	//   ....[24]....
        /*0190*/ 	.word	0x000023d0


	//----- nvinfo : EIATTR_VRC_CTA_INIT_COUNT
	.align		4
.L_5877:
        /*0194*/ 	.byte	0x02, 0x4a
	.zero		1
	.zero		1


	//----- nvinfo : EIATTR_EXIT_INSTR_OFFSETS
	.align		4
        /*0198*/ 	.byte	0x04, 0x1c
        /*019a*/ 	.short	(.L_5879 - .L_5878)


	//   ....[0]....
.L_5878:
        /*019c*/ 	.word	0x00000250


	//   ....[1]....
        /*01a0*/ 	.word	0x000016b0


	//----- nvinfo : EIATTR_CRS_STACK_SIZE
	.align		4
.L_5879:
        /*01a4*/ 	.byte	0x04, 0x1e
        /*01a6*/ 	.short	(.L_5881 - .L_5880)
.L_5880:
        /*01a8*/ 	.word	0x00000000


	//----- nvinfo : EIATTR_CBANK_PARAM_SIZE
	.align		4
.L_5881:
        /*01ac*/ 	.byte	0x03, 0x19
        /*01ae*/ 	.short	0x0040


	//----- nvinfo : EIATTR_PARAM_CBANK
	.align		4
        /*01b0*/ 	.byte	0x04, 0x0a
        /*01b2*/ 	.short	(.L_5883 - .L_5882)
	.align		4
.L_5882:
        /*01b4*/ 	.word	index@(.nv.constant0._ZN12tensorrt_llm7kernels21fusedQKNormRopeKernelIN3c104HalfEfLi256ELb0EEEvPviiifPKvS6_S6_PKlii)
        /*01b8*/ 	.short	0x0380
        /*01ba*/ 	.short	0x0040


	//----- nvinfo : EIATTR_SW_WAR
	.align		4
.L_5883:
        /*01bc*/ 	.byte	0x04, 0x36
        /*01be*/ 	.short	(.L_5885 - .L_5884)
.L_5884:
        /*01c0*/ 	.word	0x00000008
.L_5885:


//--------------------- .nv.info._ZN12tensorrt_llm7kernels21fusedQKNormRopeKernelIN3c104HalfEfLi256ELb1EEEvPviiifPKvS6_S6_PKlii --------------------------
	.section	.nv.info._ZN12tensorrt_llm7kernels21fusedQKNormRopeKernelIN3c104HalfEfLi256ELb1EEEvPviiifPKvS6_S6_PKlii,"",@"SHT_CUDA_INFO"
	.sectionflags	@""
	.align	4


	//----- nvinfo : EIATTR_CUDA_API_VERSION
	.align		4
        /*0000*/ 	.byte	0x04, 0x37
        /*0002*/ 	.short	(.L_5887 - .L_5886)
.L_5886:
        /*0004*/ 	.word	0x00000082


	//----- nvinfo : EIATTR_KPARAM_INFO
	.align		4
.L_5887:
        /*0008*/ 	.byte	0x04, 0x17
        /*000a*/ 	.short	(.L_5889 - .L_5888)
.L_5888:
        /*000c*/ 	.word	0x00000000
        /*0010*/ 	.short	0x000a
        /*0012*/ 	.short	0x003c
        /*0014*/ 	.byte	0x00, 0xf0, 0x11, 0x00


	//----- nvinfo : EIATTR_KPARAM_INFO
	.align		4
.L_5889:
        /*0018*/ 	.byte	0x04, 0x17
        /*001a*/ 	.short	(.L_5891 - .L_5890)
.L_5890:
        /*001c*/ 	.word	0x00000000
        /*0020*/ 	.short	0x0009
        /*0022*/ 	.short	0x0038
        /*0024*/ 	.byte	0x00, 0xf0, 0x11, 0x00


	//----- nvinfo : EIATTR_KPARAM_INFO
	.align		4
.L_5891:
        /*0028*/ 	.byte	0x04, 0x17
        /*002a*/ 	.short	(.L_5893 - .L_5892)
.L_5892:
        /*002c*/ 	.word	0x00000000
        /*0030*/ 	.short	0x0008
        /*0032*/ 	.short	0x0030
        /*0034*/ 	.byte	0x00, 0xf5, 0x21, 0x00


	//----- nvinfo : EIATTR_KPARAM_INFO
	.align		4
.L_5893:
        /*0038*/ 	.byte	0x04, 0x17
        /*003a*/ 	.short	(.L_5895 - .L_5894)
.L_5894:
        /*003c*/ 	.word	0x00000000
        /*0040*/ 	.short	0x0007
        /*0042*/ 	.short	0x0028
        /*0044*/ 	.byte	0x00, 0xf5, 0x21, 0x00


	//----- nvinfo : EIATTR_KPARAM_INFO
	.align		4
.L_5895:
        /*0048*/ 	.byte	0x04, 0x17
        /*004a*/ 	.short	(.L_5897 - .L_5896)
.L_5896:
        /*004c*/ 	.word	0x00000000
        /*0050*/ 	.short	0x0006
        /*0052*/ 	.short	0x0020
        /*0054*/ 	.byte	0x00, 0xf5, 0x21, 0x00


	//----- nvinfo : EIATTR_KPARAM_INFO
	.align		4
.L_5897:
        /*0058*/ 	.byte	0x04, 0x17
        /*005a*/ 	.short	(.L_5899 - .L_5898)
.L_5898:
        /*005c*/ 	.word	0x00000000
        /*0060*/ 	.short	0x0005
        /*0062*/ 	.short	0x0018
        /*0064*/ 	.byte	0x00, 0xf5, 0x21, 0x00


	//----- nvinfo : EIATTR_KPARAM_INFO
	.align		4
.L_5899:
        /*0068*/ 	.byte	0x04, 0x17
        /*006a*/ 	.short	(.L_5901 - .L_5900)
.L_5900:
        /*006c*/ 	.word	0x00000000
        /*0070*/ 	.short	0x0004
        /*0072*/ 	.short	0x0014
        /*0074*/ 	.byte	0x00, 0xf0, 0x11, 0x00


	//----- nvinfo : EIATTR_KPARAM_INFO
	.align		4
.L_5901:
        /*0078*/ 	.byte	0x04, 0x17
        /*007a*/ 	.short	(.L_5903 - .L_5902)
.L_5902:
        /*007c*/ 	.word	0x00000000
        /*0080*/ 	.short	0x0003
        /*0082*/ 	.short	0x0010
        /*0084*/ 	.byte	0x00, 0xf0, 0x11, 0x00


	//----- nvinfo : EIATTR_KPARAM_INFO
	.align		4
.L_5903:
        /*0088*/ 	.byte	0x04, 0x17
        /*008a*/ 	.short	(.L_5905 - .L_5904)
.L_5904:
        /*008c*/ 	.word	0x00000000
        /*0090*/ 	.short	0x0002
        /*0092*/ 	.short	0x000c
        /*0094*/ 	.byte	0x00, 0xf0, 0x11, 0x00


	//----- nvinfo : EIATTR_KPARAM_INFO
	.align		4
.L_5905:
        /*0098*/ 	.byte	0x04, 0x17
        /*009a*/ 	.short	(.L_5907 - .L_5906)
.L_5906:
        /*009c*/ 	.word	0x00000000
        /*00a0*/ 	.short	0x0001
        /*00a2*/ 	.short	0x0008
        /*00a4*/ 	.byte	0x00, 0xf0, 0x11, 0x00


	//----- nvinfo : EIATTR_KPARAM_INFO
	.align		4
.L_5907:
        /*00a8*/ 	.byte	0x04, 0x17
        /*00aa*/ 	.short	(.L_5909 - .L_5908)
.L_5908:
        /*00ac*/ 	.word	0x00000000
        /*00b0*/ 	.short	0x0000
        /*00b2*/ 	.short	0x0000
        /*00b4*/ 	.byte	0x00, 0xf5, 0x21, 0x00


	//----- nvinfo : EIATTR_SPARSE_MMA_MASK
	.align		4
.L_5909:
        /*00b8*/ 	.byte	0x03, 0x50
        /*00ba*/ 	.short	0x0000


	//----- nvinfo : EIATTR_MAXREG_COUNT
	.align		4
        /*00bc*/ 	.byte	0x03, 0x1b
        /*00be*/ 	.short	0x00ff


	//----- nvinfo : EIATTR_MERCURY_ISA_VERSION
	.align		4
        /*00c0*/ 	.byte	0x03, 0x5f
        /*00c2*/ 	.short	0x0101


	//----- nvinfo : EIATTR_COOP_GROUP_MASK_REGIDS
	.align		4
        /*00c4*/ 	.byte	0x04, 0x29
        /*00c6*/ 	.short	(.L_5911 - .L_5910)


	//   ....[0]....
.L_5910:
        /*00c8*/ 	.word	0xffffffff


	//   ....[1]....
        /*00cc*/ 	.word	0xffffffff


	//   ....[2]....
        /*00d0*/ 	.word	0xffffffff


	//   ....[3]....
        /*00d4*/ 	.word	0xffffffff


	//   ....[4]....
        /*00d8*/ 	.word	0xffffffff


	//----- nvinfo : EIATTR_COOP_GROUP_INSTR_OFFSETS
	.align		4
.L_5911:
        /*00dc*/ 	.byte	0x04, 0x28
        /*00de*/ 	.short	(.L_5913 - .L_5912)


	//   ....[0]....
.L_5912:
        /*00e0*/ 	.word	0x00000610


	//   ....[1]....
        /*00e4*/ 	.word	0x00000650


	//   ....[2]....
        /*00e8*/ 	.word	0x000006b0


	//   ....[3]....
        /*00ec*/ 	.word	0x000006d0


	//   ....[4]....
        /*00f0*/ 	.word	0x00000700


	//----- nvinfo : EIATTR_VRC_CTA_INIT_COUNT
	.align		4
.L_5913:
        /*00f4*/ 	.byte	0x02, 0x4a
	.zero		1
	.zero		1


	//----- nvinfo : EIATTR_EXIT_INSTR_OFFSETS
	.align		4
        /*00f8*/ 	.byte	0x04, 0x1c
        /*00fa*/ 	.short	(.L_5915 - .L_5914)


	//   ....[0]....
.L_5914:
        /*00fc*/ 	.word	0x00000250


	//   ....[1]....
        /*0100*/ 	.word	0x00000bd0


	//----- nvinfo : EIATTR_CRS_STACK_SIZE
	.align		4
.L_5915:
        /*0104*/ 	.byte	0x04, 0x1e
        /*0106*/ 	.short	(.L_5917 - .L_5916)
.L_5916:
        /*0108*/ 	.word	0x00000000


	//----- nvinfo : EIATTR_CBANK_PARAM_SIZE
	.align		4
.L_5917:
        /*010c*/ 	.byte	0x03, 0x19
        /*010e*/ 	.short	0x0040


	//----- nvinfo : EIATTR_PARAM_CBANK
	.align		4
        /*0110*/ 	.byte	0x04, 0x0a
        /*0112*/ 	.short	(.L_5919 - .L_5918)
	.align		4
.L_5918:
        /*0114*/ 	.word	index@(.nv.constant0._ZN12tensorrt_llm7kernels21fusedQKNormRopeKernelIN3c104HalfEfLi256ELb1EEEvPviiifPKvS6_S6_PKlii)
        /*0118*/ 	.short	0x0380
        /*011a*/ 	.short	0x0040


	//----- nvinfo : EIATTR_SW_WAR
	.align		4
.L_5919:
        /*011c*/ 	.byte	0x04, 0x36
        /*011e*/ 	.short	(.L_5921 - .L_5920)
.L_5920:
        /*0120*/ 	.word	0x00000008
.L_5921:


//--------------------- .nv.info._ZN12tensorrt_llm7kernels21fusedQKNormRopeKernelIN3c104HalfEfLi128ELb0EEEvPviiifPKvS6_S6_PKlii --------------------------
	.section	.nv.info._ZN12tensorrt_llm7kernels21fusedQKNormRopeKernelIN3c104HalfEfLi128ELb0EEEvPviiifPKvS6_S6_PKlii,"",@"SHT_CUDA_INFO"
	.sectionflags	@""
	.align	4


	//----- nvinfo : EIATTR_CUDA_API_VERSION
	.align		4
        /*0000*/ 	.byte	0x04, 0x37
        /*0002*/ 	.short	(.L_5923 - .L_5922)
.L_5922:
        /*0004*/ 	.word	0x00000082


	//----- nvinfo : EIATTR_KPARAM_INFO
	.align		4
.L_5923:
        /*0008*/ 	.byte	0x04, 0x17
        /*000a*/ 	.short	(.L_5925 - .L_5924)
.L_5924:
        /*000c*/ 	.word	0x00000000
        /*0010*/ 	.short	0x000a
        /*0012*/ 	.short	0x003c
        /*0014*/ 	.byte	0x00, 0xf0, 0x11, 0x00


	//----- nvinfo : EIATTR_KPARAM_INFO
	.align		4
.L_5925:
        /*0018*/ 	.byte	0x04, 0x17
        /*001a*/ 	.short	(.L_5927 - .L_5926)
.L_5926:
        /*001c*/ 	.word	0x00000000
        /*0020*/ 	.short	0x0009
        /*0022*/ 	.short	0x0038
        /*0024*/ 	.byte	0x00, 0xf0, 0x11, 0x00


	//----- nvinfo : EIATTR_KPARAM_INFO
	.align		4
.L_5927:
        /*0028*/ 	.byte	0x04, 0x17
        /*002a*/ 	.short	(.L_5929 - .L_5928)
.L_5928:
        /*002c*/ 	.word	0x00000000
        /*0030*/ 	.short	0x0008
        /*0032*/ 	.short	0x0030
        /*0034*/ 	.byte	0x00, 0xf5, 0x21, 0x00


	//----- nvinfo : EIATTR_KPARAM_INFO
	.align		4
.L_5929:
        /*0038*/ 	.byte	0x04, 0x17
        /*003a*/ 	.short	(.L_5931 - .L_5930)
.L_5930:
        /*003c*/ 	.word	0x00000000
        /*0040*/ 	.short	0x0007
        /*0042*/ 	.short	0x0028
        /*0044*/ 	.byte	0x00, 0xf5, 0x21, 0x00


	//----- nvinfo : EIATTR_KPARAM_INFO
	.align		4
.L_5931:
        /*0048*/ 	.byte	0x04, 0x17
        /*004a*/ 	.short	(.L_5933 - .L_5932)
.L_5932:
        /*004c*/ 	.word	0x00000000
        /*0050*/ 	.short	0x0006
        /*0052*/ 	.short	0x0020
        /*0054*/ 	.byte	0x00, 0xf5, 0x21, 0x00


	//----- nvinfo : EIATTR_KPARAM_INFO
	.align		4
.L_5933:
        /*0058*/ 	.byte	0x04, 0x17
        /*005a*/ 	.short	(.L_5935 - .L_5934)
.L_5934:
        /*005c*/ 	.word	0x00000000
        /*0060*/ 	.short	0x0005
        /*0062*/ 	.short	0x0018
        /*0064*/ 	.byte	0x00, 0xf5, 0x21, 0x00


	//----- nvinfo : EIATTR_KPARAM_INFO
	.align		4
.L_5935:
        /*0068*/ 	.byte	0x04, 0x17
        /*006a*/ 	.short	(.L_5937 - .L_5936)
.L_5936:
        /*006c*/ 	.word	0x00000000
        /*0070*/ 	.short	0x0004
        /*0072*/ 	.short	0x0014
        /*0074*/ 	.byte	0x00, 0xf0, 0x11, 0x00


	//----- nvinfo : EIATTR_KPARAM_INFO
	.align		4
.L_5937:
        /*0078*/ 	.byte	0x04, 0x17
        /*007a*/ 	.short	(.L_5939 - .L_5938)
.L_5938:
        /*007c*/ 	.word	0x00000000
        /*0080*/ 	.short	0x0003
        /*0082*/ 	.short	0x0010
        /*0084*/ 	.byte	0x00, 0xf0, 0x11, 0x00


	//----- nvinfo : EIATTR_KPARAM_INFO
	.align		4
.L_5939:
        /*0088*/ 	.byte	0x04, 0x17
        /*008a*/ 	.short	(.L_5941 - .L_5940)
.L_5940:
        /*008c*/ 	.word	0x00000000
        /*0090*/ 	.short	0x0002
        /*0092*/ 	.short	0x000c
        /*0094*/ 	.byte	0x00, 0xf0, 0x11, 0x00


	//----- nvinfo : EIATTR_KPARAM_INFO
	.align		4
.L_5941:
        /*0098*/ 	.byte	0x04, 0x17
        /*009a*/ 	.short	(.L_5943 - .L_5942)
.L_5942:
        /*009c*/ 	.word	0x00000000
        /*00a0*/ 	.short	0x0001
        /*00a2*/ 	.short	0x0008
        /*00a4*/ 	.byte	0x00, 0xf0, 0x11, 0x00


	//----- nvinfo : EIATTR_KPARAM_INFO
	.align		4
.L_5943:
        /*00a8*/ 	.byte	0x04, 0x17
        /*00aa*/ 	.short	(.L_5945 - .L_5944)
.L_5944:
        /*00ac*/ 	.word	0x00000000
        /*00b0*/ 	.short	0x0000
        /*00b2*/ 	.short	0x0000
        /*00b4*/ 	.byte	0x00, 0xf5, 0x21, 0x00


	//----- nvinfo : EIATTR_SPARSE_MMA_MASK
	.align		4
.L_5945:
        /*00b8*/ 	.byte	0x03, 0x50
        /*00ba*/ 	.short	0x0000


	//----- nvinfo : EIATTR_MAXREG_COUNT
	.align		4
        /*00bc*/ 	.byte	0x03, 0x1b
        /*00be*/ 	.short	0x00ff


	//----- nvinfo : EIATTR_MERCURY_ISA_VERSION
	.align		4
        /*00c0*/ 	.byte	0x03, 0x5f
        /*00c2*/ 	.short	0x0101


	//----- nvinfo : EIATTR_COOP_GROUP_MASK_REGIDS
	.align		4
        /*00c4*/ 	.byte	0x04, 0x29
        /*00c6*/ 	.short	(.L_5947 - .L_5946)


	//   ....[0]....
.L_5946:
        /*00c8*/ 	.word	0xffffffff


	//   ....[1]....
        /*00cc*/ 	.word	0xffffffff


	//   ....[2]....
        /*00d0*/ 	.word	0xffffffff


	//   ....[3]....
        /*00d4*/ 	.word	0xffffffff


	//   ....[4]....
        /*00d8*/ 	.word	0xffffffff


	//   ....[5]....
        /*00dc*/ 	.word	0xffffffff


	//   ....[6]....
        /*00e0*/ 	.word	0xffffffff


	//   ....[7]....
        /*00e4*/ 	.word	0xffffffff


	//   ....[8]....
        /*00e8*/ 	.word	0xffffffff


	//   ....[9]....
        /*00ec*/ 	.word	0xffffffff


	//   ....[10]....
        /*00f0*/ 	.word	0xffffffff


	//   ....[11]....
        /*00f4*/ 	.word	0x05000014


	//   ....[12]....
        /*00f8*/ 	.word	0x05000014


	//   ....[13]....
        /*00fc*/ 	.word	0x05000014


	//   ....[14]....
        /*0100*/ 	.word	0x05000014


	//   ....[15]....
        /*0104*/ 	.word	0x05000014


	//   ....[16]....
        /*0108*/ 	.word	0x05000014


	//----- nvinfo : EIATTR_COOP_GROUP_INSTR_OFFSETS
	.align		4
.L_5947:
        /*010c*/ 	.byte	0x04, 0x28
        /*010e*/ 	.short	(.L_5949 - .L_5948)


	//   ....[0]....
.L_5948:
        /*0110*/ 	.word	0x00000530


	//   ....[1]....
        /*0114*/ 	.word	0x00000550


	//   ....[2]....
        /*0118*/ 	.word	0x00000570


	//   ....[3]....
        /*011c*/ 	.word	0x00000590


	//   ....[4]....
        /*0120*/ 	.word	0x000005b0


	//   ....[5]....
        /*0124*/ 	.word	0x000007f0


	//   ....[6]....
        /*0128*/ 	.word	0x00000c20


	//   ....[7]....
        /*012c*/ 	.word	0x00000c30


	//   ....[8]....
        /*0130*/ 	.word	0x00000c40


	//   ....[9]....
        /*0134*/ 	.word	0x00000c60


	//   ....[10]....
        /*0138*/ 	.word	0x00000e60


	//   ....[11]....
        /*013c*/ 	.word	0x00001100


	//   ....[12]....
        /*0140*/ 	.word	0x000011b0


	//   ....[13]....
        /*0144*/ 	.word	0x00001390


	//   ....[14]....
        /*0148*/ 	.word	0x00001430


	//   ....[15]....
        /*014c*/ 	.word	0x00001490


	//   ....[16]....
        /*0150*/ 	.word	0x00001550


	//----- nvinfo : EIATTR_VRC_CTA_INIT_COUNT
	.align		4
.L_5949:
        /*0154*/ 	.byte	0x02, 0x4a
	.zero		1
	.zero		1


	//----- nvinfo : EIATTR_EXIT_INSTR_OFFSETS
	.align		4
        /*0158*/ 	.byte	0x04, 0x1c
        /*015a*/ 	.short	(.L_5951 - .L_5950)


	//   ....[0]....
.L_5950:
        /*015c*/ 	.word	0x00000250


	//   ....[1]....
        /*0160*/ 	.word	0x00000eb0


	//----- nvinfo : EIATTR_CRS_STACK_SIZE
	.align		4
.L_5951:
        /*0164*/ 	.byte	0x04, 0x1e
        /*0166*/ 	.short	(.L_5953 - .L_5952)
.L_5952:
        /*0168*/ 	.word	0x00000000


	//----- nvinfo : EIATTR_CBANK_PARAM_SIZE
	.align		4
.L_5953:
        /*016c*/ 	.byte	0x03, 0x19
        /*016e*/ 	.short	0x0040


	//----- nvinfo : EIATTR_PARAM_CBANK
	.align		4
        /*0170*/ 	.byte	0x04, 0x0a
        /*0172*/ 	.short	(.L_5955 - .L_5954)
	.align		4
.L_5954:
        /*0174*/ 	.word	index@(.nv.constant0._ZN12tensorrt_llm7kernels21fusedQKNormRopeKernelIN3c104HalfEfLi128ELb0EEEvPviiifPKvS6_S6_PKlii)
        /*0178*/ 	.short	0x0380
        /*017a*/ 	.short	0x0040


	//----- nvinfo : EIATTR_SW_WAR
	.align		4
.L_5955:
        /*017c*/ 	.byte	0x04, 0x36
        /*017e*/ 	.short	(.L_5957 - .L_5956)
.L_5956:
        /*0180*/ 	.word	0x00000008
.L_5957:


//--------------------- .nv.info._ZN12tensorrt_llm7kernels21fusedQKNormRopeKernelIN3c104HalfEfLi128ELb1EEEvPviiifPKvS6_S6_PKlii --------------------------
	.section	.nv.info._ZN12tensorrt_llm7kernels21fusedQKNormRopeKernelIN3c104HalfEfLi128ELb1EEEvPviiifPKvS6_S6_PKlii,"",@"SHT_CUDA_INFO"
	.sectionflags	@""
	.align	4


	//----- nvinfo : EIATTR_CUDA_API_VERSION
	.align		4
        /*0000*/ 	.byte	0x04, 0x37
        /*0002*/ 	.short	(.L_5959 - .L_5958)
.L_5958:
        /*0004*/ 	.word	0x00000082


	//----- nvinfo : EIATTR_KPARAM_INFO
	.align		4
.L_5959:
        /*0008*/ 	.byte	0x04, 0x17
        /*000a*/ 	.short	(.L_5961 - .L_5960)
.L_5960:
        /*000c*/ 	.word	0x00000000
        /*0010*/ 	.short	0x000a
        /*0012*/ 	.short	0x003c
        /*0014*/ 	.byte	0x00, 0xf0, 0x11, 0x00


	//----- nvinfo : EIATTR_KPARAM_INFO
	.align		4
.L_5961:
        /*0018*/ 	.byte	0x04, 0x17
        /*001a*/ 	.short	(.L_5963 - .L_5962)
.L_5962:
        /*001c*/ 	.word	0x00000000
        /*0020*/ 	.short	0x0009
        /*0022*/ 	.short	0x0038
        /*0024*/ 	.byte	0x00, 0xf0, 0x11, 0x00


	//----- nvinfo : EIATTR_KPARAM_INFO
	.align		4
.L_5963:
        /*0028*/ 	.byte	0x04, 0x17
        /*002a*/ 	.short	(.L_5965 - .L_5964)
.L_5964:
        /*002c*/ 	.word	0x00000000
        /*0030*/ 	.short	0x0008
        /*0032*/ 	.short	0x0030
        /*0034*/ 	.byte	0x00, 0xf5, 0x21, 0x00


	//----- nvinfo : EIATTR_KPARAM_INFO
	.align		4
.L_5965:
        /*0038*/ 	.byte	0x04, 0x17
        /*003a*/ 	.short	(.L_5967 - .L_5966)
.L_5966:
        /*003c*/ 	.word	0x00000000
        /*0040*/ 	.short	0x0007
        /*0042*/ 	.short	0x0028
        /*0044*/ 	.byte	0x00, 0xf5, 0x21, 0x00


	//----- nvinfo : EIATTR_KPARAM_INFO
	.align		4
.L_5967:
        /*0048*/ 	.byte	0x04, 0x17
        /*004a*/ 	.short	(.L_5969 - .L_5968)
.L_5968:
        /*004c*/ 	.word	0x00000000
        /*0050*/ 	.short	0x0006
        /*0052*/ 	.short	0x0020
        /*0054*/ 	.byte	0x00, 0xf5, 0x21, 0x00


	//----- nvinfo : EIATTR_KPARAM_INFO
	.align		4
.L_5969:
        /*0058*/ 	.byte	0x04, 0x17
        /*005a*/ 	.short	(.L_5971 - .L_5970)
.L_5970:
        /*005c*/ 	.word	0x00000000
        /*0060*/ 	.short	0x0005
        /*0062*/ 	.short	0x0018
        /*0064*/ 	.byte	0x00, 0xf5, 0x21, 0x00


	//----- nvinfo : EIATTR_KPARAM_INFO
	.align		4
.L_5971:
        /*0068*/ 	.byte	0x04, 0x17
        /*006a*/ 	.short	(.L_5973 - .L_5972)
.L_5972:
        /*006c*/ 	.word	0x00000000
        /*0070*/ 	.short	0x0004
        /*0072*/ 	.short	0x0014
        /*0074*/ 	.byte	0x00, 0xf0, 0x11, 0x00


	//----- nvinfo : EIATTR_KPARAM_INFO
	.align		4
.L_5973:
        /*0078*/ 	.byte	0x04, 0x17
        /*007a*/ 	.short	(.L_5975 - .L_5974)
.L_5974:
        /*007c*/ 	.word	0x00000000
        /*0080*/ 	.short	0x0003
        /*0082*/ 	.short	0x0010
        /*0084*/ 	.byte	0x00, 0xf0, 0x11, 0x00


	//----- nvinfo : EIATTR_KPARAM_INFO
	.align		4
.L_5975:
        /*0088*/ 	.byte	0x04, 0x17
        /*008a*/ 	.short	(.L_5977 - .L_5976)
.L_5976:
        /*008c*/ 	.word	0x00000000
        /*0090*/ 	.short	0x0002
        /*0092*/ 	.short	0x000c
        /*0094*/ 	.byte	0x00, 0xf0, 0x11, 0x00


	//----- nvinfo : EIATTR_KPARAM_INFO
	.align		4
.L_5977:
        /*0098*/ 	.byte	0x04, 0x17
        /*009a*/ 	.short	(.L_5979 - .L_5978)
.L_5978:
        /*009c*/ 	.word	0x00000000
        /*00a0*/ 	.short	0x0001
        /*00a2*/ 	.short	0x0008
        /*00a4*/ 	.byte	0x00, 0xf0, 0x11, 0x00


	//----- nvinfo : EIATTR_KPARAM_INFO
	.align		4
.L_5979:
        /*00a8*/ 	.byte	0x04, 0x17
        /*00aa*/ 	.short	(.L_5981 - .L_5980)
.L_5980:
        /*00ac*/ 	.word	0x00000000
        /*00b0*/ 	.short	0x0000
        /*00b2*/ 	.short	0x0000
        /*00b4*/ 	.byte	0x00, 0xf5, 0x21, 0x00


	//----- nvinfo : EIATTR_SPARSE_MMA_MASK
	.align		4
.L_5981:
        /*00b8*/ 	.byte	0x03, 0x50
        /*00ba*/ 	.short	0x0000


	//----- nvinfo : EIATTR_MAXREG_COUNT
	.align		4
        /*00bc*/ 	.byte	0x03, 0x1b
        /*00be*/ 	.short	0x00ff


	//----- nvinfo : EIATTR_MERCURY_ISA_VERSION
	.align		4
        /*00c0*/ 	.byte	0x03, 0x5f
        /*00c2*/ 	.short	0x0101


	//----- nvinfo : EIATTR_COOP_GROUP_MASK_REGIDS
	.align		4
        /*00c4*/ 	.byte	0x04, 0x29
        /*00c6*/ 	.short	(.L_5983 - .L_5982)


	//   ....[0]....
.L_5982:
        /*00c8*/ 	.word	0xffffffff


	//   ....[1]....
        /*00cc*/ 	.word	0xffffffff


	//   ....[2]....
        /*00d0*/ 	.word	0xffffffff


	//   ....[3]....
        /*00d4*/ 	.word	0xffffffff


	//   ....[4]....
        /*00d8*/ 	.word	0xffffffff


	//----- nvinfo : EIATTR_COOP_GROUP_INSTR_OFFSETS
	.align		4
.L_5983:
        /*00dc*/ 	.byte	0x04, 0x28
        /*00de*/ 	.short	(.L_5985 - .L_5984)


	//   ....[0]....
.L_5984:
        /*00e0*/ 	.word	0x000004d0


	//   ....[1]....
        /*00e4*/ 	.word	0x000004f0


	//   ....[2]....
        /*00e8*/ 	.word	0x00000510


	//   ....[3]....
        /*00ec*/ 	.word	0x00000540


	//   ....[4]....
        /*00f0*/ 	.word	0x00000560


	//----- nvinfo : EIATTR_VRC_CTA_INIT_COUNT
	.align		4
.L_5985:
        /*00f4*/ 	.byte	0x02, 0x4a
	.zero		1
	.zero		1


	//----- nvinfo : EIATTR_EXIT_INSTR_OFFSETS
	.align		4
        /*00f8*/ 	.byte	0x04, 0x1c
        /*00fa*/ 	.short	(.L_5987 - .L_5986)


	//   ....[0]....
.L_5986:
        /*00fc*/ 	.word	0x00000250


	//   ....[1]....
        /*0100*/ 	.word	0x000008f0


	//----- nvinfo : EIATTR_CRS_STACK_SIZE
	.align		4
.L_5987:
        /*0104*/ 	.byte	0x04, 0x1e
        /*0106*/ 	.short	(.L_5989 - .L_5988)
.L_5988:
        /*0108*/ 	.word	0x00000000


	//----- nvinfo : EIATTR_CBANK_PARAM_SIZE
	.align		4
.L_5989:
        /*010c*/ 	.byte	0x03, 0x19
        /*010e*/ 	.short	0x0040


	//----- nvinfo : EIATTR_PARAM_CBANK
	.align		4
        /*0110*/ 	.byte	0x04, 0x0a
        /*0112*/ 	.short	(.L_5991 - .L_5990)
	.align		4
.L_5990:
        /*0114*/ 	.word	index@(.nv.constant0._ZN12tensorrt_llm7kernels21fusedQKNormRopeKernelIN3c104HalfEfLi128ELb1EEEvPviiifPKvS6_S6_PKlii)
        /*0118*/ 	.short	0x0380
        /*011a*/ 	.short	0x0040


	//----- nvinfo : EIATTR_SW_WAR
	.align		4
.L_5991:
        /*011c*/ 	.byte	0x04, 0x36
        /*011e*/ 	.short	(.L_5993 - .L_5992)
.L_5992:
        /*0120*/ 	.word	0x00000008
.L_5993:


//--------------------- .nv.info._ZN12tensorrt_llm7kernels21fusedQKNormRopeKernelIN3c104HalfEfLi64ELb0EEEvPviiifPKvS6_S6_PKlii --------------------------
	.section	.nv.info._ZN12tensorrt_llm7kernels21fusedQKNormRopeKernelIN3c104HalfEfLi64ELb0EEEvPviiifPKvS6_S6_PKlii,"",@"SHT_CUDA_INFO"
	.sectionflags	@""
	.align	4


	//----- nvinfo : EIATTR_CUDA_API_VERSION
	.align		4
        /*0000*/ 	.byte	0x04, 0x37
        /*0002*/ 	.short	(.L_5995 - .L_5994)
.L_5994:
        /*0004*/ 	.word	0x00000082


	//----- nvinfo : EIATTR_KPARAM_INFO
	.align		4
.L_5995:
        /*0008*/ 	.byte	0x04, 0x17
        /*000a*/ 	.short	(.L_5997 - .L_5996)
.L_5996:
        /*000c*/ 	.word	0x00000000
        /*0010*/ 	.short	0x000a
        /*0012*/ 	.short	0x003c
        /*0014*/ 	.byte	0x00, 0xf0, 0x11, 0x00


	//----- nvinfo : EIATTR_KPARAM_INFO
	.align		4
.L_5997:
        /*0018*/ 	.byte	0x04, 0x17
        /*001a*/ 	.short	(.L_5999 - .L_5998)
.L_5998:
        /*001c*/ 	.word	0x00000000
        /*0020*/ 	.short	0x0009
        /*0022*/ 	.short	0x0038
        /*0024*/ 	.byte	0x00, 0xf0, 0x11, 0x00


	//----- nvinfo : EIATTR_KPARAM_INFO
	.align		4
.L_5999:
        /*0028*/ 	.byte	0x04, 0x17
        /*002a*/ 	.short	(.L_6001 - .L_6000)
.L_6000:
        /*002c*/ 	.word	0x00000000
        /*0030*/ 	.short	0x0008
        /*0032*/ 	.short	0x0030
        /*0034*/ 	.byte	0x00, 0xf5, 0x21, 0x00


	//----- nvinfo : EIATTR_KPARAM_INFO
	.align		4
.L_6001:
        /*0038*/ 	.byte	0x04, 0x17
        /*003a*/ 	.short	(.L_6003 - .L_6002)
.L_6002:
        /*003c*/ 	.word	0x00000000
        /*0040*/ 	.short	0x0007
        /*0042*/ 	.short	0x0028
        /*0044*/ 	.byte	0x00, 0xf5, 0x21, 0x00


	//----- nvinfo : EIATTR_KPARAM_INFO
	.align		4
.L_6003:
        /*0048*/ 	.byte	0x04, 0x17
        /*004a*/ 	.short	(.L_6005 - .L_6004)
.L_6004:
        /*004c*/ 	.word	0x00000000
        /*0050*/ 	.short	0x0006
        /*0052*/ 	.short	0x0020
        /*0054*/ 	.byte	0x00, 0xf5, 0x21, 0x00


	//----- nvinfo : EIATTR_KPARAM_INFO
	.align		4
.L_6005:
        /*0058*/ 	.byte	0x04, 0x17
        /*005a*/ 	.short	(.L_6007 - .L_6006)
.L_6006:
        /*005c*/ 	.word	0x00000000
        /*0060*/ 	.short	0x0005
        /*0062*/ 	.short	0x0018
        /*0064*/ 	.byte	0x00, 0xf5, 0x21, 0x00


	//----- nvinfo : EIATTR_KPARAM_INFO
	.align		4
.L_6007:
        /*0068*/ 	.byte	0x04, 0x17
        /*006a*/ 	.short	(.L_6009 - .L_6008)
.L_6008:
        /*006c*/ 	.word	0x00000000
        /*0070*/ 	.short	0x0004
        /*0072*/ 	.short	0x0014
        /*0074*/ 	.byte	0x00, 0xf0, 0x11, 0x00


	//----- nvinfo : EIATTR_KPARAM_INFO
	.align		4
.L_6009:
        /*0078*/ 	.byte	0x04, 0x17
        /*007a*/ 	.short	(.L_6011 - .L_6010)
.L_6010:
        /*007c*/ 	.word	0x00000000
        /*0080*/ 	.short	0x0003
        /*0082*/ 	.short	0x0010
        /*0084*/ 	.byte	0x00, 0xf0, 0x11, 0x00


	//----- nvinfo : EIATTR_KPARAM_INFO
	.align		4
.L_6011:
        /*0088*/ 	.byte	0x04, 0x17
        /*008a*/ 	.short	(.L_6013 - .L_6012)
.L_6012:
        /*008c*/ 	.word	0x00000000
        /*0090*/ 	.short	0x0002
        /*0092*/ 	.short	0x000c
        /*0094*/ 	.byte	0x00, 0xf0, 0x11, 0x00


	//----- nvinfo : EIATTR_KPARAM_INFO
	.align		4
.L_6013:
        /*0098*/ 	.byte	0x04, 0x17
        /*009a*/ 	.short	(.L_6015 - .L_6014)
.L_6014:
        /*009c*/ 	.word	0x00000000
        /*00a0*/ 	.short	0x0001
        /*00a2*/ 	.short	0x0008
        /*00a4*/ 	.byte	0x00, 0xf0, 0x11, 0x00


	//----- nvinfo : EIATTR_KPARAM_INFO
	.align		4
.L_6015:
        /*00a8*/ 	.byte	0x04, 0x17
        /*00aa*/ 	.short	(.L_6017 - .L_6016)
.L_6016:
        /*00ac*/ 	.word	0x00000000
        /*00b0*/ 	.short	0x0000
        /*00b2*/ 	.short	0x0000
        /*00b4*/ 	.byte	0x00, 0xf5, 0x21, 0x00


	//----- nvinfo : EIATTR_SPARSE_MMA_MASK
	.align		4
.L_6017:
        /*00b8*/ 	.byte	0x03, 0x50
        /*00ba*/ 	.short	0x0000


	//----- nvinfo : EIATTR_MAXREG_COUNT
	.align		4
        /*00bc*/ 	.byte	0x03, 0x1b
        /*00be*/ 	.short	0x00ff


	//----- nvinfo : EIATTR_MERCURY_ISA_VERSION
	.align		4
        /*00c0*/ 	.byte	0x03, 0x5f
        /*00c2*/ 	.short	0x0101


	//----- nvinfo : EIATTR_COOP_GROUP_MASK_REGIDS
	.align		4
        /*00c4*/ 	.byte	0x04, 0x29
        /*00c6*/ 	.short	(.L_6019 - .L_6018)


	//   ....[0]....
.L_6018:
        /*00c8*/ 	.word	0xffffffff


	//   ....[1]....
        /*00cc*/ 	.word	0xffffffff


	//   ....[2]....
        /*00d0*/ 	.word	0xffffffff


	//   ....[3]....
        /*00d4*/ 	.word	0xffffffff


	//   ....[4]....
        /*00d8*/ 	.word	0xffffffff


	//   ....[5]....
        /*00dc*/ 	.word	0xffffffff


	//   ....[6]....
        /*00e0*/ 	.word	0xffffffff


	//   ....[7]....
        /*00e4*/ 	.word	0xffffffff


	//   ....[8]....
        /*00e8*/ 	.word	0xffffffff


	//   ....[9]....
        /*00ec*/ 	.word	0x05000013


	//   ....[10]....
        /*00f0*/ 	.word	0x05000013


	//   ....[11]....
        /*00f4*/ 	.word	0x05000013


	//   ....[12]....
        /*00f8*/ 	.word	0x05000013


	//----- nvinfo : EIATTR_COOP_GROUP_INSTR_OFFSETS
	.align		4
.L_6019:
        /*00fc*/ 	.byte	0x04, 0x28
        /*00fe*/ 	.short	(.L_6021 - .L_6020)


	//   ....[0]....
.L_6020:
        /*0100*/ 	.word	0x000004a0


	//   ....[1]....
        /*0104*/ 	.word	0x000004c0


	//   ....[2]....
        /*0108*/ 	.word	0x000004e0


	//   ....[3]....
        /*010c*/ 	.word	0x00000500


	//   ....[4]....
        /*0110*/ 	.word	0x00000530


	//   ....[5]....
        /*0114*/ 	.word	0x000006f0


	//   ....[6]....
        /*0118*/ 	.word	0x000008f0


	//   ....[7]....
        /*011c*/ 	.word	0x00000910


	//   ....[8]....
        /*0120*/ 	.word	0x00000ac0


	//   ....[9]....
        /*0124*/ 	.word	0x00000d70


	//   ....[10]....
        /*0128*/ 	.word	0x00000da0


	//   ....[11]....
        /*012c*/ 	.word	0x00000e00


	//   ....[12]....
        /*0130*/ 	.word	0x00000ea0


	//----- nvinfo : EIATTR_VRC_CTA_INIT_COUNT
	.align		4
.L_6021:
        /*0134*/ 	.byte	0x02, 0x4a
	.zero		1
	.zero		1


	//----- nvinfo : EIATTR_EXIT_INSTR_OFFSETS
	.align		4
        /*0138*/ 	.byte	0x04, 0x1c
        /*013a*/ 	.short	(.L_6023 - .L_6022)


	//   ....[0]....
.L_6022:
        /*013c*/ 	.word	0x00000260


	//   ....[1]....
        /*0140*/ 	.word	0x00000b00


	//----- nvinfo : EIATTR_CRS_STACK_SIZE
	.align		4
.L_6023:
        /*0144*/ 	.byte	0x04, 0x1e
        /*0146*/ 	.short	(.L_6025 - .L_6024)
.L_6024:
        /*0148*/ 	.word	0x00000000


	//----- nvinfo : EIATTR_CBANK_PARAM_SIZE
	.align		4
.L_6025:
        /*014c*/ 	.byte	0x03, 0x19
        /*014e*/ 	.short	0x0040


	//----- nvinfo : EIATTR_PARAM_CBANK
	.align		4
        /*0150*/ 	.byte	0x04, 0x0a
        /*0152*/ 	.short	(.L_6027 - .L_6026)
	.align		4
.L_6026:
        /*0154*/ 	.word	index@(.nv.constant0._ZN12tensorrt_llm7kernels21fusedQKNormRopeKernelIN3c104HalfEfLi64ELb0EEEvPviiifPKvS6_S6_PKlii)
        /*0158*/ 	.short	0x0380
        /*015a*/ 	.short	0x0040


	//----- nvinfo : EIATTR_SW_WAR
	.align		4
.L_6027:
        /*015c*/ 	.byte	0x04, 0x36
        /*015e*/ 	.short	(.L_6029 - .L_6028)
.L_6028:
        /*0160*/ 	.word	0x00000008
.L_6029:


//--------------------- .nv.info._ZN12tensorrt_llm7kernels21fusedQKNormRopeKernelIN3c104HalfEfLi64ELb1EEEvPviiifPKvS6_S6_PKlii --------------------------
	.section	.nv.info._ZN12tensorrt_llm7kernels21fusedQKNormRopeKernelIN3c104HalfEfLi64ELb1EEEvPviiifPKvS6_S6_PKlii,"",@"SHT_CUDA_INFO"
	.sectionflags	@""
	.align	4


	//----- nvinfo : EIATTR_CUDA_API_VERSION
	.align		4
        /*0000*/ 	.byte	0x04, 0x37
        /*0002*/ 	.short	(.L_6031 - .L_6030)
.L_6030:
        /*0004*/ 	.word	0x00000082


	//----- nvinfo : EIATTR_KPARAM_INFO
	.align		4
.L_6031:
        /*0008*/ 	.byte	0x04, 0x17
        /*000a*/ 	.short	(.L_6033 - .L_6032)
.L_6032:
        /*000c*/ 	.word	0x00000000
        /*0010*/ 	.short	0x000a
        /*0012*/ 	.short	0x003c
        /*0014*/ 	.byte	0x00, 0xf0, 0x11, 0x00


	//----- nvinfo : EIATTR_KPARAM_INFO
	.align		4
.L_6033:
        /*0018*/ 	.byte	0x04, 0x17
        /*001a*/ 	.short	(.L_6035 - .L_6034)
.L_6034:
        /*001c*/ 	.word	0x00000000
        /*0020*/ 	.short	0x0009
        /*0022*/ 	.short	0x0038
        /*0024*/ 	.byte	0x00, 0xf0, 0x11, 0x00


	//----- nvinfo : EIATTR_KPARAM_INFO
	.align		4
.L_6035:
        /*0028*/ 	.byte	0x04, 0x17
        /*002a*/ 	.short	(.L_6037 - .L_6036)
.L_6036:
        /*002c*/ 	.word	0x00000000
        /*0030*/ 	.short	0x0008
        /*0032*/ 	.short	0x0030
        /*0034*/ 	.byte	0x00, 0xf5, 0x21, 0x00


	//----- nvinfo : EIATTR_KPARAM_INFO
	.align		4
.L_6037:
        /*0038*/ 	.byte	0x04, 0x17
        /*003a*/ 	.short	(.L_6039 - .L_6038)
.L_6038:
        /*003c*/ 	.word	0x00000000
        /*0040*/ 	.short	0x0007
        /*0042*/ 	.short	0x0028
        /*0044*/ 	.byte	0x00, 0xf5, 0x21, 0x00


	//----- nvinfo : EIATTR_KPARAM_INFO
	.align		4
.L_6039:
        /*0048*/ 	.byte	0x04, 0x17
        /*004a*/ 	.short	(.L_6041 - .L_6040)
.L_6040:
        /*004c*/ 	.word	0x00000000
        /*0050*/ 	.short	0x0006
        /*0052*/ 	.short	0x0020
        /*0054*/ 	.byte	0x00, 0xf5, 0x21, 0x00


	//----- nvinfo : EIATTR_KPARAM_INFO
	.align		4
.L_6041:
        /*0058*/ 	.byte	0x04, 0x17
        /*005a*/ 	.short	(.L_6043 - .L_6042)
.L_6042:
        /*005c*/ 	.word	0x00000000
        /*0060*/ 	.short	0x0005
        /*0062*/ 	.short	0x0018
        /*0064*/ 	.byte	0x00, 0xf5, 0x21, 0x00


	//----- nvinfo : EIATTR_KPARAM_INFO
	.align		4
.L_6043:
        /*0068*/ 	.byte	0x04, 0x17
        /*006a*/ 	.short	(.L_6045 - .L_6044)
.L_6044:
        /*006c*/ 	.word	0x00000000
        /*0070*/ 	.short	0x0004
        /*0072*/ 	.short	0x0014
        /*0074*/ 	.byte	0x00, 0xf0, 0x11, 0x00


	//----- nvinfo : EIATTR_KPARAM_INFO
	.align		4
.L_6045:
        /*0078*/ 	.byte	0x04, 0x17
        /*007a*/ 	.short	(.L_6047 - .L_6046)
.L_6046:
        /*007c*/ 	.word	0x00000000
        /*0080*/ 	.short	0x0003
        /*0082*/ 	.short	0x0010
        /*0084*/ 	.byte	0x00, 0xf0, 0x11, 0x00


	//----- nvinfo : EIATTR_KPARAM_INFO
	.align		4
.L_6047:
        /*0088*/ 	.byte	0x04, 0x17
        /*008a*/ 	.short	(.L_6049 - .L_6048)
.L_6048:
        /*008c*/ 	.word	0x00000000
        /*0090*/ 	.short	0x0002
        /*0092*/ 	.short	0x000c
        /*0094*/ 	.byte	0x00, 0xf0, 0x11, 0x00


	//----- nvinfo : EIATTR_KPARAM_INFO
	.align		4
.L_6049:
        /*0098*/ 	.byte	0x04, 0x17
        /*009a*/ 	.short	(.L_6051 - .L_6050)
.L_6050:
        /*009c*/ 	.word	0x00000000
        /*00a0*/ 	.short	0x0001
        /*00a2*/ 	.short	0x0008
        /*00a4*/ 	.byte	0x00, 0xf0, 0x11, 0x00


	//----- nvinfo : EIATTR_KPARAM_INFO
	.align		4
.L_6051:
        /*00a8*/ 	.byte	0x04, 0x17
        /*00aa*/ 	.short	(.L_6053 - .L_6052)
.L_6052:
        /*00ac*/ 	.word	0x00000000
        /*00b0*/ 	.short	0x0000
        /*00b2*/ 	.short	0x0000
        /*00b4*/ 	.byte	0x00, 0xf5, 0x21, 0x00


	//----- nvinfo : EIATTR_SPARSE_MMA_MASK
	.align		4
.L_6053:
        /*00b8*/ 	.byte	0x03, 0x50
        /*00ba*/ 	.short	0x0000


	//----- nvinfo : EIATTR_MAXREG_COUNT
	.align		4
        /*00bc*/ 	.byte	0x03, 0x1b
        /*00be*/ 	.short	0x00ff


	//----- nvinfo : EIATTR_MERCURY_ISA_VERSION
	.align		4
        /*00c0*/ 	.byte	0x03, 0x5f
        /*00c2*/ 	.short	0x0101


	//----- nvinfo : EIATTR_COOP_GROUP_MASK_REGIDS
	.align		4
        /*00c4*/ 	.byte	0x04, 0x29
        /*00c6*/ 	.short	(.L_6055 - .L_6054)


	//   ....[0]....
.L_6054:
        /*00c8*/ 	.word	0xffffffff


	//   ....[1]....
        /*00cc*/ 	.word	0xffffffff


	//   ....[2]....
        /*00d0*/ 	.word	0xffffffff


	//   ....[3]....
        /*00d4*/ 	.word	0xffffffff


	//   ....[4]....
        /*00d8*/ 	.word	0xffffffff


	//----- nvinfo : EIATTR_COOP_GROUP_INSTR_OFFSETS
	.align		4
.L_6055:
        /*00dc*/ 	.byte	0x04, 0x28
        /*00de*/ 	.short	(.L_6057 - .L_6056)


	//   ....[0]....
.L_6056:
        /*00e0*/ 	.word	0x00000590


	//   ....[1]....
        /*00e4*/ 	.word	0x000005b0


	//   ....[2]....
        /*00e8*/ 	.word	0x000005d0


	//   ....[3]....
        /*00ec*/ 	.word	0x000005f0


	//   ....[4]....
        /*00f0*/ 	.word	0x00000610


	//----- nvinfo : EIATTR_VRC_CTA_INIT_COUNT
	.align		4
.L_6057:
        /*00f4*/ 	.byte	0x02, 0x4a
	.zero		1
	.zero		1


	//----- nvinfo : EIATTR_EXIT_INSTR_OFFSETS
	.align		4
        /*00f8*/ 	.byte	0x04, 0x1c
        /*00fa*/ 	.short	(.L_6059 - .L_6058)


	//   ....[0]....
.L_6058:
        /*00fc*/ 	.word	0x00000260


	//   ....[1]....
        /*0100*/ 	.word	0x00000740


	//----- nvinfo : EIATTR_CBANK_PARAM_SIZE
	.align		4
.L_6059:
        /*0104*/ 	.byte	0x03, 0x19
        /*0106*/ 	.short	0x0040


	//----- nvinfo : EIATTR_PARAM_CBANK
	.align		4
        /*0108*/ 	.byte	0x04, 0x0a
        /*010a*/ 	.short	(.L_6061 - .L_6060)
	.align		4
.L_6060:
        /*010c*/ 	.word	index@(.nv.constant0._ZN12tensorrt_llm7kernels21fusedQKNormRopeKernelIN3c104HalfEfLi64ELb1EEEvPviiifPKvS6_S6_PKlii)
        /*0110*/ 	.short	0x0380
        /*0112*/ 	.short	0x0040


	//----- nvinfo : EIATTR_SW_WAR
	.align		4
.L_6061:
        /*0114*/ 	.byte	0x04, 0x36
        /*0116*/ 	.short	(.L_6063 - .L_6062)
.L_6062:
        /*0118*/ 	.word	0x00000008
.L_6063:


//--------------------- .nv.callgraph             --------------------------
	.section	.nv.callgraph,"",@"SHT_CUDA_CALLGRAPH"
	.align	4
	.sectionentsize	8
	.align		4
        /*0000*/ 	.word	0x00000000
	.align		4
        /*0004*/ 	.word	0xffffffff
	.align		4
        /*0008*/ 	.word	0x00000000
	.align		4
        /*000c*/ 	.word	0xfffffffe
	.align		4
        /*0010*/ 	.word	0x00000000
	.align		4
        /*0014*/ 	.word	0xfffffffd
	.align		4
        /*0018*/ 	.word	0x00000000
	.align		4
        /*001c*/ 	.word	0xfffffffc


//--------------------- .nv.constant4             --------------------------
	.section	.nv.constant4,"a",@progbits
	.align	8
	.align		8
.nv.constant4:
        /*0000*/ 	.dword	_ZN58_INTERNAL_9decf33a_27_fused_qknorm_rope_kernel_cu_b60982e94cuda3std3__45__cpo5beginE
	.align		8
        /*0008*/ 	.dword	_ZN58_INTERNAL_9decf33a_27_fused_qknorm_rope_kernel_cu_b60982e94cuda3std3__45__cpo3endE
	.align		8
        /*0010*/ 	.dword	_ZN58_INTERNAL_9decf33a_27_fused_qknorm_rope_kernel_cu_b60982e94cuda3std3__45__cpo6cbeginE
	.align		8
        /*0018*/ 	.dword	_ZN58_INTERNAL_9decf33a_27_fused_qknorm_rope_kernel_cu_b60982e94cuda3std3__45__cpo4cendE
	.align		8
        /*0020*/ 	.dword	_ZN58_INTERNAL_9decf33a_27_fused_qknorm_rope_kernel_cu_b60982e94cuda3std3__45__cpo6rbeginE
	.align		8
        /*0028*/ 	.dword	_ZN58_INTERNAL_9decf33a_27_fused_qknorm_rope_kernel_cu_b60982e94cuda3std3__45__cpo4rendE
	.align		8
        /*0030*/ 	.dword	_ZN58_INTERNAL_9decf33a_27_fused_qknorm_rope_kernel_cu_b60982e94cuda3std3__45__cpo7crbeginE
	.align		8
        /*0038*/ 	.dword	_ZN58_INTERNAL_9decf33a_27_fused_qknorm_rope_kernel_cu_b60982e94cuda3std3__45__cpo5crendE
	.align		8
        /*0040*/ 	.dword	_ZN58_INTERNAL_9decf33a_27_fused_qknorm_rope_kernel_cu_b60982e94cuda3std3__460_GLOBAL__N__9decf33a_27_fused_qknorm_rope_kernel_cu_b60982e96ignoreE
	.align		8
        /*0048*/ 	.dword	_ZN58_INTERNAL_9decf33a_27_fused_qknorm_rope_kernel_cu_b60982e94cuda3std3__419piecewise_constructE
	.align		8
        /*0050*/ 	.dword	_ZN58_INTERNAL_9decf33a_27_fused_qknorm_rope_kernel_cu_b60982e94cuda3std3__48in_placeE
	.align		8
        /*0058*/ 	.dword	_ZN58_INTERNAL_9decf33a_27_fused_qknorm_rope_kernel_cu_b60982e94cuda3std3__420unreachable_sentinelE
	.align		8
        /*0060*/ 	.dword	_ZN58_INTERNAL_9decf33a_27_fused_qknorm_rope_kernel_cu_b60982e94cuda3std6ranges3__45__cpo4swapE
	.align		8
        /*0068*/ 	.dword	_ZN58_INTERNAL_9decf33a_27_fused_qknorm_rope_kernel_cu_b60982e94cuda3std6ranges3__45__cpo9iter_moveE
	.align		8
        /*0070*/ 	.dword	_ZN58_INTERNAL_9decf33a_27_fused_qknorm_rope_kernel_cu_b60982e94cuda3std6ranges3__45__cpo5beginE
	.align		8
        /*0078*/ 	.dword	_ZN58_INTERNAL_9decf33a_27_fused_qknorm_rope_kernel_cu_b60982e94cuda3std6ranges3__45__cpo3endE
	.align		8
        /*0080*/ 	.dword	_ZN58_INTERNAL_9decf33a_27_fused_qknorm_rope_kernel_cu_b60982e94cuda3std6ranges3__45__cpo6cbeginE
	.align		8
        /*0088*/ 	.dword	_ZN58_INTERNAL_9decf33a_27_fused_qknorm_rope_kernel_cu_b60982e94cuda3std6ranges3__45__cpo4cendE
	.align		8
        /*0090*/ 	.dword	_ZN58_INTERNAL_9decf33a_27_fused_qknorm_rope_kernel_cu_b60982e94cuda3std6ranges3__45__cpo7advanceE
	.align		8
        /*0098*/ 	.dword	_ZN58_INTERNAL_9decf33a_27_fused_qknorm_rope_kernel_cu_b60982e94cuda3std6ranges3__45__cpo9iter_swapE
	.align		8
        /*00a0*/ 	.dword	_ZN58_INTERNAL_9decf33a_27_fused_qknorm_rope_kernel_cu_b60982e94cuda3std6ranges3__45__cpo4nextE
	.align		8
        /*00a8*/ 	.dword	_ZN58_INTERNAL_9decf33a_27_fused_qknorm_rope_kernel_cu_b60982e94cuda3std6ranges3__45__cpo4prevE
	.align		8
        /*00b0*/ 	.dword	_ZN58_INTERNAL_9decf33a_27_fused_qknorm_rope_kernel_cu_b60982e94cuda3std6ranges3__45__cpo4dataE
	.align		8
        /*00b8*/ 	.dword	_ZN58_INTERNAL_9decf33a_27_fused_qknorm_rope_kernel_cu_b60982e94cuda3std6ranges3__45__cpo5cdataE
	.align		8
        /*00c0*/ 	.dword	_ZN58_INTERNAL_9decf33a_27_fused_qknorm_rope_kernel_cu_b60982e94cuda3std6ranges3__45__cpo4sizeE
	.align		8
        /*00c8*/ 	.dword	_ZN58_INTERNAL_9decf33a_27_fused_qknorm_rope_kernel_cu_b60982e94cuda3std6ranges3__45__cpo5ssizeE
	.align		8
        /*00d0*/ 	.dword	_ZN58_INTERNAL_9decf33a_27_fused_qknorm_rope_kernel_cu_b60982e94cuda3std6ranges3__45__cpo8distanceE
	.align		8
        /*00d8*/ 	.dword	_ZN58_INTERNAL_9decf33a_27_fused_qknorm_rope_kernel_cu_b60982e96thrust24THRUST_300001_SM_1030_NS6system6detail10sequential3seqE


//--------------------- .text._ZN12tensorrt_llm7kernels32fusedQKNormRopeKernelNTokenHeadsIN3c108BFloat16ES3_Li256ELb0ELi8EEEvPviiifPKvS6_S6_PKlii --------------------------
	.section	.text._ZN12tensorrt_llm7kernels32fusedQKNormRopeKernelNTokenHeadsIN3c108BFloat16ES3_Li256ELb0ELi8EEEvPviiifPKvS6_S6_PKlii,"ax",@progbits
	.align	128
        .global         _ZN12tensorrt_llm7kernels32fusedQKNormRopeKernelNTokenHeadsIN3c108BFloat16ES3_Li256ELb0ELi8EEEvPviiifPKvS6_S6_PKlii
        .type           _ZN12tensorrt_llm7kernels32fusedQKNormRopeKernelNTokenHeadsIN3c108BFloat16ES3_Li256ELb0ELi8EEEvPviiifPKvS6_S6_PKlii,@function
        .size           _ZN12tensorrt_llm7kernels32fusedQKNormRopeKernelNTokenHeadsIN3c108BFloat16ES3_Li256ELb0ELi8EEEvPviiifPKvS6_S6_PKlii,(.L_x_4050 - _ZN12tensorrt_llm7kernels32fusedQKNormRopeKernelNTokenHeadsIN3c108BFloat16ES3_Li256ELb0ELi8EEEvPviiifPKvS6_S6_PKlii)
        .other          _ZN12tensorrt_llm7kernels32fusedQKNormRopeKernelNTokenHeadsIN3c108BFloat16ES3_Li256ELb0ELi8EEEvPviiifPKvS6_S6_PKlii,@"STO_CUDA_ENTRY STV_DEFAULT"
_ZN12tensorrt_llm7kernels32fusedQKNormRopeKernelNTokenHeadsIN3c108BFloat16ES3_Li256ELb0ELi8EEEvPviiifPKvS6_S6_PKlii:
.text._ZN12tensorrt_llm7kernels32fusedQKNormRopeKernelNTokenHeadsIN3c108BFloat16ES3_Li256ELb0ELi8EEEvPviiifPKvS6_S6_PKlii:
[----:B------:R-:W-:Y:S08]  /*0000*/  LDC R1, c[0x0][0x37c] ;  /* 0x0000df00ff017b82 */ /* 0x000ff00000000800 */
[----:B------:R-:W1:Y:S01]  /*0010*/  LDC.64 R26, c[0x0][0x388] ;  /* 0x0000e200ff1a7b82 */ /* 0x000e620000000a00 */
[----:B------:R-:W2:Y:S01]  /*0020*/  S2R R8, SR_CTAID.X ;  /* 0x0000000000087919 */ /* 0x000ea20000002500 */
[----:B------:R-:W3:Y:S01]  /*0030*/  LDCU UR4, c[0x0][0x360] ;  /* 0x00006c00ff0477ac */ /* 0x000ee20008000800 */
[----:B------:R-:W4:Y:S01]  /*0040*/  LDCU UR5, c[0x0][0x3b8] ;  /* 0x00007700ff0577ac */ /* 0x000f220008000800 */
[----:B---3--:R-:W-:Y:S01]  /*0050*/  USHF.R.U32.HI UR4, URZ, 0x5, UR4 ;  /* 0x00000005ff047899 */ /* 0x008fe20008011604 */
[----:B-1----:R-:W-:-:S04]  /*0060*/  IMAD.IADD R27, R27, 0x1, R26 ;  /* 0x000000011b1b7824 */ /* 0x002fc800078e021a */
[----:B------:R-:W-:-:S05]  /*0070*/  VIADD R0, R27, 0x7 ;  /* 0x000000071b007836 */ /* 0x000fca0000000000 */
[----:B------:R-:W-:-:S04]  /*0080*/  SHF.R.S32.HI R3, RZ, 0x1f, R0 ;  /* 0x0000001fff037819 */ /* 0x000fc80000011400 */
[----:B------:R-:W-:Y:S02]  /*0090*/  LEA.HI R3, R3, R0, RZ, 0x3 ;  /* 0x0000000003037211 */ /* 0x000fe400078f18ff */
[----:B------:R-:W1:Y:S02]  /*00a0*/  S2R R0, SR_TID.X ;  /* 0x0000000000007919 */ /* 0x000e640000002100 */
[----:B------:R-:W-:-:S04]  /*00b0*/  SHF.R.S32.HI R4, RZ, 0x3, R3 ;  /* 0x00000003ff047819 */ /* 0x000fc80000011403 */
[----:B------:R-:W-:-:S04]  /*00c0*/  IABS R7, R4 ;  /* 0x0000000400077213 */ /* 0x000fc80000000000 */
[----:B------:R-:W3:Y:S08]  /*00d0*/  I2F.RP R6, R7 ;  /* 0x0000000700067306 */ /* 0x000ef00000209400 */
[----:B---3--:R-:W3:Y:S01]  /*00e0*/  MUFU.RCP R6, R6 ;  /* 0x0000000600067308 */ /* 0x008ee20000001000 */
[----:B-1----:R-:W-:-:S05]  /*00f0*/  SHF.R.U32.HI R33, RZ, 0x5, R0 ;  /* 0x00000005ff217819 */ /* 0x002fca0000011600 */
[----:B--2---:R-:W-:-:S05]  /*0100*/  IMAD R5, R8, UR4, R33 ;  /* 0x0000000408057c24 */ /* 0x004fca000f8e0221 */
[----:B------:R-:W-:Y:S02]  /*0110*/  IABS R11, R5 ;  /* 0x00000005000b7213 */ /* 0x000fe40000000000 */
[----:B---3--:R-:W-:Y:S02]  /*0120*/  IADD3 R2, PT, PT, R6, 0xffffffe, RZ ;  /* 0x0ffffffe06027810 */ /* 0x008fe40007ffe0ff */
[----:B------:R-:W-:Y:S02]  /*0130*/  IABS R6, R4 ;  /* 0x0000000400067213 */ /* 0x000fe40000000000 */
[----:B------:R1:W2:Y:S02]  /*0140*/  F2I.FTZ.U32.TRUNC.NTZ R3, R2 ;  /* 0x0000000200037305 */ /* 0x0002a4000021f000 */
[----:B-1----:R-:W-:Y:S02]  /*0150*/  HFMA2 R2, -RZ, RZ, 0, 0 ;  /* 0x00000000ff027431 */ /* 0x002fe400000001ff */
[----:B--2---:R-:W-:-:S04]  /*0160*/  IMAD.MOV R9, RZ, RZ, -R3 ;  /* 0x000000ffff097224 */ /* 0x004fc800078e0a03 */
[----:B------:R-:W-:-:S04]  /*0170*/  IMAD.MOV.U32 R8, RZ, RZ, R9 ;  /* 0x000000ffff087224 */ /* 0x000fc800078e0009 */
[----:B------:R-:W-:-:S04]  /*0180*/  IMAD R9, R8, R7, RZ ;  /* 0x0000000708097224 */ /* 0x000fc800078e02ff */
[----:B------:R-:W-:-:S04]  /*0190*/  IMAD.HI.U32 R2, R3, R9, R2 ;  /* 0x0000000903027227 */ /* 0x000fc800078e0002 */
[----:B------:R-:W-:Y:S02]  /*01a0*/  IMAD.MOV R3, RZ, RZ, -R6 ;  /* 0x000000ffff037224 */ /* 0x000fe400078e0a06 */
[----:B------:R-:W-:-:S04]  /*01b0*/  IMAD.HI.U32 R28, R2, R11, RZ ;  /* 0x0000000b021c7227 */ /* 0x000fc800078e00ff */
[----:B------:R-:W-:-:S05]  /*01c0*/  IMAD R2, R28, R3, R11 ;  /* 0x000000031c027224 */ /* 0x000fca00078e020b */
[----:B------:R-:W-:-:S13]  /*01d0*/  ISETP.GT.U32.AND P1, PT, R7, R2, PT ;  /* 0x000000020700720c */ /* 0x000fda0003f24070 */
[----:B------:R-:W-:Y:S01]  /*01e0*/  @!P1 IMAD.IADD R2, R2, 0x1, -R7 ;  /* 0x0000000102029824 */ /* 0x000fe200078e0a07 */
[----:B------:R-:W-:Y:S02]  /*01f0*/  @!P1 IADD3 R28, PT, PT, R28, 0x1, RZ ;  /* 0x000000011c1c9810 */ /* 0x000fe40007ffe0ff */
[----:B------:R-:W-:Y:S02]  /*0200*/  ISETP.NE.AND P1, PT, R4, RZ, PT ;  /* 0x000000ff0400720c */ /* 0x000fe40003f25270 */
[----:B------:R-:W-:Y:S02]  /*0210*/  ISETP.GE.U32.AND P0, PT, R2, R7, PT ;  /* 0x000000070200720c */ /* 0x000fe40003f06070 */
[----:B------:R-:W-:-:S04]  /*0220*/  LOP3.LUT R2, R5, R4, RZ, 0x3c, !PT ;  /* 0x0000000405027212 */ /* 0x000fc800078e3cff */
[----:B------:R-:W-:-:S07]  /*0230*/  ISETP.GE.AND P2, PT, R2, RZ, PT ;  /* 0x000000ff0200720c */ /* 0x000fce0003f46270 */
[----:B------:R-:W-:-:S06]  /*0240*/  @P0 VIADD R28, R28, 0x1 ;  /* 0x000000011c1c0836 */ /* 0x000fcc0000000000 */
[----:B------:R-:W-:Y:S01]  /*0250*/  @!P2 IMAD.MOV R28, RZ, RZ, -R28 ;  /* 0x000000ffff1ca224 */ /* 0x000fe200078e0a1c */
[----:B------:R-:W-:-:S04]  /*0260*/  @!P1 LOP3.LUT R28, RZ, R4, RZ, 0x33, !PT ;  /* 0x00000004ff1c9212 */ /* 0x000fc800078e33ff */
[C---:B----4-:R-:W-:Y:S02]  /*0270*/  ISETP.GE.AND P0, PT, R28.reuse, UR5, PT ;  /* 0x000000051c007c0c */ /* 0x050fe4000bf06270 */
[----:B------:R-:W-:-:S05]  /*0280*/  IADD3 R2, PT, PT, -R28, RZ, RZ ;  /* 0x000000ff1c027210 */ /* 0x000fca0007ffe1ff */
[----:B------:R-:W-:-:S04]  /*0290*/  IMAD R4, R4, R2, R5 ;  /* 0x0000000204047224 */ /* 0x000fc800078e0205 */
[----:B------:R-:W-:Y:S02]  /*02a0*/  IMAD.SHL.U32 R31, R4, 0x8, RZ ;  /* 0x00000008041f7824 */ /* 0x000fe400078e00ff */
[----:B------:R-:W-:Y:S05]  /*02b0*/  @P0 EXIT ;  /* 0x000000000000094d */ /* 0x000fea0003800000 */
[----:B------:R-:W-:Y:S01]  /*02c0*/  VIADD R2, R31, 0x8 ;  /* 0x000000081f027836 */ /* 0x000fe20000000000 */
[C---:B------:R-:W-:Y:S01]  /*02d0*/  IADD3 R32, PT, PT, R27.reuse, -R31, RZ ;  /* 0x8000001f1b207210 */ /* 0x040fe20007ffe0ff */
[----:B------:R-:W1:Y:S01]  /*02e0*/  LDCU UR8, c[0x0][0x3bc] ;  /* 0x00007780ff0877ac */ /* 0x000e620008000800 */
[----:B------:R-:W-:Y:S01]  /*02f0*/  BSSY.RECONVERGENT B0, `(.L_x_0) ;  /* 0x0000068000007945 */ /* 0x000fe20003800200 */
[----:B------:R-:W-:Y:S02]  /*0300*/  LOP3.LUT R30, R0, 0x1f, RZ, 0xc0, !PT ;  /* 0x0000001f001e7812 */ /* 0x000fe400078ec0ff */
[----:B------:R-:W-:Y:S01]  /*0310*/  ISETP.GT.AND P0, PT, R2, R27, PT ;  /* 0x0000001b0200720c */ /* 0x000fe20003f04270 */
[----:B------:R-:W2:Y:S03]  /*0320*/  LDCU UR5, c[0x0][0x390] ;  /* 0x00007200ff0577ac */ /* 0x000ea60008000800 */
[----:B------:R-:W-:Y:S01]  /*0330*/  SEL R32, R32, 0x8, P0 ;  /* 0x0000000820207807 */ /* 0x000fe20000000000 */
[----:B------:R-:W3:Y:S03]  /*0340*/  LDCU.64 UR12, c[0x0][0x358] ;  /* 0x00006b00ff0c77ac */ /* 0x000ee60008000a00 */
[----:B------:R-:W-:Y:S01]  /*0350*/  ISETP.GE.AND P0, PT, R32, 0x1, PT ;  /* 0x000000012000780c */ /* 0x000fe20003f06270 */
[----:B-1----:R-:W-:Y:S01]  /*0360*/  UIMAD UR4, UR4, UR8, URZ ;  /* 0x00000008040472a4 */ /* 0x002fe2000f8e02ff */
[----:B--2---:R-:W-:-:S11]  /*0370*/  VIADD R3, R27, UR5 ;  /* 0x000000051b037c36 */ /* 0x004fd60008000000 */
[----:B------:R-:W-:Y:S05]  /*0380*/  @!P0 BRA `(.L_x_1) ;  /* 0x0000000400788947 */ /* 0x000fea0003800000 */
[----:B------:R-:W-:Y:S01]  /*0390*/  VIMNMX R2, PT, PT, R27, R2, PT ;  /* 0x000000021b027248 */ /* 0x000fe20003fe0100 */
[----:B------:R-:W-:Y:S01]  /*03a0*/  BSSY.RECONVERGENT B1, `(.L_x_2) ;  /* 0x0000040000017945 */ /* 0x000fe20003800200 */
[----:B------:R-:W-:Y:S01]  /*03b0*/  LOP3.LUT R7, R32, 0x3, RZ, 0xc0, !PT ;  /* 0x0000000320077812 */ /* 0x000fe200078ec0ff */
[----:B------:R-:W-:Y:S01]  /*03c0*/  IMAD.MOV.U32 R8, RZ, RZ, RZ ;  /* 0x000000ffff087224 */ /* 0x000fe200078e00ff */
[----:B------:R-:W-:Y:S01]  /*03d0*/  SHF.L.U32 R6, R30, 0x3, RZ ;  /* 0x000000031e067819 */ /* 0x000fe200000006ff */
[----:B------:R-:W-:Y:S01]  /*03e0*/  IMAD.IADD R2, R31, 0x1, -R2 ;  /* 0x000000011f027824 */ /* 0x000fe200078e0a02 */
[----:B------:R-:W-:-:S04]  /*03f0*/  ISETP.NE.AND P4, PT, R7, RZ, PT ;  /* 0x000000ff0700720c */ /* 0x000fc80003f85270 */
[----:B------:R-:W-:Y:S01]  /*0400*/  ISETP.GT.U32.AND P0, PT, R2, -0x4, PT ;  /* 0xfffffffc0200780c */ /* 0x000fe20003f04070 */
[----:B------:R-:W-:-:S12]  /*0410*/  IMAD R2, R28, R3, RZ ;  /* 0x000000031c027224 */ /* 0x000fd800078e02ff */
[----:B------:R-:W-:Y:S05]  /*0420*/  @P0 BRA `(.L_x_3) ;  /* 0x0000000000dc0947 */ /* 0x000fea0003800000 */
[----:B------:R-:W1:Y:S01]  /*0430*/  S2UR UR6, SR_CgaCtaId ;  /* 0x00000000000679c3 */ /* 0x000e620000008800 */
[----:B------:R-:W-:Y:S01]  /*0440*/  UMOV UR5, 0x400 ;  /* 0x0000040000057882 */ /* 0x000fe20000000000 */
[----:B------:R-:W-:Y:S01]  /*0450*/  LOP3.LUT R8, R32, 0x7ffffffc, RZ, 0xc0, !PT ;  /* 0x7ffffffc20087812 */ /* 0x000fe200078ec0ff */
[C---:B------:R-:W-:Y:S01]  /*0460*/  IMAD.IADD R20, R31.reuse, 0x1, -R26 ;  /* 0x000000011f147824 */ /* 0x040fe200078e0a1a */
[----:B------:R-:W-:-:S03]  /*0470*/  IADD3 R19, PT, PT, R31, 0x3, RZ ;  /* 0x000000031f137810 */ /* 0x000fc60007ffe0ff */
[----:B------:R-:W-:Y:S01]  /*0480*/  IMAD.MOV R18, RZ, RZ, -R8 ;  /* 0x000000ffff127224 */ /* 0x000fe200078e0a08 */
[----:B------:R-:W2:Y:S01]  /*0490*/  LDC.64 R4, c[0x0][0x380] ;  /* 0x0000e000ff047b82 */ /* 0x000ea20000000a00 */
[----:B-1----:R-:W-:-:S04]  /*04a0*/  ULEA UR5, UR6, UR5, 0x18 ;  /* 0x0000000506057291 */ /* 0x002fc8000f8ec0ff */
[----:B------:R-:W-:-:S06]  /*04b0*/  ULEA UR5, UR4, UR5, 0x1 ;  /* 0x0000000504057291 */ /* 0x000fcc000f8e08ff */
[----:B------:R-:W-:-:S05]  /*04c0*/  LEA R9, R33, UR5, 0xc ;  /* 0x0000000521097c11 */ /* 0x000fca000f8e60ff */
[----:B------:R-:W-:-:S05]  /*04d0*/  IMAD R9, R30, 0x10, R9 ;  /* 0x000000101e097824 */ /* 0x000fca00078e0209 */
[----:B------:R-:W-:-:S07]  /*04e0*/  IADD3 R9, PT, PT, R9, 0x400, RZ ;  /* 0x0000040009097810 */ /* 0x000fce0007ffe0ff */
.L_x_4:
[C---:B------:R-:W-:Y:S01]  /*04f0*/  VIADD R13, R19.reuse, 0xfffffffd ;  /* 0xfffffffd130d7836 */ /* 0x040fe20000000000 */
[C---:B------:R-:W-:Y:S01]  /*0500*/  IADD3 R10, PT, PT, R20.reuse, 0x1, RZ ;  /* 0x00000001140a7810 */ /* 0x040fe20007ffe0ff */
[C---:B------:R-:W-:Y:S01]  /*0510*/  VIADD R11, R19.reuse, 0xfffffffe ;  /* 0xfffffffe130b7836 */ /* 0x040fe20000000000 */
[CC--:B------:R-:W-:Y:S01]  /*0520*/  ISETP.GE.AND P3, PT, R19.reuse, R26.reuse, PT ;  /* 0x0000001a1300720c */ /* 0x0c0fe20003f66270 */
[----:B------:R-:W-:Y:S01]  /*0530*/  VIADD R15, R19, 0xffffffff ;  /* 0xffffffff130f7836 */ /* 0x000fe20000000000 */
[-C--:B------:R-:W-:Y:S01]  /*0540*/  ISETP.GE.AND P0, PT, R13, R26.reuse, PT ;  /* 0x0000001a0d00720c */ /* 0x080fe20003f06270 */
[----:B------:R-:W-:Y:S01]  /*0550*/  VIADD R14, R20, 0x2 ;  /* 0x00000002140e7836 */ /* 0x000fe20000000000 */
[-C--:B------:R-:W-:Y:S01]  /*0560*/  ISETP.GE.AND P1, PT, R11, R26.reuse, PT ;  /* 0x0000001a0b00720c */ /* 0x080fe20003f26270 */
[----:B------:R-:W-:Y:S01]  /*0570*/  VIADD R18, R18, 0x4 ;  /* 0x0000000412127836 */ /* 0x000fe20000000000 */
[----:B------:R-:W-:Y:S02]  /*0580*/  ISETP.GE.AND P2, PT, R15, R26, PT ;  /* 0x0000001a0f00720c */ /* 0x000fe40003f46270 */
[----:B------:R-:W-:-:S02]  /*0590*/  IADD3 R21, PT, PT, R20, 0x3, RZ ;  /* 0x0000000314157810 */ /* 0x000fc40007ffe0ff */
[-C--:B------:R-:W-:Y:S02]  /*05a0*/  VIMNMX R12, PT, PT, R11, R26.reuse, PT ;  /* 0x0000001a0b0c7248 */ /* 0x080fe40003fe0100 */
[-C--:B------:R-:W-:Y:S02]  /*05b0*/  VIMNMX R16, PT, PT, R15, R26.reuse, PT ;  /* 0x0000001a0f107248 */ /* 0x080fe40003fe0100 */
[----:B------:R-:W-:Y:S02]  /*05c0*/  VIMNMX R13, PT, PT, R13, R26, PT ;  /* 0x0000001a0d0d7248 */ /* 0x000fe40003fe0100 */
[C---:B------:R-:W-:Y:S01]  /*05d0*/  SEL R11, R20.reuse, RZ, P0 ;  /* 0x000000ff140b7207 */ /* 0x040fe20000000000 */
[----:B------:R-:W-:Y:S01]  /*05e0*/  VIADD R20, R20, 0x4 ;  /* 0x0000000414147836 */ /* 0x000fe20000000000 */
[----:B------:R-:W-:Y:S02]  /*05f0*/  SEL R15, R10, RZ, P1 ;  /* 0x000000ff0a0f7207 */ /* 0x000fe40000800000 */
[----:B------:R-:W-:-:S02]  /*0600*/  SEL R17, R14, RZ, P2 ;  /* 0x000000ff0e117207 */ /* 0x000fc40001000000 */
[----:B------:R-:W-:Y:S02]  /*0610*/  VIMNMX R22, PT, PT, R19, R26, PT ;  /* 0x0000001a13167248 */ /* 0x000fe40003fe0100 */
[----:B------:R-:W-:Y:S02]  /*0620*/  SEL R21, R21, RZ, P3 ;  /* 0x000000ff15157207 */ /* 0x000fe40001800000 */
[-C--:B------:R-:W-:Y:S02]  /*0630*/  IADD3 R11, PT, PT, R13, R2.reuse, R11 ;  /* 0x000000020d0b7210 */ /* 0x080fe40007ffe00b */
[-C--:B------:R-:W-:Y:S02]  /*0640*/  IADD3 R15, PT, PT, R12, R2.reuse, R15 ;  /* 0x000000020c0f7210 */ /* 0x080fe40007ffe00f */
[-C--:B------:R-:W-:Y:S01]  /*0650*/  IADD3 R17, PT, PT, R16, R2.reuse, R17 ;  /* 0x0000000210117210 */ /* 0x080fe20007ffe011 */
[--C-:B------:R-:W-:Y:S01]  /*0660*/  IMAD R11, R11, 0x100, R6.reuse ;  /* 0x000001000b0b7824 */ /* 0x100fe200078e0206 */
[----:B------:R-:W-:Y:S01]  /*0670*/  IADD3 R21, PT, PT, R22, R2, R21 ;  /* 0x0000000216157210 */ /* 0x000fe20007ffe015 */
[----:B------:R-:W-:Y:S01]  /*0680*/  IMAD R13, R15, 0x100, R6 ;  /* 0x000001000f0d7824 */ /* 0x000fe200078e0206 */
[----:B------:R-:W-:Y:S01]  /*0690*/  ISETP.NE.AND P0, PT, R18, RZ, PT ;  /* 0x000000ff1200720c */ /* 0x000fe20003f05270 */
[----:B--2---:R-:W-:Y:S01]  /*06a0*/  IMAD.WIDE R10, R11, 0x2, R4 ;  /* 0x000000020b0a7825 */ /* 0x004fe200078e0204 */
[----:B------:R-:W-:-:S02]  /*06b0*/  LEA R15, R17, R6, 0x8 ;  /* 0x00000006110f7211 */ /* 0x000fc400078e40ff */
[----:B------:R-:W-:Y:S01]  /*06c0*/  IADD3 R19, PT, PT, R19, 0x4, RZ ;  /* 0x0000000413137810 */ /* 0x000fe20007ffe0ff */
[----:B------:R-:W-:Y:S01]  /*06d0*/  IMAD R17, R21, 0x100, R6 ;  /* 0x0000010015117824 */ /* 0x000fe200078e0206 */
[----:B------:R-:W-:Y:S01]  /*06e0*/  @!PT LDS RZ, [RZ] ;  /* 0x00000000fffff984 */ /* 0x000fe20000000800 */
[----:B------:R-:W-:Y:S01]  /*06f0*/  @!PT LDS RZ, [RZ] ;  /* 0x00000000fffff984 */ /* 0x000fe20000000800 */
[----:B------:R-:W-:Y:S01]  /*0700*/  @!PT LDS RZ, [RZ] ;  /* 0x00000000fffff984 */ /* 0x000fe20000000800 */
[----:B---3--:R-:W-:Y:S01]  /*0710*/  LDGSTS.E.128 [R9+-0x400], desc[UR12][R10.64] ;  /* 0xffc000000a097fae */ /* 0x008fe2000b9a180c */
[----:B------:R-:W-:-:S04]  /*0720*/  IMAD.WIDE R12, R13, 0x2, R4 ;  /* 0x000000020d0c7825 */ /* 0x000fc800078e0204 */
[--C-:B------:R-:W-:Y:S01]  /*0730*/  IMAD.WIDE R14, R15, 0x2, R4.reuse ;  /* 0x000000020f0e7825 */ /* 0x100fe200078e0204 */
[----:B------:R-:W-:Y:S03]  /*0740*/  LDGSTS.E.128 [R9+-0x200], desc[UR12][R12.64] ;  /* 0xffe000000c097fae */ /* 0x000fe6000b9a180c */
[----:B------:R-:W-:Y:S01]  /*0750*/  IMAD.WIDE R16, R17, 0x2, R4 ;  /* 0x0000000211107825 */ /* 0x000fe200078e0204 */
[----:B------:R-:W-:Y:S04]  /*0760*/  LDGSTS.E.128 [R9], desc[UR12][R14.64] ;  /* 0x000000000e097fae */ /* 0x000fe8000b9a180c */
[----:B------:R1:W-:Y:S02]  /*0770*/  LDGSTS.E.128 [R9+0x200], desc[UR12][R16.64] ;  /* 0x0020000010097fae */ /* 0x0003e4000b9a180c */
[----:B-1----:R-:W-:Y:S01]  /*0780*/  VIADD R9, R9, 0x800 ;  /* 0x0000080009097836 */ /* 0x002fe20000000000 */
[----:B------:R-:W-:Y:S06]  /*0790*/  @P0 BRA `(.L_x_4) ;  /* 0xfffffffc00540947 */ /* 0x000fec000383ffff */
.L_x_3:
[----:B---3--:R-:W-:Y:S05]  /*07a0*/  BSYNC.RECONVERGENT B1 ;  /* 0x0000000000017941 */ /* 0x008fea0003800200 */
.L_x_2:
[----:B------:R-:W-:Y:S05]  /*07b0*/  @!P4 BRA `(.L_x_1) ;  /* 0x00000000006cc947 */ /* 0x000fea0003800000 */
[----:B------:R-:W1:Y:S01]  /*07c0*/  S2UR UR6, SR_CgaCtaId ;  /* 0x00000000000679c3 */ /* 0x000e620000008800 */
[----:B------:R-:W-:Y:S01]  /*07d0*/  UMOV UR5, 0x400 ;  /* 0x0000040000057882 */ /* 0x000fe20000000000 */
[----:B------:R-:W-:Y:S01]  /*07e0*/  IADD3 R9, PT, PT, R31, R8, RZ ;  /* 0x000000081f097210 */ /* 0x000fe20007ffe0ff */
[----:B------:R-:W-:-:S05]  /*07f0*/  IMAD.MOV R12, RZ, RZ, -R7 ;  /* 0x000000ffff0c7224 */ /* 0x000fca00078e0a07 */
[----:B------:R-:W2:Y:S01]  /*0800*/  LDC.64 R10, c[0x0][0x380] ;  /* 0x0000e000ff0a7b82 */ /* 0x000ea20000000a00 */
[----:B-1----:R-:W-:-:S04]  /*0810*/  ULEA UR5, UR6, UR5, 0x18 ;  /* 0x0000000506057291 */ /* 0x002fc8000f8ec0ff */
[----:B------:R-:W-:-:S06]  /*0820*/  ULEA UR5, UR4, UR5, 0x1 ;  /* 0x0000000504057291 */ /* 0x000fcc000f8e08ff */
[----:B------:R-:W-:-:S05]  /*0830*/  LEA R5, R33, UR5, 0xc ;  /* 0x0000000521057c11 */ /* 0x000fca000f8e60ff */
[----:B------:R-:W-:Y:S01]  /*0840*/  IMAD R5, R8, 0x200, R5 ;  /* 0x0000020008057824 */ /* 0x000fe200078e0205 */
[----:B------:R-:W-:-:S03]  /*0850*/  IADD3 R8, PT, PT, R9, -R26, RZ ;  /* 0x8000001a09087210 */ /* 0x000fc60007ffe0ff */
[----:B------:R-:W-:-:S07]  /*0860*/  IMAD R7, R30, 0x10, R5 ;  /* 0x000000101e077824 */ /* 0x000fce00078e0205 */
.L_x_5:
[CC--:B------:R-:W-:Y:S02]  /*0870*/  ISETP.GE.AND P0, PT, R9.reuse, R26.reuse, PT ;  /* 0x0000001a0900720c */ /* 0x0c0fe40003f06270 */
[C---:B------:R-:W-:Y:S01]  /*0880*/  VIMNMX R4, PT, PT, R9.reuse, R26, PT ;  /* 0x0000001a09047248 */ /* 0x040fe20003fe0100 */
[----:B------:R-:W-:Y:S01]  /*0890*/  VIADD R9, R9, 0x1 ;  /* 0x0000000109097836 */ /* 0x000fe20000000000 */
[C---:B------:R-:W-:Y:S01]  /*08a0*/  SEL R5, R8.reuse, RZ, P0 ;  /* 0x000000ff08057207 */ /* 0x040fe20000000000 */
[----:B------:R-:W-:Y:S01]  /*08b0*/  VIADD R8, R8, 0x1 ;  /* 0x0000000108087836 */ /* 0x000fe20000000000 */
[----:B------:R-:W-:Y:S02]  /*08c0*/  IADD3 R12, PT, PT, R12, 0x1, RZ ;  /* 0x000000010c0c7810 */ /* 0x000fe40007ffe0ff */
[----:B------:R-:W-:Y:S02]  /*08d0*/  IADD3 R5, PT, PT, R4, R2, R5 ;  /* 0x0000000204057210 */ /* 0x000fe40007ffe005 */
[----:B------:R-:W-:-:S03]  /*08e0*/  ISETP.NE.AND P0, PT, R12, RZ, PT ;  /* 0x000000ff0c00720c */ /* 0x000fc60003f05270 */
[----:B------:R-:W-:-:S04]  /*08f0*/  IMAD R5, R5, 0x100, R6 ;  /* 0x0000010005057824 */ /* 0x000fc800078e0206 */
[----:B--2---:R-:W-:-:S05]  /*0900*/  IMAD.WIDE R4, R5, 0x2, R10 ;  /* 0x0000000205047825 */ /* 0x004fca00078e020a */
[----:B------:R-:W-:Y:S01]  /*0910*/  @!PT LDS RZ, [RZ] ;  /* 0x00000000fffff984 */ /* 0x000fe20000000800 */
[----:B------:R-:W-:Y:S01]  /*0920*/  @!PT LDS RZ, [RZ] ;  /* 0x00000000fffff984 */ /* 0x000fe20000000800 */
[----:B------:R-:W-:Y:S01]  /*0930*/  @!PT LDS RZ, [RZ] ;  /* 0x00000000fffff984 */ /* 0x000fe20000000800 */
[----:B------:R1:W-:Y:S02]  /*0940*/  LDGSTS.E.128 [R7], desc[UR12][R4.64] ;  /* 0x0000000004077fae */ /* 0x0003e4000b9a180c */
[----:B-1----:R-:W-:Y:S01]  /*0950*/  IADD3 R7, PT, PT, R7, 0x200, RZ ;  /* 0x0000020007077810 */ /* 0x002fe20007ffe0ff */
[----:B------:R-:W-:Y:S06]  /*0960*/  @P0 BRA `(.L_x_5) ;  /* 0xfffffffc00c00947 */ /* 0x000fec000383ffff */
.L_x_1:
[----:B---3--:R-:W-:Y:S05]  /*0970*/  BSYNC.RECONVERGENT B0 ;  /* 0x0000000000007941 */ /* 0x008fea0003800200 */
.L_x_0:
[----:B------:R-:W1:Y:S01]  /*0980*/  LDC.64 R4, c[0x0][0x3b0] ;  /* 0x0000ec00ff047b82 */ /* 0x000e620000000a00 */
[----:B------:R-:W-:Y:S01]  /*0990*/  ULEA UR5, UR8, 0xf, 0x1 ;  /* 0x0000000f08057891 */ /* 0x000fe2000f8e08ff */
[----:B------:R-:W0:Y:S01]  /*09a0*/  LDGDEPBAR ;  /* 0x00000000000079af */ /* 0x000e220000000000 */
[----:B------:R-:W2:Y:S01]  /*09b0*/  LDCU.64 UR10, c[0x0][0x3a8] ;  /* 0x00007500ff0a77ac */ /* 0x000ea20008000a00 */
[----:B-1----:R-:W-:-:S06]  /*09c0*/  IMAD.WIDE R4, R28, 0x8, R4 ;  /* 0x000000081c047825 */ /* 0x002fcc00078e0204 */
[----:B------:R-:W3:Y:S01]  /*09d0*/  LDG.E.64 R4, desc[UR12][R4.64] ;  /* 0x0000000c04047981 */ /* 0x000ee2000c1e1b00 */
[----:B------:R-:W-:Y:S01]  /*09e0*/  USHF.R.S32.HI UR6, URZ, 0x1f, UR5 ;  /* 0x0000001fff067899 */ /* 0x000fe20008011405 */
[----:B------:R-:W-:Y:S03]  /*09f0*/  BSSY.RECONVERGENT B0, `(.L_x_6) ;  /* 0x000004c000007945 */ /* 0x000fe60003800200 */
[----:B------:R-:W-:Y:S02]  /*0a00*/  ULEA.HI UR6, UR6, UR5, URZ, 0x4 ;  /* 0x0000000506067291 */ /* 0x000fe4000f8f20ff */
[----:B------:R-:W-:Y:S02]  /*0a10*/  USHF.R.S32.HI UR5, URZ, 0x1f, UR8 ;  /* 0x0000001fff057899 */ /* 0x000fe40008011408 */
[----:B------:R-:W-:-:S06]  /*0a20*/  USHF.R.S32.HI UR6, URZ, 0x4, UR6 ;  /* 0x00000004ff067899 */ /* 0x000fcc0008011406 */
[----:B------:R-:W-:Y:S01]  /*0a30*/  ISETP.GE.AND P0, PT, R30, UR6, PT ;  /* 0x000000061e007c0c */ /* 0x000fe2000bf06270 */
[----:B---3--:R-:W-:Y:S02]  /*0a40*/  IMAD R9, R5, UR8, RZ ;  /* 0x0000000805097c24 */ /* 0x008fe4000f8e02ff */
[----:B------:R-:W-:-:S04]  /*0a50*/  IMAD.WIDE.U32 R6, R4, UR8, RZ ;  /* 0x0000000804067c25 */ /* 0x000fc8000f8e00ff */
[----:B------:R-:W-:Y:S01]  /*0a60*/  IMAD R9, R4, UR5, R9 ;  /* 0x0000000504097c24 */ /* 0x000fe2000f8e0209 */
[----:B--2---:R-:W-:-:S03]  /*0a70*/  LEA R15, P1, R6, UR10, 0x1 ;  /* 0x0000000a060f7c11 */ /* 0x004fc6000f8208ff */
[----:B------:R-:W-:-:S05]  /*0a80*/  IMAD.IADD R5, R7, 0x1, R9 ;  /* 0x0000000107057824 */ /* 0x000fca00078e0209 */
[----:B------:R-:W-:Y:S01]  /*0a90*/  LEA.HI.X R14, R6, UR11, R5, 0x1, P1 ;  /* 0x0000000b060e7c11 */ /* 0x000fe200088f0c05 */
[----:B------:R-:W-:Y:S06]  /*0aa0*/  @P0 BRA `(.L_x_7) ;  /* 0x0000000400000947 */ /* 0x000fec0003800000 */
[-C--:B------:R-:W-:Y:S01]  /*0ab0*/  LOP3.LUT R2, RZ, R30.reuse, RZ, 0x33, !PT ;  /* 0x0000001eff027212 */ /* 0x080fe200078e33ff */
[----:B------:R-:W-:Y:S01]  /*0ac0*/  BSSY.RECONVERGENT B1, `(.L_x_8) ;  /* 0x000001f000017945 */ /* 0x000fe20003800200 */
[----:B------:R-:W-:-:S03]  /*0ad0*/  MOV R12, R30 ;  /* 0x0000001e000c7202 */ /* 0x000fc60000000f00 */
[----:B------:R-:W-:-:S05]  /*0ae0*/  VIADD R2, R2, UR6 ;  /* 0x0000000602027c36 */ /* 0x000fca0008000000 */
[C---:B------:R-:W-:Y:S02]  /*0af0*/  LOP3.LUT R4, R2.reuse, 0x60, RZ, 0xc0, !PT ;  /* 0x0000006002047812 */ /* 0x040fe400078ec0ff */
[----:B------:R-:W-:Y:S02]  /*0b00*/  ISETP.GE.U32.AND P1, PT, R2, 0x60, PT ;  /* 0x000000600200780c */ /* 0x000fe40003f26070 */
[----:B------:R-:W-:-:S13]  /*0b10*/  ISETP.NE.AND P0, PT, R4, 0x60, PT ;  /* 0x000000600400780c */ /* 0x000fda0003f05270 */
[----:B------:R-:W-:Y:S05]  /*0b20*/  @!P0 BRA `(.L_x_9) ;  /* 0x0000000000608947 */ /* 0x000fea0003800000 */
[----:B------:R-:W1:Y:S01]  /*0b30*/  S2UR UR7, SR_CgaCtaId ;  /* 0x00000000000779c3 */ /* 0x000e620000008800 */
[----:B------:R-:W-:Y:S01]  /*0b40*/  LEA.HI R2, R2, 0x1, RZ, 0x1b ;  /* 0x0000000102027811 */ /* 0x000fe200078fd8ff */
[----:B------:R-:W-:Y:S01]  /*0b50*/  UMOV UR5, 0x400 ;  /* 0x0000040000057882 */ /* 0x000fe20000000000 */
[----:B------:R-:W-:Y:S02]  /*0b60*/  IMAD R4, R33, UR8, RZ ;  /* 0x0000000821047c24 */ /* 0x000fe4000f8e02ff */
[----:B------:R-:W-:Y:S02]  /*0b70*/  IMAD.SHL.U32 R7, R30, 0x10, RZ ;  /* 0x000000101e077824 */ /* 0x000fe400078e00ff */
[C---:B------:R-:W-:Y:S01]  /*0b80*/  IMAD.SHL.U32 R5, R2.reuse, 0x20, RZ ;  /* 0x0000002002057824 */ /* 0x040fe200078e00ff */
[----:B------:R-:W-:-:S04]  /*0b90*/  LOP3.LUT R2, R2, 0x3, RZ, 0xc0, !PT ;  /* 0x0000000302027812 */ /* 0x000fc800078ec0ff */
[----:B------:R-:W-:Y:S02]  /*0ba0*/  LOP3.LUT R5, R5, 0x60, RZ, 0xc0, !PT ;  /* 0x0000006005057812 */ /* 0x000fe400078ec0ff */
[----:B------:R-:W-:Y:S02]  /*0bb0*/  IADD3 R2, PT, PT, -R2, RZ, RZ ;  /* 0x000000ff02027210 */ /* 0x000fe40007ffe1ff */
[----:B------:R-:W-:Y:S01]  /*0bc0*/  LOP3.LUT R12, R5, 0x1f, R0, 0xf8, !PT ;  /* 0x0000001f050c7812 */ /* 0x000fe200078ef800 */
[----:B-1----:R-:W-:-:S06]  /*0bd0*/  ULEA UR5, UR7, UR5, 0x18 ;  /* 0x0000000507057291 */ /* 0x002fcc000f8ec0ff */
[----:B------:R-:W-:-:S05]  /*0be0*/  LEA R4, R4, UR5, 0x1 ;  /* 0x0000000504047c11 */ /* 0x000fca000f8e08ff */
[----:B------:R-:W-:-:S07]  /*0bf0*/  IMAD.IADD R9, R4, 0x1, R7 ;  /* 0x0000000104097824 */ /* 0x000fce00078e0207 */
.L_x_10:
[C---:B------:R-:W-:Y:S01]  /*0c00*/  IADD3 R4, P0, PT, R7.reuse, R15, RZ ;  /* 0x0000000f07047210 */ /* 0x040fe20007f1e0ff */
[----:B------:R-:W-:Y:S01]  /*0c10*/  VIADD R7, R7, 0x200 ;  /* 0x0000020007077836 */ /* 0x000fe20000000000 */
[----:B------:R-:W-:-:S03]  /*0c20*/  IADD3 R2, PT, PT, R2, 0x1, RZ ;  /* 0x0000000102027810 */ /* 0x000fc60007ffe0ff */
[----:B------:R-:W-:Y:S01]  /*0c30*/  IMAD.X R5, RZ, RZ, R14, P0 ;  /* 0x000000ffff057224 */ /* 0x000fe200000e060e */
[----:B------:R-:W-:-:S04]  /*0c40*/  ISETP.NE.AND P0, PT, R2, RZ, PT ;  /* 0x000000ff0200720c */ /* 0x000fc80003f05270 */
[----:B------:R-:W-:Y:S01]  /*0c50*/  @!PT LDS RZ, [RZ] ;  /* 0x00000000fffff984 */ /* 0x000fe20000000800 */
[----:B------:R-:W-:Y:S01]  /*0c60*/  @!PT LDS RZ, [RZ] ;  /* 0x00000000fffff984 */ /* 0x000fe20000000800 */
[----:B------:R-:W-:Y:S01]  /*0c70*/  @!PT LDS RZ, [RZ] ;  /* 0x00000000fffff984 */ /* 0x000fe20000000800 */
[----:B------:R1:W-:Y:S02]  /*0c80*/  LDGSTS.E.BYPASS.128 [R9], desc[UR12][R4.64] ;  /* 0x0000000004097fae */ /* 0x0003e4000b98180c */
[----:B-1----:R-:W-:-:S07]  /*0c90*/  VIADD R9, R9, 0x200 ;  /* 0x0000020009097836 */ /* 0x002fce0000000000 */
[----:B------:R-:W-:Y:S05]  /*0ca0*/  @P0 BRA `(.L_x_10) ;  /* 0xfffffffc00d40947 */ /* 0x000fea000383ffff */
.L_x_9:
[----:B------:R-:W-:Y:S05]  /*0cb0*/  BSYNC.RECONVERGENT B1 ;  /* 0x0000000000017941 */ /* 0x000fea0003800200 */
.L_x_8:
[----:B------:R-:W-:Y:S05]  /*0cc0*/  @!P1 BRA `(.L_x_7) ;  /* 0x0000000000789947 */ /* 0x000fea0003800000 */
[----:B------:R-:W1:Y:S01]  /*0cd0*/  S2UR UR7, SR_CgaCtaId ;  /* 0x00000000000779c3 */ /* 0x000e620000008800 */
[----:B------:R-:W-:Y:S01]  /*0ce0*/  UMOV UR5, 0x400 ;  /* 0x0000040000057882 */ /* 0x000fe20000000000 */
[----:B------:R-:W-:Y:S01]  /*0cf0*/  IMAD R0, R33, UR8, RZ ;  /* 0x0000000821007c24 */ /* 0x000fe2000f8e02ff */
[----:B-1----:R-:W-:-:S06]  /*0d00*/  ULEA UR5, UR7, UR5, 0x18 ;  /* 0x0000000507057291 */ /* 0x002fcc000f8ec0ff */
[----:B------:R-:W-:Y:S02]  /*0d10*/  LEA R13, R0, UR5, 0x1 ;  /* 0x00000005000d7c11 */ /* 0x000fe4000f8e08ff */
[C---:B------:R-:W-:Y:S02]  /*0d20*/  LEA R0, R12.reuse, 0x400, 0x4 ;  /* 0x000004000c007811 */ /* 0x040fe400078e20ff */
[----:B------:R-:W-:-:S07]  /*0d30*/  LEA R13, R12, R13, 0x4 ;  /* 0x0000000d0c0d7211 */ /* 0x000fce00078e20ff */
.L_x_11:
[C---:B------:R-:W-:Y:S01]  /*0d40*/  VIADD R4, R0.reuse, 0xfffffc00 ;  /* 0xfffffc0000047836 */ /* 0x040fe20000000000 */
[----:B------:R-:W-:Y:S01]  /*0d50*/  IADD3 R10, PT, PT, R0, 0x200, RZ ;  /* 0x00000200000a7810 */ /* 0x000fe20007ffe0ff */
[----:B------:R-:W-:Y:S01]  /*0d60*/  VIADD R12, R12, 0x80 ;  /* 0x000000800c0c7836 */ /* 0x000fe20000000000 */
[CC--:B------:R-:W-:Y:S01]  /*0d70*/  IADD3 R8, P2, PT, R0.reuse, R15.reuse, RZ ;  /* 0x0000000f00087210 */ /* 0x0c0fe20007f5e0ff */
[----:B------:R-:W-:Y:S01]  /*0d80*/  VIADD R6, R0, 0xfffffe00 ;  /* 0xfffffe0000067836 */ /* 0x000fe20000000000 */
[-C--:B------:R-:W-:Y:S02]  /*0d90*/  IADD3 R4, P0, PT, R4, R15.reuse, RZ ;  /* 0x0000000f04047210 */ /* 0x080fe40007f1e0ff */
[-C--:B------:R-:W-:Y:S01]  /*0da0*/  IADD3 R10, P3, PT, R10, R15.reuse, RZ ;  /* 0x0000000f0a0a7210 */ /* 0x080fe20007f7e0ff */
[--C-:B------:R-:W-:Y:S01]  /*0db0*/  IMAD.X R9, RZ, RZ, R14.reuse, P2 ;  /* 0x000000ffff097224 */ /* 0x100fe200010e060e */
[----:B------:R-:W-:Y:S01]  /*0dc0*/  IADD3 R6, P1, PT, R6, R15, RZ ;  /* 0x0000000f06067210 */ /* 0x000fe20007f3e0ff */
[--C-:B------:R-:W-:Y:S01]  /*0dd0*/  IMAD.X R5, RZ, RZ, R14.reuse, P0 ;  /* 0x000000ffff057224 */ /* 0x100fe200000e060e */
[----:B------:R-:W-:Y:S01]  /*0de0*/  ISETP.GE.AND P0, PT, R12, UR6, PT ;  /* 0x000000060c007c0c */ /* 0x000fe2000bf06270 */
[----:B------:R-:W-:Y:S01]  /*0df0*/  IMAD.X R11, RZ, RZ, R14, P3 ;  /* 0x000000ffff0b7224 */ /* 0x000fe200018e060e */
[----:B------:R-:W-:-:S02]  /*0e00*/  IADD3.X R7, PT, PT, RZ, R14, RZ, P1, !PT ;  /* 0x0000000eff077210 */ /* 0x000fc40000ffe4ff */
[----:B------:R-:W-:Y:S01]  /*0e10*/  @!PT LDS RZ, [RZ] ;  /* 0x00000000fffff984 */ /* 0x000fe20000000800 */
[----:B------:R-:W-:Y:S01]  /*0e20*/  @!PT LDS RZ, [RZ] ;  /* 0x00000000fffff984 */ /* 0x000fe20000000800 */
[----:B------:R-:W-:Y:S01]  /*0e30*/  @!PT LDS RZ, [RZ] ;  /* 0x00000000fffff984 */ /* 0x000fe20000000800 */
[----:B------:R-:W-:Y:S01]  /*0e40*/  LDGSTS.E.BYPASS.128 [R13], desc[UR12][R4.64] ;  /* 0x00000000040d7fae */ /* 0x000fe2000b98180c */
[----:B------:R-:W-:-:S03]  /*0e50*/  IADD3 R0, PT, PT, R0, 0x800, RZ ;  /* 0x0000080000007810 */ /* 0x000fc60007ffe0ff */
[----:B------:R-:W-:Y:S04]  /*0e60*/  LDGSTS.E.BYPASS.128 [R13+0x200], desc[UR12][R6.64] ;  /* 0x00200000060d7fae */ /* 0x000fe8000b98180c */
[----:B------:R-:W-:Y:S04]  /*0e70*/  LDGSTS.E.BYPASS.128 [R13+0x400], desc[UR12][R8.64] ;  /* 0x00400000080d7fae */ /* 0x000fe8000b98180c */
[----:B------:R1:W-:Y:S02]  /*0e80*/  LDGSTS.E.BYPASS.128 [R13+0x600], desc[UR12][R10.64] ;  /* 0x006000000a0d7fae */ /* 0x0003e4000b98180c */
[----:B-1----:R-:W-:Y:S01]  /*0e90*/  VIADD R13, R13, 0x800 ;  /* 0x000008000d0d7836 */ /* 0x002fe20000000000 */
[----:B------:R-:W-:Y:S06]  /*0ea0*/  @!P0 BRA `(.L_x_11) ;  /* 0xfffffffc00a48947 */ /* 0x000fec000383ffff */
.L_x_7:
[----:B------:R-:W-:Y:S05]  /*0eb0*/  BSYNC.RECONVERGENT B0 ;  /* 0x0000000000007941 */ /* 0x000fea0003800200 */
.L_x_6:
[----:B------:R-:W0:Y:S01]  /*0ec0*/  LDGDEPBAR ;  /* 0x00000000000079af */ /* 0x000e220000000000 */
[----:B------:R-:W-:Y:S01]  /*0ed0*/  ISETP.GE.AND P0, PT, R32, 0x1, PT ;  /* 0x000000012000780c */ /* 0x000fe20003f06270 */
[----:B------:R-:W-:-:S12]  /*0ee0*/  DEPBAR.LE SB0, 0x1 ;  /* 0x000080400000791a */ /* 0x000fd80000000000 */
[----:B------:R-:W-:Y:S05]  /*0ef0*/  @!P0 EXIT ;  /* 0x000000000000894d */ /* 0x000fea0003800000 */
[----:B------:R-:W1:Y:S01]  /*0f00*/  LDC.64 R4, c[0x0][0x398] ;  /* 0x0000e600ff047b82 */ /* 0x000e620000000a00 */
[----:B------:R-:W-:-:S07]  /*0f10*/  IMAD.SHL.U32 R29, R30, 0x8, RZ ;  /* 0x000000081e1d7824 */ /* 0x000fce00078e00ff */
[----:B------:R-:W2:Y:S08]  /*0f20*/  LDC.64 R6, c[0x0][0x3a0] ;  /* 0x0000e800ff067b82 */ /* 0x000eb00000000a00 */
[----:B------:R-:W3:Y:S01]  /*0f30*/  S2UR UR10, SR_CgaCtaId ;  /* 0x00000000000a79c3 */ /* 0x000ee20000008800 */
[----:B------:R-:W-:Y:S01]  /*0f40*/  USHF.R.S32.HI UR5, URZ, 0x1f, UR8 ;  /* 0x0000001fff057899 */ /* 0x000fe20008011408 */
[----:B------:R-:W-:Y:S01]  /*0f50*/  UMOV UR9, 0x400 ;  /* 0x0000040000097882 */ /* 0x000fe20000000000 */
[----:B------:R-:W-:Y:S01]  /*0f60*/  ULEA.HI UR7, UR8, UR8, URZ, 0x1 ;  /* 0x0000000808077291 */ /* 0x000fe2000f8f08ff */
[----:B------:R-:W4:Y:S01]  /*0f70*/  LDCU UR11, c[0x0][0x388] ;  /* 0x00007100ff0b77ac */ /* 0x000f220008000800 */
[----:B-1----:R-:W-:-:S05]  /*0f80*/  IMAD.WIDE.U32 R4, R29, 0x2, R4 ;  /* 0x000000021d047825 */ /* 0x002fca00078e0004 */
[----:B------:R-:W5:Y:S01]  /*0f90*/  LDG.E.U16 R22, desc[UR12][R4.64] ;  /* 0x0000000c04167981 */ /* 0x000f62000c1e1500 */
[----:B--2---:R-:W-:-:S03]  /*0fa0*/  IMAD.WIDE.U32 R6, R29, 0x2, R6 ;  /* 0x000000021d067825 */ /* 0x004fc600078e0006 */
[----:B------:R-:W2:Y:S04]  /*0fb0*/  LDG.E.U16 R23, desc[UR12][R4.64+0x2] ;  /* 0x0000020c04177981 */ /* 0x000ea8000c1e1500 */
[----:B------:R-:W4:Y:S04]  /*0fc0*/  LDG.E.U16 R20, desc[UR12][R4.64+0x4] ;  /* 0x0000040c04147981 */ /* 0x000f28000c1e1500 */
        /* <DEDUP_REMOVED lines=12> */
[----:B------:R-:W4:Y:S01]  /*1090*/  LDG.E.U16 R8, desc[UR12][R6.64+0xe] ;  /* 0x00000e0c06087981 */ /* 0x000f22000c1e1500 */
[----:B------:R-:W-:Y:S01]  /*10a0*/  ULEA.HI UR6, UR5, UR8, URZ, 0x3 ;  /* 0x0000000805067291 */ /* 0x000fe2000f8f18ff */
[----:B------:R-:W-:-:S02]  /*10b0*/  SHF.L.U32 R27, R30, 0x4, RZ ;  /* 0x000000041e1b7819 */ /* 0x000fc400000006ff */
[----:B------:R-:W-:Y:S01]  /*10c0*/  LEA R24, R33, UR4, 0xb ;  /* 0x0000000421187c11 */ /* 0x000fe2000f8e58ff */
[----:B---3--:R-:W-:Y:S02]  /*10d0*/  ULEA UR9, UR10, UR9, 0x18 ;  /* 0x000000090a097291 */ /* 0x008fe4000f8ec0ff */
[----:B------:R-:W-:Y:S02]  /*10e0*/  USHF.R.S32.HI UR6, URZ, 0x3, UR6 ;  /* 0x00000003ff067899 */ /* 0x000fe40008011406 */
[----:B------:R-:W-:Y:S02]  /*10f0*/  IMAD.U32 R24, R24, 0x2, R27 ;  /* 0x0000000218187824 */ /* 0x000fe400078e001b */
[----:B------:R-:W-:Y:S01]  /*1100*/  HFMA2 R25, -RZ, RZ, 0, 0 ;  /* 0x00000000ff197431 */ /* 0x000fe200000001ff */
[----:B------:R-:W-:Y:S01]  /*1110*/  ULEA.HI UR5, UR5, UR8, URZ, 0x4 ;  /* 0x0000000805057291 */ /* 0x000fe2000f8f20ff */
[----:B------:R-:W-:Y:S01]  /*1120*/  IMAD R28, R28, R3, RZ ;  /* 0x000000031c1c7224 */ /* 0x000fe200078e02ff */
[----:B------:R-:W-:Y:S01]  /*1130*/  ISETP.GE.AND P0, PT, R30, UR6, PT ;  /* 0x000000061e007c0c */ /* 0x000fe2000bf06270 */
[----:B------:R-:W-:-:S02]  /*1140*/  IMAD.IADD R26, R31, 0x1, -R26 ;  /* 0x000000011f1a7824 */ /* 0x000fc400078e0a1a */
[----:B------:R-:W-:Y:S01]  /*1150*/  VIADD R24, R24, UR9 ;  /* 0x0000000918187c36 */ /* 0x000fe20008000000 */
[----:B------:R-:W-:Y:S02]  /*1160*/  USHF.R.S32.HI UR7, URZ, 0x1, UR7 ;  /* 0x00000001ff077899 */ /* 0x000fe40008011407 */
[----:B------:R-:W-:Y:S01]  /*1170*/  USHF.R.S32.HI UR5, URZ, 0x4, UR5 ;  /* 0x00000004ff057899 */ /* 0x000fe20008011405 */
[----:B-----5:R-:W-:Y:S01]  /*1180*/  IMAD.U32 R22, R22, 0x10000, RZ ;  /* 0x0001000016167824 */ /* 0x020fe200078e00ff */
[----:B--2---:R-:W-:Y:S01]  /*1190*/  SHF.L.U32 R23, R23, 0x10, RZ ;  /* 0x0000001017177819 */ /* 0x004fe200000006ff */
[----:B----4-:R-:W-:Y:S02]  /*11a0*/  IMAD.U32 R20, R20, 0x10000, RZ ;  /* 0x0001000014147824 */ /* 0x010fe400078e00ff */
[----:B------:R-:W-:Y:S01]  /*11b0*/  IMAD.U32 R21, R21, 0x10000, RZ ;  /* 0x0001000015157824 */ /* 0x000fe200078e00ff */
[----:B------:R-:W-:Y:S01]  /*11c0*/  SHF.L.U32 R18, R18, 0x10, RZ ;  /* 0x0000001012127819 */ /* 0x000fe200000006ff */
[----:B------:R-:W-:-:S02]  /*11d0*/  IMAD.U32 R19, R19, 0x10000, RZ ;  /* 0x0001000013137824 */ /* 0x000fc400078e00ff */
[----:B------:R-:W-:Y:S01]  /*11e0*/  IMAD.U32 R16, R16, 0x10000, RZ ;  /* 0x0001000010107824 */ /* 0x000fe200078e00ff */
[----:B------:R-:W-:Y:S01]  /*11f0*/  SHF.L.U32 R17, R17, 0x10, RZ ;  /* 0x0000001011117819 */ /* 0x000fe200000006ff */
[----:B------:R-:W-:Y:S02]  /*1200*/  IMAD.U32 R15, R15, 0x10000, RZ ;  /* 0x000100000f0f7824 */ /* 0x000fe400078e00ff */
[----:B------:R-:W-:Y:S01]  /*1210*/  IMAD.U32 R14, R14, 0x10000, RZ ;  /* 0x000100000e0e7824 */ /* 0x000fe200078e00ff */
[----:B------:R-:W-:Y:S01]  /*1220*/  SHF.L.U32 R13, R13, 0x10, RZ ;  /* 0x000000100d0d7819 */ /* 0x000fe200000006ff */
[----:B------:R-:W-:Y:S02]  /*1230*/  IMAD.U32 R12, R12, 0x10000, RZ ;  /* 0x000100000c0c7824 */ /* 0x000fe400078e00ff */
[----:B------:R-:W-:Y:S01]  /*1240*/  IMAD.U32 R11, R11, 0x10000, RZ ;  /* 0x000100000b0b7824 */ /* 0x000fe200078e00ff */
[----:B------:R-:W-:Y:S01]  /*1250*/  SHF.L.U32 R10, R10, 0x10, RZ ;  /* 0x000000100a0a7819 */ /* 0x000fe200000006ff */
[----:B------:R-:W-:-:S02]  /*1260*/  IMAD.U32 R9, R9, 0x10000, RZ ;  /* 0x0001000009097824 */ /* 0x000fc400078e00ff */
[----:B------:R-:W-:-:S07]  /*1270*/  IMAD.U32 R8, R8, 0x10000, RZ ;  /* 0x0001000008087824 */ /* 0x000fce00078e00ff */
.L_x_19:
[----:B-1----:R-:W1:Y:S01]  /*1280*/  LDS.128 R4, [R24] ;  /* 0x0000000018047984 */ /* 0x002e620000000c00 */
[----:B------:R-:W-:Y:S01]  /*1290*/  ISETP.GE.AND P1, PT, R31, UR11, PT ;  /* 0x0000000b1f007c0c */ /* 0x000fe2000bf26270 */
[----:B------:R-:W-:-:S03]  /*12a0*/  UMOV UR4, 0xffffffff ;  /* 0xffffffff00047882 */ /* 0x000fc60000000000 */
[----:B------:R-:W-:Y:S02]  /*12b0*/  SEL R35, R26, RZ, P1 ;  /* 0x000000ff1a237207 */ /* 0x000fe40000800000 */
[C---:B-1----:R-:W-:Y:S02]  /*12c0*/  PRMT R36, R4.reuse, 0x7632, R36 ;  /* 0x0000763204247816 */ /* 0x042fe40000000024 */
[----:B------:R-:W-:Y:S02]  /*12d0*/  SHF.L.U32 R0, R4, 0x10, RZ ;  /* 0x0000001004007819 */ /* 0x000fe400000006ff */
[----:B------:R-:W-:Y:S01]  /*12e0*/  PRMT R34, R5, 0x7632, R34 ;  /* 0x0000763205227816 */ /* 0x000fe20000000022 */
[----:B------:R-:W-:Y:S01]  /*12f0*/  IMAD.U32 R36, R36, 0x10000, RZ ;  /* 0x0001000024247824 */ /* 0x000fe200078e00ff */
[----:B------:R-:W-:Y:S01]  /*1300*/  PRMT R37, R7, 0x7632, R37 ;  /* 0x0000763207257816 */ /* 0x000fe20000000025 */
[----:B------:R-:W-:Y:S01]  /*1310*/  FFMA.FTZ R3, R0, R0, RZ ;  /* 0x0000000000037223 */ /* 0x000fe200000100ff */
[----:B------:R-:W-:Y:S01]  /*1320*/  IMAD.U32 R5, R5, 0x10000, RZ ;  /* 0x0001000005057824 */ /* 0x000fe200078e00ff */
[----:B------:R-:W-:-:S02]  /*1330*/  SHF.L.U32 R34, R34, 0x10, RZ ;  /* 0x0000001022227819 */ /* 0x000fc400000006ff */
[----:B------:R-:W-:Y:S01]  /*1340*/  FFMA.FTZ R2, R36, R36, R3 ;  /* 0x0000002424027223 */ /* 0x000fe20000010003 */
[----:B------:R-:W-:Y:S02]  /*1350*/  SHF.L.U32 R7, R7, 0x10, RZ ;  /* 0x0000001007077819 */ /* 0x000fe400000006ff */
[----:B------:R-:W-:Y:S01]  /*1360*/  VIMNMX R4, PT, PT, R31, UR11, PT ;  /* 0x0000000b1f047c48 */ /* 0x000fe2000bfe0100 */
[--C-:B------:R-:W-:Y:S01]  /*1370*/  FFMA.FTZ R3, R5, R5, R2.reuse ;  /* 0x0000000505037223 */ /* 0x100fe20000010002 */
[C---:B------:R-:W-:Y:S01]  /*1380*/  PRMT R2, R6.reuse, 0x7632, R2 ;  /* 0x0000763206027816 */ /* 0x040fe20000000002 */
[----:B------:R-:W-:Y:S01]  /*1390*/  IMAD.U32 R6, R6, 0x10000, RZ ;  /* 0x0001000006067824 */ /* 0x000fe200078e00ff */
[----:B------:R-:W-:Y:S01]  /*13a0*/  IADD3 R4, PT, PT, R4, R28, R35 ;  /* 0x0000001c04047210 */ /* 0x000fe20007ffe023 */
[----:B------:R-:W-:Y:S02]  /*13b0*/  FFMA.FTZ R3, R34, R34, R3 ;  /* 0x0000002222037223 */ /* 0x000fe40000010003 */
[----:B------:R-:W-:-:S02]  /*13c0*/  IMAD.U32 R2, R2, 0x10000, RZ ;  /* 0x0001000002027824 */ /* 0x000fc400078e00ff */
[----:B------:R-:W-:-:S04]  /*13d0*/  FFMA.FTZ R3, R6, R6, R3 ;  /* 0x0000000606037223 */ /* 0x000fc80000010003 */
[----:B------:R-:W-:Y:S01]  /*13e0*/  FFMA.FTZ R38, R2, R2, R3 ;  /* 0x0000000202267223 */ /* 0x000fe20000010003 */
[----:B------:R-:W-:-:S03]  /*13f0*/  IMAD.U32 R3, R37, 0x10000, RZ ;  /* 0x0001000025037824 */ /* 0x000fc600078e00ff */
[----:B------:R-:W-:-:S04]  /*1400*/  FFMA.FTZ R38, R7, R7, R38 ;  /* 0x0000000707267223 */ /* 0x000fc80000010026 */
[----:B------:R-:W-:Y:S01]  /*1410*/  FFMA.FTZ R44, R3, R3, R38 ;  /* 0x00000003032c7223 */ /* 0x000fe20000010026 */
[----:B------:R-:W-:Y:S06]  /*1420*/  BRA.DIV UR4, `(.L_x_12) ;  /* 0x0000001204a07947 */ /* 0x000fec000b800000 */
[----:B------:R-:W1:Y:S02]  /*1430*/  SHFL.BFLY PT, R45, R44, 0x10, 0x1f ;  /* 0x0e001f002c2d7f89 */ /* 0x000e6400000e0000 */
[----:B-1----:R-:W-:-:S05]  /*1440*/  FADD.FTZ R44, R44, R45 ;  /* 0x0000002d2c2c7221 */ /* 0x002fca0000010000 */
[----:B------:R-:W1:Y:S02]  /*1450*/  SHFL.BFLY PT, R45, R44, 0x8, 0x1f ;  /* 0x0d001f002c2d7f89 */ /* 0x000e6400000e0000 */
[----:B-1----:R-:W-:-:S05]  /*1460*/  FADD.FTZ R35, R44, R45 ;  /* 0x0000002d2c237221 */ /* 0x002fca0000010000 */
[----:B------:R-:W1:Y:S02]  /*1470*/  SHFL.BFLY PT, R45, R35, 0x4, 0x1f ;  /* 0x0c801f00232d7f89 */ /* 0x000e6400000e0000 */
[----:B-1----:R-:W-:-:S05]  /*1480*/  FADD.FTZ R37, R35, R45 ;  /* 0x0000002d23257221 */ /* 0x002fca0000010000 */
[----:B------:R-:W1:Y:S02]  /*1490*/  SHFL.BFLY PT, R45, R37, 0x2, 0x1f ;  /* 0x0c401f00252d7f89 */ /* 0x000e6400000e0000 */
[----:B-1----:R-:W-:-:S05]  /*14a0*/  FADD.FTZ R38, R37, R45 ;  /* 0x0000002d25267221 */ /* 0x002fca0000010000 */
[----:B------:R1:W2:Y:S02]  /*14b0*/  SHFL.BFLY PT, R45, R38, 0x1, 0x1f ;  /* 0x0c201f00262d7f89 */ /* 0x0002a400000e0000 */
.L_x_26:
[----:B------:R-:W3:Y:S01]  /*14c0*/  LDC R40, c[0x0][0x394] ;  /* 0x0000e500ff287b82 */ /* 0x000ee20000000800 */
[----:B--2---:R-:W-:Y:S01]  /*14d0*/  FADD.FTZ R45, R38, R45 ;  /* 0x0000002d262d7221 */ /* 0x004fe20000010000 */
[----:B------:R-:W-:Y:S01]  /*14e0*/  ISETP.NE.AND P2, PT, R25, RZ, PT ;  /* 0x000000ff1900720c */ /* 0x000fe20003f45270 */
[----:B------:R-:W-:Y:S01]  /*14f0*/  BSSY.RECONVERGENT B0, `(.L_x_13) ;  /* 0x000001b000007945 */ /* 0x000fe20003800200 */
[----:B------:R-:W-:Y:S02]  /*1500*/  FSEL R46, R18, R11, !P1 ;  /* 0x0000000b122e7208 */ /* 0x000fe40004800000 */
[----:B-1----:R-:W-:Y:S02]  /*1510*/  FSEL R38, R22, R15, !P1 ;  /* 0x0000000f16267208 */ /* 0x002fe40004800000 */
[----:B------:R-:W-:Y:S02]  /*1520*/  FSEL R42, R20, R13, !P1 ;  /* 0x0000000d142a7208 */ /* 0x000fe40004800000 */
[----:B------:R-:W-:-:S02]  /*1530*/  FSEL R44, R21, R12, !P1 ;  /* 0x0000000c152c7208 */ /* 0x000fc40004800000 */
[----:B------:R-:W-:Y:S02]  /*1540*/  FSEL R48, R19, R10, !P1 ;  /* 0x0000000a13307208 */ /* 0x000fe40004800000 */
[----:B------:R-:W-:Y:S02]  /*1550*/  FSEL R50, R16, R9, !P1 ;  /* 0x0000000910327208 */ /* 0x000fe40004800000 */
[----:B------:R-:W-:Y:S01]  /*1560*/  FSEL R52, R17, R8, !P1 ;  /* 0x0000000811347208 */ /* 0x000fe20004800000 */
[----:B---3--:R-:W-:Y:S01]  /*1570*/  FFMA.FTZ R45, R45, 0.00390625, R40 ;  /* 0x3b8000002d2d7823 */ /* 0x008fe20000010028 */
[----:B------:R-:W-:-:S05]  /*1580*/  FSEL R40, R23, R14, !P1 ;  /* 0x0000000e17287208 */ /* 0x000fca0004800000 */
[----:B------:R-:W1:Y:S02]  /*1590*/  MUFU.RSQ R45, R45 ;  /* 0x0000002d002d7308 */ /* 0x000e640000001400 */
[C---:B-1----:R-:W-:Y:S01]  /*15a0*/  FMUL.FTZ R35, R45.reuse, R40 ;  /* 0x000000282d237220 */ /* 0x042fe20000410000 */
[C---:B------:R-:W-:Y:S01]  /*15b0*/  FMUL.FTZ R41, R45.reuse, R46 ;  /* 0x0000002e2d297220 */ /* 0x040fe20000410000 */
[C---:B------:R-:W-:Y:S01]  /*15c0*/  FMUL.FTZ R39, R45.reuse, R38 ;  /* 0x000000262d277220 */ /* 0x040fe20000410000 */
[C---:B------:R-:W-:Y:S01]  /*15d0*/  FMUL.FTZ R42, R45.reuse, R42 ;  /* 0x0000002a2d2a7220 */ /* 0x040fe20000410000 */
[C---:B------:R-:W-:Y:S01]  /*15e0*/  FMUL.FTZ R37, R45.reuse, R44 ;  /* 0x0000002c2d257220 */ /* 0x040fe20000410000 */
[C---:B------:R-:W-:Y:S01]  /*15f0*/  FMUL.FTZ R43, R45.reuse, R48 ;  /* 0x000000302d2b7220 */ /* 0x040fe20000410000 */
[----:B------:R-:W-:Y:S01]  /*1600*/  FMUL.FTZ R36, R36, R35 ;  /* 0x0000002324247220 */ /* 0x000fe20000410000 */
[----:B------:R-:W-:Y:S01]  /*1610*/  FMUL.FTZ R35, R6, R41 ;  /* 0x0000002906237220 */ /* 0x000fe20000410000 */
[C---:B------:R-:W-:Y:S01]  /*1620*/  FMUL.FTZ R50, R45.reuse, R50 ;  /* 0x000000322d327220 */ /* 0x040fe20000410000 */
[----:B------:R-:W-:Y:S01]  /*1630*/  FMUL.FTZ R52, R45, R52 ;  /* 0x000000342d347220 */ /* 0x000fe20000410000 */
[----:B------:R-:W-:Y:S01]  /*1640*/  FMUL.FTZ R39, R0, R39 ;  /* 0x0000002700277220 */ /* 0x000fe20000410000 */
[----:B------:R-:W-:Y:S01]  /*1650*/  FMUL.FTZ R5, R5, R42 ;  /* 0x0000002a05057220 */ /* 0x000fe20000410000 */
[----:B------:R-:W-:Y:S01]  /*1660*/  FMUL.FTZ R34, R34, R37 ;  /* 0x0000002522227220 */ /* 0x000fe20000410000 */
[----:B------:R-:W-:Y:S01]  /*1670*/  FMUL.FTZ R6, R2, R43 ;  /* 0x0000002b02067220 */ /* 0x000fe20000410000 */
[----:B------:R-:W-:Y:S06]  /*1680*/  @P2 BRA `(.L_x_14) ;  /* 0x0000000000042947 */ /* 0x000fec0003800000 */
[----:B------:R-:W-:-:S04]  /*1690*/  DEPBAR.LE SB0, 0x0 ;  /* 0x000080000000791a */ /* 0x000fc80000000000 */
.L_x_14:
[----:B------:R-:W-:Y:S05]  /*16a0*/  BSYNC.RECONVERGENT B0 ;  /* 0x0000000000007941 */ /* 0x000fea0003800200 */
.L_x_13:
[----:B------:R-:W-:Y:S01]  /*16b0*/  BSSY B0, `(.L_x_15) ;  /* 0x00000f0000007945 */ /* 0x000fe20003800000 */
[----:B------:R-:W-:Y:S01]  /*16c0*/  FMUL.FTZ R0, R7, R50 ;  /* 0x0000003207007220 */ /* 0x000fe20000410000 */
[----:B------:R-:W-:Y:S02]  /*16d0*/  FMUL.FTZ R7, R3, R52 ;  /* 0x0000003403077220 */ /* 0x000fe40000410000 */
[----:B------:R-:W-:Y:S05]  /*16e0*/  @P0 BRA `(.L_x_16) ;  /* 0x0000000c00b00947 */ /* 0x000fea0003800000 */
[----:B------:R-:W-:Y:S01]  /*16f0*/  UMOV UR4, 0xffffffff ;  /* 0xffffffff00047882 */ /* 0x000fe20000000000 */
[----:B------:R-:W-:Y:S02]  /*1700*/  ISETP.GE.AND P1, PT, R30, UR5, PT ;  /* 0x000000051e007c0c */ /* 0x000fe4000bf26270 */
[----:B------:R-:W-:Y:S11]  /*1710*/  BRA.DIV UR4, `(.L_x_17) ;  /* 0x00000012046c7947 */ /* 0x000ff6000b800000 */
[----:B------:R-:W1:Y:S01]  /*1720*/  LDC R38, c[0x0][0x3bc] ;  /* 0x0000ef00ff267b82 */ /* 0x000e620000000800 */
[----:B------:R-:W-:Y:S01]  /*1730*/  IABS R42, R27 ;  /* 0x0000001b002a7213 */ /* 0x000fe20000000000 */
[C---:B------:R-:W-:Y:S01]  /*1740*/  VIADD R45, R27.reuse, 0x4 ;  /* 0x000000041b2d7836 */ /* 0x040fe20000000000 */
[----:B------:R-:W-:Y:S01]  /*1750*/  ISETP.GE.AND P3, PT, R27, RZ, PT ;  /* 0x000000ff1b00720c */ /* 0x000fe20003f66270 */
[----:B------:R-:W-:Y:S01]  /*1760*/  IMAD.U32 R48, RZ, RZ, UR5 ;  /* 0x00000005ff307e24 */ /* 0x000fe2000f8e00ff */
[----:B------:R-:W-:Y:S01]  /*1770*/  MOV R51, UR5 ;  /* 0x0000000500337c02 */ /* 0x000fe20008000f00 */
[----:B------:R-:W-:Y:S01]  /*1780*/  IMAD.U32 R53, RZ, RZ, UR5 ;  /* 0x00000005ff357e24 */ /* 0x000fe2000f8e00ff */
[----:B------:R-:W-:Y:S02]  /*1790*/  IABS R46, R45 ;  /* 0x0000002d002e7213 */ /* 0x000fe40000000000 */
[----:B-1----:R-:W-:-:S04]  /*17a0*/  IABS R37, R38 ;  /* 0x0000002600257213 */ /* 0x002fc80000000000 */
[----:B------:R-:W1:Y:S08]  /*17b0*/  I2F.RP R41, R37 ;  /* 0x0000002500297306 */ /* 0x000e700000209400 */
[----:B-1----:R-:W1:Y:S02]  /*17c0*/  MUFU.RCP R41, R41 ;  /* 0x0000002900297308 */ /* 0x002e640000001000 */
[----:B-1----:R-:W-:-:S06]  /*17d0*/  VIADD R2, R41, 0xffffffe ;  /* 0x0ffffffe29027836 */ /* 0x002fcc0000000000 */
[----:B------:R1:W2:Y:S02]  /*17e0*/  F2I.FTZ.U32.TRUNC.NTZ R3, R2 ;  /* 0x0000000200037305 */ /* 0x0002a4000021f000 */
[----:B-1----:R-:W-:Y:S01]  /*17f0*/  IMAD.MOV.U32 R2, RZ, RZ, RZ ;  /* 0x000000ffff027224 */ /* 0x002fe200078e00ff */
[----:B--2---:R-:W-:-:S05]  /*1800*/  IADD3 R40, PT, PT, RZ, -R3, RZ ;  /* 0x80000003ff287210 */ /* 0x004fca0007ffe0ff */
[----:B------:R-:W-:-:S04]  /*1810*/  IMAD R43, R40, R37, RZ ;  /* 0x00000025282b7224 */ /* 0x000fc800078e02ff */
[----:B------:R-:W-:Y:S01]  /*1820*/  IMAD.HI.U32 R40, R3, R43, R2 ;  /* 0x0000002b03287227 */ /* 0x000fe200078e0002 */
[----:B------:R-:W-:-:S04]  /*1830*/  IADD3 R43, PT, PT, R27, 0x2, RZ ;  /* 0x000000021b2b7810 */ /* 0x000fc80007ffe0ff */
[----:B------:R-:W-:Y:S01]  /*1840*/  IABS R44, R43 ;  /* 0x0000002b002c7213 */ /* 0x000fe20000000000 */
[----:B------:R-:W-:-:S04]  /*1850*/  IMAD.HI.U32 R3, R40, R42, RZ ;  /* 0x0000002a28037227 */ /* 0x000fc800078e00ff */
[----:B------:R-:W-:Y:S02]  /*1860*/  IMAD.MOV R3, RZ, RZ, -R3 ;  /* 0x000000ffff037224 */ /* 0x000fe400078e0a03 */
[----:B------:R-:W-:-:S04]  /*1870*/  IMAD.HI.U32 R2, R40, R44, RZ ;  /* 0x0000002c28027227 */ /* 0x000fc800078e00ff */
[C---:B------:R-:W-:Y:S01]  /*1880*/  IMAD R42, R37.reuse, R3, R42 ;  /* 0x00000003252a7224 */ /* 0x040fe200078e022a */
[----:B------:R-:W-:Y:S01]  /*1890*/  IADD3 R2, PT, PT, -R2, RZ, RZ ;  /* 0x000000ff02027210 */ /* 0x000fe20007ffe1ff */
[----:B------:R-:W1:Y:S03]  /*18a0*/  S2R R3, SR_CgaCtaId ;  /* 0x0000000000037919 */ /* 0x000e660000008800 */
[C---:B------:R-:W-:Y:S01]  /*18b0*/  ISETP.GT.U32.AND P2, PT, R37.reuse, R42, PT ;  /* 0x0000002a2500720c */ /* 0x040fe20003f44070 */
[----:B------:R-:W-:Y:S02]  /*18c0*/  IMAD R44, R37, R2, R44 ;  /* 0x00000002252c7224 */ /* 0x000fe400078e022c */
[----:B------:R-:W-:-:S03]  /*18d0*/  IMAD.HI.U32 R2, R40, R46, RZ ;  /* 0x0000002e28027227 */ /* 0x000fc600078e00ff */
[----:B------:R-:W-:Y:S02]  /*18e0*/  ISETP.GT.U32.AND P4, PT, R37, R44, PT ;  /* 0x0000002c2500720c */ /* 0x000fe40003f84070 */
[----:B------:R-:W-:-:S05]  /*18f0*/  IADD3 R2, PT, PT, -R2, RZ, RZ ;  /* 0x000000ff02027210 */ /* 0x000fca0007ffe1ff */
[----:B------:R-:W-:-:S05]  /*1900*/  @!P2 IMAD.IADD R42, R42, 0x1, -R37 ;  /* 0x000000012a2aa824 */ /* 0x000fca00078e0a25 */
[----:B------:R-:W-:Y:S02]  /*1910*/  ISETP.GT.U32.AND P2, PT, R37, R42, PT ;  /* 0x0000002a2500720c */ /* 0x000fe40003f44070 */
[----:B------:R-:W-:-:S04]  /*1920*/  @!P4 IADD3 R44, PT, PT, R44, -R37, RZ ;  /* 0x800000252c2cc210 */ /* 0x000fc80007ffe0ff */
[----:B------:R-:W-:-:S07]  /*1930*/  ISETP.GT.U32.AND P4, PT, R37, R44, PT ;  /* 0x0000002c2500720c */ /* 0x000fce0003f84070 */
[----:B------:R-:W-:Y:S01]  /*1940*/  @!P2 IMAD.IADD R42, R42, 0x1, -R37 ;  /* 0x000000012a2aa824 */ /* 0x000fe200078e0a25 */
[----:B------:R-:W-:-:S03]  /*1950*/  ISETP.NE.AND P2, PT, R38, RZ, PT ;  /* 0x000000ff2600720c */ /* 0x000fc60003f45270 */
[----:B------:R-:W-:Y:S02]  /*1960*/  IMAD.MOV.U32 R41, RZ, RZ, R42 ;  /* 0x000000ffff297224 */ /* 0x000fe400078e002a */
[C---:B------:R-:W-:Y:S01]  /*1970*/  IMAD R42, R37.reuse, R2, R46 ;  /* 0x00000002252a7224 */ /* 0x040fe200078e022e */
[----:B------:R-:W-:Y:S01]  /*1980*/  LOP3.LUT R2, RZ, R38, RZ, 0x33, !PT ;  /* 0x00000026ff027212 */ /* 0x000fe200078e33ff */
[----:B------:R-:W-:Y:S01]  /*1990*/  @!P3 IMAD.MOV R47, RZ, RZ, -R41 ;  /* 0x000000ffff2fb224 */ /* 0x000fe200078e0a29 */
[----:B------:R-:W-:Y:S02]  /*19a0*/  MOV R46, 0x400 ;  /* 0x00000400002e7802 */ /* 0x000fe40000000f00 */
[----:B------:R-:W-:Y:S01]  /*19b0*/  ISETP.GT.U32.AND P5, PT, R37, R42, PT ;  /* 0x0000002a2500720c */ /* 0x000fe20003fa4070 */
[----:B------:R-:W-:Y:S01]  /*19c0*/  @!P3 IMAD.MOV.U32 R41, RZ, RZ, R47 ;  /* 0x000000ffff29b224 */ /* 0x000fe200078e002f */
[----:B-1----:R-:W-:Y:S02]  /*19d0*/  LEA R3, R3, R46, 0x18 ;  /* 0x0000002e03037211 */ /* 0x002fe400078ec0ff */
[----:B------:R-:W-:Y:S01]  /*19e0*/  ISETP.GE.AND P3, PT, R43, RZ, PT ;  /* 0x000000ff2b00720c */ /* 0x000fe20003f66270 */
[----:B------:R-:W-:Y:S01]  /*19f0*/  IMAD.U32 R43, RZ, RZ, UR7 ;  /* 0x00000007ff2b7e24 */ /* 0x000fe2000f8e00ff */
[----:B------:R-:W-:-:S02]  /*1a00*/  SEL R41, R2, R41, !P2 ;  /* 0x0000002902297207 */ /* 0x000fc40005000000 */
[----:B------:R-:W-:Y:S02]  /*1a10*/  @!P4 IADD3 R44, PT, PT, R44, -R37, RZ ;  /* 0x800000252c2cc210 */ /* 0x000fe40007ffe0ff */
[----:B------:R-:W-:-:S03]  /*1a20*/  SHF.R.U32.HI R41, RZ, 0x1, R41 ;  /* 0x00000001ff297819 */ /* 0x000fc60000011629 */
[----:B------:R-:W-:Y:S01]  /*1a30*/  @!P5 IMAD.IADD R42, R42, 0x1, -R37 ;  /* 0x000000012a2ad824 */ /* 0x000fe200078e0a25 */
[----:B------:R-:W-:Y:S01]  /*1a40*/  ISETP.GE.AND P5, PT, R45, RZ, PT ;  /* 0x000000ff2d00720c */ /* 0x000fe20003fa6270 */
[----:B------:R-:W-:Y:S01]  /*1a50*/  IMAD R46, R33, R38, R41 ;  /* 0x00000026212e7224 */ /* 0x000fe200078e0229 */
[----:B------:R-:W1:Y:S01]  /*1a60*/  SHFL.BFLY PT, R45, R39, R48, 0x1f ;  /* 0x0c001f30272d7589 */ /* 0x000e6200000e0000 */
[----:B------:R-:W-:Y:S01]  /*1a70*/  IMAD.MOV.U32 R41, RZ, RZ, R44 ;  /* 0x000000ffff297224 */ /* 0x000fe200078e002c */
[----:B------:R-:W-:Y:S01]  /*1a80*/  ISETP.GT.U32.AND P4, PT, R37, R42, PT ;  /* 0x0000002a2500720c */ /* 0x000fe20003f84070 */
[----:B------:R-:W-:Y:S02]  /*1a90*/  IMAD R46, R46, 0x2, R3 ;  /* 0x000000022e2e7824 */ /* 0x000fe400078e0203 */
[----:B------:R-:W-:-:S03]  /*1aa0*/  @!P3 IMAD.MOV R44, RZ, RZ, -R41 ;  /* 0x000000ffff2cb224 */ /* 0x000fc600078e0a29 */
[----:B------:R-:W-:Y:S01]  /*1ab0*/  LEA R43, R43, R46, 0x1 ;  /* 0x0000002e2b2b7211 */ /* 0x000fe200078e08ff */
[----:B------:R-:W-:-:S05]  /*1ac0*/  NOP ;  /* 0x0000000000007918 */ /* 0x000fca0000000000 */
[----:B------:R-:W2:Y:S01]  /*1ad0*/  LDS.U16 R43, [R43] ;  /* 0x000000002b2b7984 */ /* 0x000ea20000000400 */
[----:B------:R-:W-:Y:S01]  /*1ae0*/  @!P4 IADD3 R42, PT, PT, R42, -R37, RZ ;  /* 0x800000252a2ac210 */ /* 0x000fe20007ffe0ff */
[----:B------:R-:W-:Y:S02]  /*1af0*/  @!P3 IMAD.MOV.U32 R41, RZ, RZ, R44 ;  /* 0x000000ffff29b224 */ /* 0x000fe400078e002c */
[----:B------:R3:W4:Y:S01]  /*1b00*/  LDS.U16 R44, [R46] ;  /* 0x000000002e2c7984 */ /* 0x0007220000000400 */
[----:B------:R-:W-:Y:S02]  /*1b10*/  MOV R47, R42 ;  /* 0x0000002a002f7202 */ /* 0x000fe40000000f00 */
[----:B------:R-:W-:Y:S01]  /*1b20*/  SEL R41, R2, R41, !P2 ;  /* 0x0000002902297207 */ /* 0x000fe20005000000 */
[----:B-1----:R-:W-:Y:S02]  /*1b30*/  @!P1 FADD.FTZ R45, -R45, -RZ ;  /* 0x800000ff2d2d9221 */ /* 0x002fe40000010100 */
[----:B------:R-:W-:Y:S01]  /*1b40*/  @!P5 IMAD.MOV R42, RZ, RZ, -R47 ;  /* 0x000000ffff2ad224 */ /* 0x000fe200078e0a2f */
[----:B------:R-:W-:-:S04]  /*1b50*/  SHF.R.U32.HI R41, RZ, 0x1, R41 ;  /* 0x00000001ff297819 */ /* 0x000fc80000011629 */
[----:B------:R-:W-:Y:S01]  /*1b60*/  @!P5 MOV R47, R42 ;  /* 0x0000002a002fd202 */ /* 0x000fe20000000f00 */
[----:B------:R-:W-:Y:S02]  /*1b70*/  IMAD R42, R33, R38, R41 ;  /* 0x00000026212a7224 */ /* 0x000fe400078e0229 */
[----:B------:R-:W-:Y:S01]  /*1b80*/  IMAD.U32 R41, RZ, RZ, UR7 ;  /* 0x00000007ff297e24 */ /* 0x000fe2000f8e00ff */
[----:B------:R-:W-:Y:S02]  /*1b90*/  SEL R47, R2, R47, !P2 ;  /* 0x0000002f022f7207 */ /* 0x000fe40005000000 */
[----:B------:R-:W-:Y:S02]  /*1ba0*/  LEA R42, R42, R3, 0x1 ;  /* 0x000000032a2a7211 */ /* 0x000fe400078e08ff */
[----:B------:R-:W-:-:S03]  /*1bb0*/  SHF.R.U32.HI R47, RZ, 0x1, R47 ;  /* 0x00000001ff2f7819 */ /* 0x000fc6000001162f */
[----:B------:R-:W-:Y:S02]  /*1bc0*/  IMAD R41, R41, 0x2, R42 ;  /* 0x0000000229297824 */ /* 0x000fe400078e022a */
[----:B---3--:R-:W-:Y:S01]  /*1bd0*/  IMAD R46, R33, R38, R47 ;  /* 0x00000026212e7224 */ /* 0x008fe200078e022f */
[----:B------:R-:W-:Y:S01]  /*1be0*/  LDS.U16 R42, [R42] ;  /* 0x000000002a2a7984 */ /* 0x000fe20000000400 */
[----:B------:R-:W-:-:S03]  /*1bf0*/  IMAD.U32 R47, RZ, RZ, UR7 ;  /* 0x00000007ff2f7e24 */ /* 0x000fc6000f8e00ff */
[----:B------:R-:W-:Y:S01]  /*1c00*/  LEA R46, R46, R3, 0x1 ;  /* 0x000000032e2e7211 */ /* 0x000fe200078e08ff */
[----:B------:R-:W1:Y:S01]  /*1c10*/  LDS.U16 R41, [R41] ;  /* 0x0000000029297984 */ /* 0x000e620000000400 */
[----:B--2---:R-:W-:-:S03]  /*1c20*/  SHF.L.U32 R48, R43, 0x10, RZ ;  /* 0x000000102b307819 */ /* 0x004fc600000006ff */
[----:B------:R-:W-:Y:S02]  /*1c30*/  IMAD R43, R47, 0x2, R46 ;  /* 0x000000022f2b7824 */ /* 0x000fe400078e022e */
[----:B----4-:R-:W-:Y:S02]  /*1c40*/  IMAD.U32 R50, R44, 0x10000, RZ ;  /* 0x000100002c327824 */ /* 0x010fe400078e00ff */
[----:B------:R-:W-:Y:S01]  /*1c50*/  FMUL.FTZ R52, R45, R48 ;  /* 0x000000302d347220 */ /* 0x000fe20000410000 */
[----:B------:R-:W-:Y:S01]  /*1c60*/  IADD3 R45, PT, PT, R27, 0x6, RZ ;  /* 0x000000061b2d7810 */ /* 0x000fe20007ffe0ff */
[----:B------:R-:W-:Y:S02]  /*1c70*/  LDS.U16 R43, [R43] ;  /* 0x000000002b2b7984 */ /* 0x000fe40000000400 */
[----:B------:R-:W-:Y:S01]  /*1c80*/  FFMA.FTZ R39, R39, R50, R52 ;  /* 0x0000003227277223 */ /* 0x000fe20000010034 */
[----:B------:R-:W-:Y:S01]  /*1c90*/  IABS R50, R45 ;  /* 0x0000002d00327213 */ /* 0x000fe20000000000 */
[----:B------:R2:W-:Y:S01]  /*1ca0*/  LDS.U16 R44, [R46] ;  /* 0x000000002e2c7984 */ /* 0x0005e20000000400 */
[----:B------:R-:W-:Y:S01]  /*1cb0*/  IMAD.U32 R52, RZ, RZ, UR5 ;  /* 0x00000005ff347e24 */ /* 0x000fe2000f8e00ff */
[----:B------:R-:W-:-:S02]  /*1cc0*/  ISETP.GE.AND P4, PT, R45, RZ, PT ;  /* 0x000000ff2d00720c */ /* 0x000fc40003f86270 */
[----:B------:R-:W3:Y:S01]  /*1cd0*/  SHFL.BFLY PT, R48, R36, R51, 0x1f ;  /* 0x0c001f3324307589 */ /* 0x000ee200000e0000 */
[----:B------:R-:W-:Y:S01]  /*1ce0*/  IMAD.HI.U32 R49, R40, R50, RZ ;  /* 0x0000003228317227 */ /* 0x000fe200078e00ff */
[----:B------:R-:W-:Y:S02]  /*1cf0*/  IADD3 R45, PT, PT, R27, 0xc, RZ ;  /* 0x0000000c1b2d7810 */ /* 0x000fe40007ffe0ff */
[----:B------:R-:W4:Y:S02]  /*1d00*/  SHFL.BFLY PT, R47, R5, R52, 0x1f ;  /* 0x0c001f34052f7589 */ /* 0x000f2400000e0000 */
[----:B------:R-:W-:-:S05]  /*1d10*/  IADD3 R49, PT, PT, -R49, RZ, RZ ;  /* 0x000000ff31317210 */ /* 0x000fca0007ffe1ff */
[C---:B--2---:R-:W-:Y:S02]  /*1d20*/  IMAD R46, R37.reuse, R49, R50 ;  /* 0x00000031252e7224 */ /* 0x044fe400078e0232 */
[----:B------:R-:W2:Y:S03]  /*1d30*/  SHFL.BFLY PT, R50, R35, R52, 0x1f ;  /* 0x0c001f3423327589 */ /* 0x000ea600000e0000 */
[----:B------:R-:W-:Y:S01]  /*1d40*/  ISETP.GT.U32.AND P3, PT, R37, R46, PT ;  /* 0x0000002e2500720c */ /* 0x000fe20003f64070 */
[----:B-1----:R-:W-:Y:S02]  /*1d50*/  IMAD.U32 R41, R41, 0x10000, RZ ;  /* 0x0001000029297824 */ /* 0x002fe400078e00ff */
[----:B---3--:R-:W-:-:S04]  /*1d60*/  @!P1 FADD.FTZ R48, -R48, -RZ ;  /* 0x800000ff30309221 */ /* 0x008fc80000010100 */
[----:B------:R-:W-:Y:S01]  /*1d70*/  FMUL.FTZ R49, R48, R41 ;  /* 0x0000002930317220 */ /* 0x000fe20000410000 */
[----:B------:R-:W-:Y:S01]  /*1d80*/  SHF.L.U32 R41, R42, 0x10, RZ ;  /* 0x000000102a297819 */ /* 0x000fe200000006ff */
[----:B----4-:R-:W-:-:S04]  /*1d90*/  @!P1 FADD.FTZ R47, -R47, -RZ ;  /* 0x800000ff2f2f9221 */ /* 0x010fc80000010100 */
[----:B------:R-:W-:Y:S02]  /*1da0*/  @!P3 IMAD.IADD R46, R46, 0x1, -R37 ;  /* 0x000000012e2eb824 */ /* 0x000fe400078e0a25 */
[----:B------:R-:W-:Y:S01]  /*1db0*/  IMAD.U32 R42, R43, 0x10000, RZ ;  /* 0x000100002b2a7824 */ /* 0x000fe200078e00ff */
[----:B------:R-:W-:Y:S01]  /*1dc0*/  IADD3 R43, PT, PT, R27, 0x8, RZ ;  /* 0x000000081b2b7810 */ /* 0x000fe20007ffe0ff */
[----:B------:R-:W-:Y:S01]  /*1dd0*/  FFMA.FTZ R36, R36, R41, R49 ;  /* 0x0000002924247223 */ /* 0x000fe20000010031 */
[----:B------:R-:W-:Y:S02]  /*1de0*/  IMAD.U32 R44, R44, 0x10000, RZ ;  /* 0x000100002c2c7824 */ /* 0x000fe400078e00ff */
[----:B------:R-:W-:Y:S01]  /*1df0*/  FMUL.FTZ R42, R47, R42 ;  /* 0x0000002a2f2a7220 */ /* 0x000fe20000410000 */
[----:B------:R-:W-:Y:S01]  /*1e00*/  IABS R48, R43 ;  /* 0x0000002b00307213 */ /* 0x000fe20000000000 */
[----:B--2---:R-:W-:Y:S01]  /*1e10*/  @!P1 FADD.FTZ R50, -R50, -RZ ;  /* 0x800000ff32329221 */ /* 0x004fe20000010100 */
[----:B------:R-:W-:Y:S01]  /*1e20*/  IADD3 R47, PT, PT, R27, 0xa, RZ ;  /* 0x0000000a1b2f7810 */ /* 0x000fe20007ffe0ff */
[----:B------:R-:W-:Y:S01]  /*1e30*/  FFMA.FTZ R5, R5, R44, R42 ;  /* 0x0000002c05057223 */ /* 0x000fe2000001002a */
[----:B------:R-:W-:Y:S01]  /*1e40*/  ISETP.GT.U32.AND P3, PT, R37, R46, PT ;  /* 0x0000002e2500720c */ /* 0x000fe20003f64070 */
[----:B------:R-:W-:Y:S01]  /*1e50*/  IMAD.HI.U32 R41, R40, R48, RZ ;  /* 0x0000003028297227 */ /* 0x000fe200078e00ff */
[----:B------:R-:W-:-:S04]  /*1e60*/  IABS R44, R47 ;  /* 0x0000002f002c7213 */ /* 0x000fc80000000000 */
[----:B------:R-:W-:Y:S01]  /*1e70*/  IADD3 R42, PT, PT, -R41, RZ, RZ ;  /* 0x000000ff292a7210 */ /* 0x000fe20007ffe1ff */
[----:B------:R-:W-:-:S04]  /*1e80*/  IMAD.HI.U32 R41, R40, R44, RZ ;  /* 0x0000002c28297227 */ /* 0x000fc800078e00ff */
[----:B------:R-:W-:Y:S02]  /*1e90*/  IMAD.MOV R41, RZ, RZ, -R41 ;  /* 0x000000ffff297224 */ /* 0x000fe400078e0a29 */
[----:B------:R-:W-:Y:S02]  /*1ea0*/  @!P3 IMAD.IADD R46, R46, 0x1, -R37 ;  /* 0x000000012e2eb824 */ /* 0x000fe400078e0a25 */
[C---:B------:R-:W-:Y:S02]  /*1eb0*/  IMAD R48, R37.reuse, R42, R48 ;  /* 0x0000002a25307224 */ /* 0x040fe400078e0230 */
[C---:B------:R-:W-:Y:S01]  /*1ec0*/  IMAD R42, R37.reuse, R41, R44 ;  /* 0x00000029252a7224 */ /* 0x040fe200078e022c */
[----:B------:R-:W-:Y:S02]  /*1ed0*/  @!P4 IADD3 R41, PT, PT, -R46, RZ, RZ ;  /* 0x000000ff2e29c210 */ /* 0x000fe40007ffe1ff */
[----:B------:R-:W-:Y:S02]  /*1ee0*/  IABS R44, R45 ;  /* 0x0000002d002c7213 */ /* 0x000fe40000000000 */
[C---:B------:R-:W-:Y:S01]  /*1ef0*/  ISETP.GT.U32.AND P3, PT, R37.reuse, R48, PT ;  /* 0x000000302500720c */ /* 0x040fe20003f64070 */
[----:B------:R-:W-:Y:S01]  /*1f00*/  @!P4 IMAD.MOV.U32 R46, RZ, RZ, R41 ;  /* 0x000000ffff2ec224 */ /* 0x000fe200078e0029 */
[----:B------:R-:W-:Y:S01]  /*1f10*/  ISETP.GT.U32.AND P4, PT, R37, R42, PT ;  /* 0x0000002a2500720c */ /* 0x000fe20003f84070 */
[----:B------:R-:W-:-:S03]  /*1f20*/  IMAD.HI.U32 R41, R40, R44, RZ ;  /* 0x0000002c28297227 */ /* 0x000fc600078e00ff */
[----:B------:R-:W-:Y:S02]  /*1f30*/  SEL R46, R2, R46, !P2 ;  /* 0x0000002e022e7207 */ /* 0x000fe40005000000 */
[----:B------:R-:W-:Y:S02]  /*1f40*/  IADD3 R41, PT, PT, -R41, RZ, RZ ;  /* 0x000000ff29297210 */ /* 0x000fe40007ffe1ff */
[----:B------:R-:W-:-:S03]  /*1f50*/  SHF.R.U32.HI R46, RZ, 0x1, R46 ;  /* 0x00000001ff2e7819 */ /* 0x000fc6000001162e */
[----:B------:R-:W-:Y:S01]  /*1f60*/  IMAD R44, R37, R41, R44 ;  /* 0x00000029252c7224 */ /* 0x000fe200078e022c */
[----:B------:R-:W-:Y:S01]  /*1f70*/  MOV R41, UR7 ;  /* 0x0000000700297c02 */ /* 0x000fe20008000f00 */
[----:B------:R-:W-:Y:S02]  /*1f80*/  IMAD R46, R33, R38, R46 ;  /* 0x00000026212e7224 */ /* 0x000fe400078e022e */
[----:B------:R-:W-:Y:S01]  /*1f90*/  @!P3 IMAD.IADD R48, R48, 0x1, -R37 ;  /* 0x000000013030b824 */ /* 0x000fe200078e0a25 */
[C---:B------:R-:W-:Y:S01]  /*1fa0*/  ISETP.GT.U32.AND P5, PT, R37.reuse, R44, PT ;  /* 0x0000002c2500720c */ /* 0x040fe20003fa4070 */
[----:B------:R-:W-:Y:S02]  /*1fb0*/  IMAD R46, R46, 0x2, R3 ;  /* 0x000000022e2e7824 */ /* 0x000fe400078e0203 */
[----:B------:R-:W-:Y:S01]  /*1fc0*/  @!P4 IMAD.IADD R42, R42, 0x1, -R37 ;  /* 0x000000012a2ac824 */ /* 0x000fe200078e0a25 */
[----:B------:R-:W-:Y:S02]  /*1fd0*/  ISETP.GT.U32.AND P6, PT, R37, R48, PT ;  /* 0x000000302500720c */ /* 0x000fe40003fc4070 */
[----:B------:R-:W-:-:S02]  /*1fe0*/  LEA R41, R41, R46, 0x1 ;  /* 0x0000002e29297211 */ /* 0x000fc400078e08ff */
[----:B------:R-:W-:Y:S02]  /*1ff0*/  ISETP.GE.AND P4, PT, R43, RZ, PT ;  /* 0x000000ff2b00720c */ /* 0x000fe40003f86270 */
[----:B------:R-:W1:Y:S03]  /*2000*/  LDS.U16 R43, [R46] ;  /* 0x000000002e2b7984 */ /* 0x000e660000000400 */
[----:B------:R-:W-:Y:S01]  /*2010*/  @!P5 IADD3 R44, PT, PT, R44, -R37, RZ ;  /* 0x800000252c2cd210 */ /* 0x000fe20007ffe0ff */
[----:B------:R-:W-:Y:S01]  /*2020*/  LDS.U16 R41, [R41] ;  /* 0x0000000029297984 */ /* 0x000fe20000000400 */
[C---:B------:R-:W-:Y:S02]  /*2030*/  ISETP.GT.U32.AND P5, PT, R37.reuse, R42, PT ;  /* 0x0000002a2500720c */ /* 0x040fe40003fa4070 */
[----:B------:R-:W-:Y:S01]  /*2040*/  ISETP.GT.U32.AND P3, PT, R37, R44, PT ;  /* 0x0000002c2500720c */ /* 0x000fe20003f64070 */
[----:B------:R-:W-:Y:S01]  /*2050*/  @!P6 IMAD.IADD R48, R48, 0x1, -R37 ;  /* 0x000000013030e824 */ /* 0x000fe200078e0a25 */
[----:B------:R-:W-:-:S04]  /*2060*/  ISETP.GE.AND P6, PT, R47, RZ, PT ;  /* 0x000000ff2f00720c */ /* 0x000fc80003fc6270 */
[----:B------:R-:W-:-:S04]  /*2070*/  @!P4 IADD3 R47, PT, PT, -R48, RZ, RZ ;  /* 0x000000ff302fc210 */ /* 0x000fc80007ffe1ff */
[----:B------:R-:W-:Y:S02]  /*2080*/  @!P4 MOV R48, R47 ;  /* 0x0000002f0030c202 */ /* 0x000fe40000000f00 */
[----:B------:R-:W-:Y:S01]  /*2090*/  @!P5 IADD3 R42, PT, PT, R42, -R37, RZ ;  /* 0x800000252a2ad210 */ /* 0x000fe20007ffe0ff */
[----:B------:R-:W-:Y:S01]  /*20a0*/  @!P3 IMAD.IADD R44, R44, 0x1, -R37 ;  /* 0x000000012c2cb824 */ /* 0x000fe200078e0a25 */
[----:B------:R-:W-:Y:S02]  /*20b0*/  ISETP.GE.AND P5, PT, R45, RZ, PT ;  /* 0x000000ff2d00720c */ /* 0x000fe40003fa6270 */
[----:B------:R-:W2:Y:S01]  /*20c0*/  SHFL.BFLY PT, R45, R34, R51, 0x1f ;  /* 0x0c001f33222d7589 */ /* 0x000ea200000e0000 */
[----:B------:R-:W-:Y:S01]  /*20d0*/  @!P6 IMAD.MOV R49, RZ, RZ, -R42 ;  /* 0x000000ffff31e224 */ /* 0x000fe200078e0a2a */
[----:B------:R-:W-:-:S03]  /*20e0*/  SEL R48, R2, R48, !P2 ;  /* 0x0000003002307207 */ /* 0x000fc60005000000 */
[----:B------:R-:W-:Y:S01]  /*20f0*/  @!P6 IMAD.MOV.U32 R42, RZ, RZ, R49 ;  /* 0x000000ffff2ae224 */ /* 0x000fe200078e0031 */
[----:B------:R-:W-:-:S04]  /*2100*/  SHF.R.U32.HI R48, RZ, 0x1, R48 ;  /* 0x00000001ff307819 */ /* 0x000fc80000011630 */
[----:B------:R-:W-:Y:S01]  /*2110*/  SEL R42, R2, R42, !P2 ;  /* 0x0000002a022a7207 */ /* 0x000fe20005000000 */
[----:B------:R-:W-:Y:S01]  /*2120*/  IMAD R48, R33, R38, R48 ;  /* 0x0000002621307224 */ /* 0x000fe200078e0230 */
[----:B------:R-:W-:-:S04]  /*2130*/  @!P5 IADD3 R47, PT, PT, -R44, RZ, RZ ;  /* 0x000000ff2c2fd210 */ /* 0x000fc80007ffe1ff */
[----:B------:R-:W-:Y:S01]  /*2140*/  LEA R49, R48, R3, 0x1 ;  /* 0x0000000330317211 */ /* 0x000fe200078e08ff */
[----:B------:R-:W-:Y:S01]  /*2150*/  @!P5 IMAD.MOV.U32 R44, RZ, RZ, R47 ;  /* 0x000000ffff2cd224 */ /* 0x000fe200078e002f */
[----:B------:R-:W-:Y:S01]  /*2160*/  MOV R47, UR7 ;  /* 0x00000007002f7c02 */ /* 0x000fe20008000f00 */
[----:B-1----:R-:W-:-:S03]  /*2170*/  IMAD.U32 R43, R43, 0x10000, RZ ;  /* 0x000100002b2b7824 */ /* 0x002fc600078e00ff */
[----:B------:R-:W-:Y:S02]  /*2180*/  SEL R46, R2, R44, !P2 ;  /* 0x0000002c022e7207 */ /* 0x000fe40005000000 */
[----:B------:R-:W-:Y:S01]  /*2190*/  SHF.R.U32.HI R44, RZ, 0x1, R42 ;  /* 0x00000001ff2c7819 */ /* 0x000fe2000001162a */
[----:B--2---:R-:W-:Y:S01]  /*21a0*/  @!P1 FADD.FTZ R45, -R45, -RZ ;  /* 0x800000ff2d2d9221 */ /* 0x004fe20000010100 */
[----:B------:R-:W-:Y:S02]  /*21b0*/  SHF.L.U32 R42, R41, 0x10, RZ ;  /* 0x00000010292a7819 */ /* 0x000fe400000006ff */
[----:B------:R-:W-:Y:S01]  /*21c0*/  SHF.R.U32.HI R46, RZ, 0x1, R46 ;  /* 0x00000001ff2e7819 */ /* 0x000fe2000001162e */
[----:B------:R-:W-:Y:S02]  /*21d0*/  IMAD R44, R33, R38, R44 ;  /* 0x00000026212c7224 */ /* 0x000fe400078e022c */
[----:B------:R-:W-:Y:S01]  /*21e0*/  FMUL.FTZ R45, R45, R42 ;  /* 0x0000002a2d2d7220 */ /* 0x000fe20000410000 */
[----:B------:R-:W-:-:S02]  /*21f0*/  IMAD.U32 R42, RZ, RZ, UR7 ;  /* 0x00000007ff2a7e24 */ /* 0x000fc4000f8e00ff */
[----:B------:R-:W-:Y:S01]  /*2200*/  IMAD R48, R44, 0x2, R3 ;  /* 0x000000022c307824 */ /* 0x000fe200078e0203 */
[----:B------:R-:W-:Y:S01]  /*2210*/  MOV R44, UR7 ;  /* 0x00000007002c7c02 */ /* 0x000fe20008000f00 */
[----:B------:R-:W-:Y:S02]  /*2220*/  IMAD R41, R42, 0x2, R49 ;  /* 0x000000022a297824 */ /* 0x000fe400078e0231 */
[----:B------:R-:W-:Y:S01]  /*2230*/  FFMA.FTZ R34, R34, R43, R45 ;  /* 0x0000002b22227223 */ /* 0x000fe2000001002d */
[----:B------:R-:W-:Y:S01]  /*2240*/  IMAD R46, R33, R38, R46 ;  /* 0x00000026212e7224 */ /* 0x000fe200078e022e */
[----:B------:R-:W-:Y:S01]  /*2250*/  LEA R42, R47, R48, 0x1 ;  /* 0x000000302f2a7211 */ /* 0x000fe200078e08ff */
[----:B------:R-:W1:Y:S02]  /*2260*/  SHFL.BFLY PT, R45, R6, R51, 0x1f ;  /* 0x0c001f33062d7589 */ /* 0x000e6400000e0000 */
[----:B------:R-:W-:Y:S02]  /*2270*/  IMAD R47, R46, 0x2, R3 ;  /* 0x000000022e2f7824 */ /* 0x000fe400078e0203 */
[----:B------:R-:W2:Y:S03]  /*2280*/  LDS.U16 R41, [R41] ;  /* 0x0000000029297984 */ /* 0x000ea60000000400 */
[----:B------:R-:W-:Y:S01]  /*2290*/  LEA R44, R44, R47, 0x1 ;  /* 0x0000002f2c2c7211 */ /* 0x000fe200078e08ff */
[----:B------:R-:W3:Y:S04]  /*22a0*/  LDS.U16 R42, [R42] ;  /* 0x000000002a2a7984 */ /* 0x000ee80000000400 */
[----:B------:R-:W-:Y:S04]  /*22b0*/  LDS.U16 R43, [R49] ;  /* 0x00000000312b7984 */ /* 0x000fe80000000400 */
[----:B------:R-:W-:Y:S04]  /*22c0*/  LDS.U16 R44, [R44] ;  /* 0x000000002c2c7984 */ /* 0x000fe80000000400 */
[----:B------:R-:W-:Y:S04]  /*22d0*/  LDS.U16 R47, [R47] ;  /* 0x000000002f2f7984 */ /* 0x000fe80000000400 */
[----:B------:R-:W-:Y:S01]  /*22e0*/  LDS.U16 R48, [R48] ;  /* 0x0000000030307984 */ /* 0x000fe20000000400 */
[----:B-1----:R-:W-:-:S03]  /*22f0*/  @!P1 FADD.FTZ R45, -R45, -RZ ;  /* 0x800000ff2d2d9221 */ /* 0x002fc60000010100 */
[----:B------:R-:W1:Y:S01]  /*2300*/  SHFL.BFLY PT, R46, R0, R53, 0x1f ;  /* 0x0c001f35002e7589 */ /* 0x000e6200000e0000 */
[----:B--2---:R-:W-:Y:S01]  /*2310*/  SHF.L.U32 R41, R41, 0x10, RZ ;  /* 0x0000001029297819 */ /* 0x004fe200000006ff */
[----:B---3--:R-:W-:-:S04]  /*2320*/  IMAD.U32 R42, R42, 0x10000, RZ ;  /* 0x000100002a2a7824 */ /* 0x008fc800078e00ff */
[----:B------:R-:W-:Y:S01]  /*2330*/  FMUL.FTZ R50, R50, R41 ;  /* 0x0000002932327220 */ /* 0x000fe20000410000 */
[----:B------:R-:W-:Y:S01]  /*2340*/  FMUL.FTZ R41, R45, R42 ;  /* 0x0000002a2d297220 */ /* 0x000fe20000410000 */
[----:B------:R-:W-:Y:S01]  /*2350*/  MOV R42, UR5 ;  /* 0x00000005002a7c02 */ /* 0x000fe20008000f00 */
[----:B-1----:R-:W-:Y:S01]  /*2360*/  @!P1 FADD.FTZ R46, -R46, -RZ ;  /* 0x800000ff2e2e9221 */ /* 0x002fe20000010100 */
[----:B------:R-:W-:Y:S01]  /*2370*/  SHF.L.U32 R43, R43, 0x10, RZ ;  /* 0x000000102b2b7819 */ /* 0x000fe200000006ff */
[----:B------:R-:W-:Y:S02]  /*2380*/  IMAD.U32 R49, R44, 0x10000, RZ ;  /* 0x000100002c317824 */ /* 0x000fe400078e00ff */
[----:B------:R1:W2:Y:S01]  /*2390*/  SHFL.BFLY PT, R45, R7, R42, 0x1f ;  /* 0x0c001f2a072d7589 */ /* 0x0002a200000e0000 */
[----:B------:R-:W-:Y:S01]  /*23a0*/  SHF.L.U32 R47, R47, 0x10, RZ ;  /* 0x000000102f2f7819 */ /* 0x000fe200000006ff */
[----:B------:R-:W-:Y:S01]  /*23b0*/  FMUL.FTZ R49, R46, R49 ;  /* 0x000000312e317220 */ /* 0x000fe20000410000 */
[----:B------:R-:W-:Y:S01]  /*23c0*/  FFMA.FTZ R35, R35, R43, R50 ;  /* 0x0000002b23237223 */ /* 0x000fe20000010032 */
[----:B------:R-:W-:-:S02]  /*23d0*/  IMAD.U32 R48, R48, 0x10000, RZ ;  /* 0x0001000030307824 */ /* 0x000fc400078e00ff */
[----:B------:R-:W-:Y:S02]  /*23e0*/  FFMA.FTZ R0, R0, R47, R49 ;  /* 0x0000002f00007223 */ /* 0x000fe40000010031 */
[----:B-1----:R-:W-:-:S07]  /*23f0*/  FFMA.FTZ R6, R6, R48, R41 ;  /* 0x0000003006067223 */ /* 0x002fce0000010029 */
.L_x_37:
[----:B------:R-:W-:Y:S02]  /*2400*/  VIADD R42, R27, 0xe ;  /* 0x0000000e1b2a7836 */ /* 0x000fe40000000000 */
[----:B--2---:R-:W-:Y:S01]  /*2410*/  @!P1 FADD.FTZ R45, -R45, -RZ ;  /* 0x800000ff2d2d9221 */ /* 0x004fe20000010100 */
[----:B------:R-:W-:Y:S02]  /*2420*/  UMOV UR4, 0xffffffff ;  /* 0xffffffff00047882 */ /* 0x000fe40000000000 */
[----:B------:R-:W-:Y:S02]  /*2430*/  IABS R41, R42 ;  /* 0x0000002a00297213 */ /* 0x000fe40000000000 */
[----:B------:R-:W-:-:S03]  /*2440*/  ISETP.GE.AND P4, PT, R42, RZ, PT ;  /* 0x000000ff2a00720c */ /* 0x000fc60003f86270 */
[----:B------:R-:W-:-:S05]  /*2450*/  IMAD.HI.U32 R40, R40, R41, RZ ;  /* 0x0000002928287227 */ /* 0x000fca00078e00ff */
[----:B------:R-:W-:-:S05]  /*2460*/  IADD3 R40, PT, PT, -R40, RZ, RZ ;  /* 0x000000ff28287210 */ /* 0x000fca0007ffe1ff */
[----:B------:R-:W-:-:S05]  /*2470*/  IMAD R40, R37, R40, R41 ;  /* 0x0000002825287224 */ /* 0x000fca00078e0229 */
[----:B------:R-:W-:-:S13]  /*2480*/  ISETP.GT.U32.AND P3, PT, R37, R40, PT ;  /* 0x000000282500720c */ /* 0x000fda0003f64070 */
[----:B------:R-:W-:-:S05]  /*2490*/  @!P3 IMAD.IADD R40, R40, 0x1, -R37 ;  /* 0x000000012828b824 */ /* 0x000fca00078e0a25 */
[----:B------:R-:W-:-:S13]  /*24a0*/  ISETP.GT.U32.AND P3, PT, R37, R40, PT ;  /* 0x000000282500720c */ /* 0x000fda0003f64070 */
[----:B------:R-:W-:Y:S02]  /*24b0*/  @!P3 IADD3 R40, PT, PT, R40, -R37, RZ ;  /* 0x800000252828b210 */ /* 0x000fe40007ffe0ff */
[----:B------:R-:W-:-:S03]  /*24c0*/  MOV R37, UR7 ;  /* 0x0000000700257c02 */ /* 0x000fc60008000f00 */
[----:B------:R-:W-:-:S05]  /*24d0*/  @!P4 IMAD.MOV R40, RZ, RZ, -R40 ;  /* 0x000000ffff28c224 */ /* 0x000fca00078e0a28 */
[----:B------:R-:W-:-:S04]  /*24e0*/  SEL R2, R2, R40, !P2 ;  /* 0x0000002802027207 */ /* 0x000fc80005000000 */
[----:B------:R-:W-:-:S05]  /*24f0*/  SHF.R.U32.HI R2, RZ, 0x1, R2 ;  /* 0x00000001ff027819 */ /* 0x000fca0000011602 */
[----:B------:R-:W-:-:S04]  /*2500*/  IMAD R2, R33, R38, R2 ;  /* 0x0000002621027224 */ /* 0x000fc800078e0202 */
[----:B------:R-:W-:-:S05]  /*2510*/  IMAD R2, R2, 0x2, R3 ;  /* 0x0000000202027824 */ /* 0x000fca00078e0203 */
[----:B------:R-:W-:Y:S02]  /*2520*/  LEA R3, R37, R2, 0x1 ;  /* 0x0000000225037211 */ /* 0x000fe400078e08ff */
[----:B------:R-:W1:Y:S04]  /*2530*/  LDS.U16 R2, [R2] ;  /* 0x0000000002027984 */ /* 0x000e680000000400 */
[----:B------:R-:W2:Y:S01]  /*2540*/  LDS.U16 R3, [R3] ;  /* 0x0000000003037984 */ /* 0x000ea20000000400 */
[----:B-1----:R-:W-:Y:S01]  /*2550*/  SHF.L.U32 R38, R2, 0x10, RZ ;  /* 0x0000001002267819 */ /* 0x002fe200000006ff */
[----:B--2---:R-:W-:-:S04]  /*2560*/  IMAD.U32 R40, R3, 0x10000, RZ ;  /* 0x0001000003287824 */ /* 0x004fc800078e00ff */
[----:B------:R-:W-:-:S04]  /*2570*/  FMUL.FTZ R40, R45, R40 ;  /* 0x000000282d287220 */ /* 0x000fc80000410000 */
[----:B------:R-:W-:Y:S01]  /*2580*/  FFMA.FTZ R7, R7, R38, R40 ;  /* 0x0000002607077223 */ /* 0x000fe20000010028 */
[----:B------:R-:W-:Y:S06]  /*2590*/  BRA.DIV UR4, `(.L_x_18) ;  /* 0x0000001204ac7947 */ /* 0x000fec000b800000 */
[----:B------:R-:W-:Y:S01]  /*25a0*/  NOP ;  /* 0x0000000000007918 */ /* 0x000fe20000000000 */
.L_x_16:
[----:B------:R-:W-:Y:S05]  /*25b0*/  BSYNC B0 ;  /* 0x0000000000007941 */ /* 0x000fea0003800000 */
.L_x_15:
[----:B------:R-:W1:Y:S01]  /*25c0*/  LDC.64 R2, c[0x0][0x380] ;  /* 0x0000e000ff027b82 */ /* 0x000e620000000a00 */
[----:B------:R-:W-:Y:S01]  /*25d0*/  IMAD R37, R4, 0x100, R29 ;  /* 0x0000010004257824 */ /* 0x000fe200078e021d */
[----:B------:R-:W-:Y:S01]  /*25e0*/  F2FP.BF16.F32.PACK_AB R4, R36, R39 ;  /* 0x000000272404723e */ /* 0x000fe200000010ff */
[----:B------:R-:W-:Y:S01]  /*25f0*/  VIADD R24, R24, 0x200 ;  /* 0x0000020018187836 */ /* 0x000fe20000000000 */
[----:B------:R-:W-:Y:S01]  /*2600*/  F2FP.BF16.F32.PACK_AB R5, R34, R5 ;  /* 0x000000052205723e */ /* 0x000fe200000010ff */
[----:B------:R-:W-:Y:S01]  /*2610*/  VIADD R26, R26, 0x1 ;  /* 0x000000011a1a7836 */ /* 0x000fe20000000000 */
[----:B------:R-:W-:Y:S02]  /*2620*/  F2FP.BF16.F32.PACK_AB R6, R6, R35 ;  /* 0x000000230606723e */ /* 0x000fe400000010ff */
[----:B------:R-:W-:Y:S02]  /*2630*/  F2FP.BF16.F32.PACK_AB R7, R7, R0 ;  /* 0x000000000707723e */ /* 0x000fe400000010ff */
[----:B------:R-:W-:-:S02]  /*2640*/  IADD3 R25, PT, PT, R25, 0x1, RZ ;  /* 0x0000000119197810 */ /* 0x000fc40007ffe0ff */
[----:B------:R-:W-:Y:S02]  /*2650*/  IADD3 R31, PT, PT, R31, 0x1, RZ ;  /* 0x000000011f1f7810 */ /* 0x000fe40007ffe0ff */
[----:B------:R-:W-:Y:S01]  /*2660*/  ISETP.GE.AND P1, PT, R25, R32, PT ;  /* 0x000000201900720c */ /* 0x000fe20003f26270 */
[----:B-1----:R-:W-:-:S05]  /*2670*/  IMAD.WIDE R2, R37, 0x2, R2 ;  /* 0x0000000225027825 */ /* 0x002fca00078e0202 */
[----:B------:R1:W-:Y:S07]  /*2680*/  STG.E.128 desc[UR12][R2.64], R4 ;  /* 0x0000000402007986 */ /* 0x0003ee000c101d0c */
[----:B------:R-:W-:Y:S05]  /*2690*/  @!P1 BRA `(.L_x_19) ;  /* 0xffffffe800f89947 */ /* 0x000fea000383ffff */
[----:B------:R-:W-:Y:S05]  /*26a0*/  EXIT ;  /* 0x000000000000794d */ /* 0x000fea0003800000 */
.L_x_12:
[----:B------:R-:W-:Y:S01]  /*26b0*/  HFMA2 R41, -RZ, RZ, 0, 9.5367431640625e-07 ;  /* 0x00000010ff297431 */ /* 0x000fe200000001ff */
[----:B------:R-:W-:Y:S01]  /*26c0*/  BSSY B0, `(.L_x_20) ;  /* 0x0000006000007945 */ /* 0x000fe20003800000 */
[----:B------:R-:W-:Y:S01]  /*26d0*/  IMAD.MOV.U32 R42, RZ, RZ, 0x1f ;  /* 0x0000001fff2a7424 */ /* 0x000fe200078e00ff */
[----:B------:R-:W-:-:S07]  /*26e0*/  MOV R43, 0xffffffff ;  /* 0xffffffff002b7802 */ /* 0x000fce0000000f00 */
[----:B------:R-:W-:Y:S05]  /*26f0*/  WARPSYNC.COLLECTIVE R43, `(.L_x_21) ;  /* 0x000000002b087348 */ /* 0x000fea0003c00000 */
[----:B------:R1:W2:Y:S02]  /*2700*/  SHFL.BFLY P3, R45, R44, R41, R42 ;  /* 0x0c0000292c2d7389 */ /* 0x0002a4000006002a */
[----:B-12---:R-:W-:Y:S05]  /*2710*/  ENDCOLLECTIVE ;  /* 0x000000000000791b */ /* 0x006fea0003800000 */
.L_x_21:
[----:B------:R-:W-:Y:S05]  /*2720*/  BSYNC B0 ;  /* 0x0000000000007941 */ /* 0x000fea0003800000 */
.L_x_20:
[----:B------:R-:W-:Y:S01]  /*2730*/  FADD.FTZ R44, R44, R45 ;  /* 0x0000002d2c2c7221 */ /* 0x000fe20000010000 */
[----:B------:R-:W-:Y:S02]  /*2740*/  IMAD.MOV.U32 R41, RZ, RZ, 0x8 ;  /* 0x00000008ff297424 */ /* 0x000fe400078e00ff */
[----:B------:R-:W-:Y:S02]  /*2750*/  HFMA2 R42, -RZ, RZ, 0, 1.847743988037109375e-06 ;  /* 0x0000001fff2a7431 */ /* 0x000fe400000001ff */
[----:B------:R-:W-:-:S07]  /*2760*/  IMAD.MOV.U32 R43, RZ, RZ, -0x1 ;  /* 0xffffffffff2b7424 */ /* 0x000fce00078e00ff */
[----:B------:R-:W-:Y:S05]  /*2770*/  WARPSYNC.COLLECTIVE R43, `(.L_x_22) ;  /* 0x000000002b087348 */ /* 0x000fea0003c00000 */
[----:B------:R1:W2:Y:S02]  /*2780*/  SHFL.BFLY P3, R45, R44, R41, R42 ;  /* 0x0c0000292c2d7389 */ /* 0x0002a4000006002a */
[----:B-12---:R-:W-:Y:S05]  /*2790*/  ENDCOLLECTIVE ;  /* 0x000000000000791b */ /* 0x006fea0003800000 */
.L_x_22:
[----:B------:R-:W-:Y:S02]  /*27a0*/  IMAD.MOV.U32 R41, RZ, RZ, 0x4 ;  /* 0x00000004ff297424 */ /* 0x000fe400078e00ff */
[----:B------:R-:W-:-:S05]  /*27b0*/  FADD.FTZ R35, R44, R45 ;  /* 0x0000002d2c237221 */ /* 0x000fca0000010000 */
[----:B------:R-:W-:-:S07]  /*27c0*/  MOV R44, R35 ;  /* 0x00000023002c7202 */ /* 0x000fce0000000f00 */
[----:B------:R-:W-:Y:S05]  /*27d0*/  WARPSYNC.COLLECTIVE R43, `(.L_x_23) ;  /* 0x000000002b087348 */ /* 0x000fea0003c00000 */
[----:B------:R1:W2:Y:S02]  /*27e0*/  SHFL.BFLY P3, R45, R44, R41, R42 ;  /* 0x0c0000292c2d7389 */ /* 0x0002a4000006002a */
[----:B-12---:R-:W-:Y:S05]  /*27f0*/  ENDCOLLECTIVE ;  /* 0x000000000000791b */ /* 0x006fea0003800000 */
.L_x_23:
[----:B------:R-:W-:Y:S02]  /*2800*/  IMAD.MOV.U32 R41, RZ, RZ, 0x2 ;  /* 0x00000002ff297424 */ /* 0x000fe400078e00ff */
[----:B------:R-:W-:-:S05]  /*2810*/  FADD.FTZ R37, R35, R45 ;  /* 0x0000002d23257221 */ /* 0x000fca0000010000 */
[----:B------:R-:W-:-:S07]  /*2820*/  MOV R44, R37 ;  /* 0x00000025002c7202 */ /* 0x000fce0000000f00 */
[----:B------:R-:W-:Y:S05]  /*2830*/  WARPSYNC.COLLECTIVE R43, `(.L_x_24) ;  /* 0x000000002b087348 */ /* 0x000fea0003c00000 */
[----:B------:R1:W2:Y:S02]  /*2840*/  SHFL.BFLY P3, R45, R44, R41, R42 ;  /* 0x0c0000292c2d7389 */ /* 0x0002a4000006002a */
[----:B-12---:R-:W-:Y:S05]  /*2850*/  ENDCOLLECTIVE ;  /* 0x000000000000791b */ /* 0x006fea0003800000 */
.L_x_24:
[----:B------:R-:W-:Y:S02]  /*2860*/  IMAD.MOV.U32 R41, RZ, RZ, 0x1 ;  /* 0x00000001ff297424 */ /* 0x000fe400078e00ff */
[----:B------:R-:W-:-:S05]  /*2870*/  FADD.FTZ R38, R37, R45 ;  /* 0x0000002d25267221 */ /* 0x000fca0000010000 */
[----:B------:R-:W-:-:S07]  /*2880*/  MOV R44, R38 ;  /* 0x00000026002c7202 */ /* 0x000fce0000000f00 */
[----:B------:R-:W-:Y:S05]  /*2890*/  WARPSYNC.COLLECTIVE R43, `(.L_x_25) ;  /* 0x000000002b087348 */ /* 0x000fea0003c00000 */
[----:B------:R1:W2:Y:S02]  /*28a0*/  SHFL.BFLY P3, R45, R44, R41, R42 ;  /* 0x0c0000292c2d7389 */ /* 0x0002a4000006002a */
[----:B-12---:R-:W-:Y:S05]  /*28b0*/  ENDCOLLECTIVE ;  /* 0x000000000000791b */ /* 0x006fea0003800000 */
.L_x_25:
[----:B------:R-:W-:Y:S05]  /*28c0*/  BRA `(.L_x_26) ;  /* 0xffffffe800fc7947 */ /* 0x000fea000383ffff */
.L_x_17:
[----:B------:R-:W1:Y:S01]  /*28d0*/  LDC R38, c[0x0][0x3bc] ;  /* 0x0000ef00ff267b82 */ /* 0x000e620000000800 */
[----:B------:R-:W-:Y:S01]  /*28e0*/  IABS R42, R27 ;  /* 0x0000001b002a7213 */ /* 0x000fe20000000000 */
[----:B------:R-:W-:Y:S01]  /*28f0*/  BSSY B1, `(.L_x_27) ;  /* 0x0000023000017945 */ /* 0x000fe20003800000 */
[----:B------:R-:W-:Y:S02]  /*2900*/  ISETP.GE.AND P3, PT, R27, RZ, PT ;  /* 0x000000ff1b00720c */ /* 0x000fe40003f66270 */
[----:B-1----:R-:W-:-:S04]  /*2910*/  IABS R37, R38 ;  /* 0x0000002600257213 */ /* 0x002fc80000000000 */
[----:B------:R-:W1:Y:S08]  /*2920*/  I2F.RP R41, R37 ;  /* 0x0000002500297306 */ /* 0x000e700000209400 */
[----:B-1----:R-:W1:Y:S02]  /*2930*/  MUFU.RCP R41, R41 ;  /* 0x0000002900297308 */ /* 0x002e640000001000 */
[----:B-1----:R-:W-:-:S06]  /*2940*/  IADD3 R2, PT, PT, R41, 0xffffffe, RZ ;  /* 0x0ffffffe29027810 */ /* 0x002fcc0007ffe0ff */
[----:B------:R1:W2:Y:S02]  /*2950*/  F2I.FTZ.U32.TRUNC.NTZ R3, R2 ;  /* 0x0000000200037305 */ /* 0x0002a4000021f000 */
[----:B-1----:R-:W-:Y:S02]  /*2960*/  HFMA2 R2, -RZ, RZ, 0, 0 ;  /* 0x00000000ff027431 */ /* 0x002fe400000001ff */
[----:B--2---:R-:W-:-:S04]  /*2970*/  IMAD.MOV R40, RZ, RZ, -R3 ;  /* 0x000000ffff287224 */ /* 0x004fc800078e0a03 */
[----:B------:R-:W-:-:S04]  /*2980*/  IMAD R43, R40, R37, RZ ;  /* 0x00000025282b7224 */ /* 0x000fc800078e02ff */
[----:B------:R-:W-:Y:S02]  /*2990*/  IMAD.HI.U32 R40, R3, R43, R2 ;  /* 0x0000002b03287227 */ /* 0x000fe400078e0002 */
[----:B------:R-:W1:Y:S02]  /*29a0*/  S2R R2, SR_CgaCtaId ;  /* 0x0000000000027919 */ /* 0x000e640000008800 */
[----:B------:R-:W-:Y:S02]  /*29b0*/  IMAD.MOV.U32 R43, RZ, RZ, -0x1 ;  /* 0xffffffffff2b7424 */ /* 0x000fe400078e00ff */
[----:B------:R-:W-:-:S04]  /*29c0*/  IMAD.HI.U32 R3, R40, R42, RZ ;  /* 0x0000002a28037227 */ /* 0x000fc800078e00ff */
[----:B------:R-:W-:-:S04]  /*29d0*/  IMAD.MOV R3, RZ, RZ, -R3 ;  /* 0x000000ffff037224 */ /* 0x000fc800078e0a03 */
[----:B------:R-:W-:Y:S01]  /*29e0*/  IMAD R42, R37, R3, R42 ;  /* 0x00000003252a7224 */ /* 0x000fe200078e022a */
[----:B------:R-:W-:-:S04]  /*29f0*/  MOV R3, 0x400 ;  /* 0x0000040000037802 */ /* 0x000fc80000000f00 */
[----:B------:R-:W-:-:S13]  /*2a00*/  ISETP.GT.U32.AND P2, PT, R37, R42, PT ;  /* 0x0000002a2500720c */ /* 0x000fda0003f44070 */
[----:B------:R-:W-:Y:S02]  /*2a10*/  @!P2 IADD3 R42, PT, PT, R42, -R37, RZ ;  /* 0x800000252a2aa210 */ /* 0x000fe40007ffe0ff */
[----:B-1----:R-:W-:Y:S02]  /*2a20*/  LEA R3, R2, R3, 0x18 ;  /* 0x0000000302037211 */ /* 0x002fe400078ec0ff */
[----:B------:R-:W-:Y:S02]  /*2a30*/  ISETP.GT.U32.AND P2, PT, R37, R42, PT ;  /* 0x0000002a2500720c */ /* 0x000fe40003f44070 */
[----:B------:R-:W-:-:S11]  /*2a40*/  LOP3.LUT R2, RZ, R38, RZ, 0x33, !PT ;  /* 0x00000026ff027212 */ /* 0x000fd600078e33ff */
[----:B------:R-:W-:Y:S01]  /*2a50*/  @!P2 IMAD.IADD R42, R42, 0x1, -R37 ;  /* 0x000000012a2aa824 */ /* 0x000fe200078e0a25 */
[----:B------:R-:W-:-:S04]  /*2a60*/  ISETP.NE.AND P2, PT, R38, RZ, PT ;  /* 0x000000ff2600720c */ /* 0x000fc80003f45270 */
[----:B------:R-:W-:-:S05]  /*2a70*/  @!P3 IADD3 R47, PT, PT, -R42, RZ, RZ ;  /* 0x000000ff2a2fb210 */ /* 0x000fca0007ffe1ff */
[----:B------:R-:W-:Y:S02]  /*2a80*/  @!P3 IMAD.MOV.U32 R42, RZ, RZ, R47 ;  /* 0x000000ffff2ab224 */ /* 0x000fe400078e002f */
[----:B------:R-:W-:-:S03]  /*2a90*/  IMAD.U32 R47, RZ, RZ, UR7 ;  /* 0x00000007ff2f7e24 */ /* 0x000fc6000f8e00ff */
[----:B------:R-:W-:-:S04]  /*2aa0*/  SEL R42, R2, R42, !P2 ;  /* 0x0000002a022a7207 */ /* 0x000fc80005000000 */
[----:B------:R-:W-:-:S05]  /*2ab0*/  SHF.R.U32.HI R42, RZ, 0x1, R42 ;  /* 0x00000001ff2a7819 */ /* 0x000fca000001162a */
[----:B------:R-:W-:-:S05]  /*2ac0*/  IMAD R42, R33, R38, R42 ;  /* 0x00000026212a7224 */ /* 0x000fca00078e022a */
[----:B------:R-:W-:-:S04]  /*2ad0*/  LEA R46, R42, R3, 0x1 ;  /* 0x000000032a2e7211 */ /* 0x000fc800078e08ff */
[----:B------:R-:W-:-:S07]  /*2ae0*/  LEA R47, R47, R46, 0x1 ;  /* 0x0000002e2f2f7211 */ /* 0x000fce00078e08ff */
[----:B------:R-:W-:Y:S05]  /*2af0*/  WARPSYNC.COLLECTIVE R43, `(.L_x_28) ;  /* 0x000000002b087348 */ /* 0x000fea0003c00000 */
[----:B------:R-:W-:Y:S01]  /*2b00*/  NOP ;  /* 0x0000000000007918 */ /* 0x000fe20000000000 */
[----:B------:R-:W-:Y:S05]  /*2b10*/  ENDCOLLECTIVE ;  /* 0x000000000000791b */ /* 0x000fea0003800000 */
.L_x_28:
[----:B------:R-:W-:Y:S05]  /*2b20*/  BSYNC B1 ;  /* 0x0000000000017941 */ /* 0x000fea0003800000 */
.L_x_27:
[----:B------:R-:W1:Y:S01]  /*2b30*/  LDS.U16 R47, [R47] ;  /* 0x000000002f2f7984 */ /* 0x000e620000000400 */
[----:B------:R-:W-:Y:S01]  /*2b40*/  MOV R41, UR5 ;  /* 0x0000000500297c02 */ /* 0x000fe20008000f00 */
[----:B------:R-:W-:Y:S01]  /*2b50*/  IMAD.MOV.U32 R44, RZ, RZ, R39 ;  /* 0x000000ffff2c7224 */ /* 0x000fe200078e0027 */
[----:B------:R-:W-:Y:S01]  /*2b60*/  MOV R42, 0x1f ;  /* 0x0000001f002a7802 */ /* 0x000fe20000000f00 */
[----:B------:R-:W2:Y:S01]  /*2b70*/  LDS.U16 R46, [R46] ;  /* 0x000000002e2e7984 */ /* 0x000ea20000000400 */
[----:B------:R-:W-:-:S07]  /*2b80*/  IMAD.MOV.U32 R43, RZ, RZ, -0x1 ;  /* 0xffffffffff2b7424 */ /* 0x000fce00078e00ff */
[----:B-12---:R-:W-:Y:S05]  /*2b90*/  WARPSYNC.COLLECTIVE R43, `(.L_x_29) ;  /* 0x000000002b087348 */ /* 0x006fea0003c00000 */
[----:B------:R3:W4:Y:S02]  /*2ba0*/  SHFL.BFLY P3, R45, R44, R41, R42 ;  /* 0x0c0000292c2d7389 */ /* 0x000724000006002a */
[----:B-1234-:R-:W-:Y:S05]  /*2bb0*/  ENDCOLLECTIVE ;  /* 0x000000000000791b */ /* 0x01efea0003800000 */
.L_x_29:
[----:B------:R-:W-:Y:S01]  /*2bc0*/  @!P1 FADD.FTZ R45, -R45, -RZ ;  /* 0x800000ff2d2d9221 */ /* 0x000fe20000010100 */
[----:B------:R-:W-:Y:S02]  /*2bd0*/  SHF.L.U32 R48, R47, 0x10, RZ ;  /* 0x000000102f307819 */ /* 0x000fe400000006ff */
[----:B------:R-:W-:Y:S01]  /*2be0*/  MOV R47, UR7 ;  /* 0x00000007002f7c02 */ /* 0x000fe20008000f00 */
[----:B------:R-:W-:Y:S02]  /*2bf0*/  IMAD.U32 R46, R46, 0x10000, RZ ;  /* 0x000100002e2e7824 */ /* 0x000fe400078e00ff */
[----:B------:R-:W-:Y:S01]  /*2c00*/  FMUL.FTZ R48, R45, R48 ;  /* 0x000000302d307220 */ /* 0x000fe20000410000 */
[----:B------:R-:W-:-:S03]  /*2c10*/  IADD3 R45, PT, PT, R27, 0x2, RZ ;  /* 0x000000021b2d7810 */ /* 0x000fc60007ffe0ff */
[----:B------:R-:W-:Y:S01]  /*2c20*/  FFMA.FTZ R39, R39, R46, R48 ;  /* 0x0000002e27277223 */ /* 0x000fe20000010030 */
[----:B------:R-:W-:Y:S02]  /*2c30*/  IABS R46, R45 ;  /* 0x0000002d002e7213 */ /* 0x000fe40000000000 */
[----:B------:R-:W-:-:S03]  /*2c40*/  ISETP.GE.AND P4, PT, R45, RZ, PT ;  /* 0x000000ff2d00720c */ /* 0x000fc60003f86270 */
[----:B------:R-:W-:-:S04]  /*2c50*/  IMAD.HI.U32 R41, R40, R46, RZ ;  /* 0x0000002e28297227 */ /* 0x000fc800078e00ff */
[----:B------:R-:W-:-:S04]  /*2c60*/  IMAD.MOV R41, RZ, RZ, -R41 ;  /* 0x000000ffff297224 */ /* 0x000fc800078e0a29 */
[----:B------:R-:W-:-:S05]  /*2c70*/  IMAD R44, R37, R41, R46 ;  /* 0x00000029252c7224 */ /* 0x000fca00078e022e */
[----:B------:R-:W-:-:S13]  /*2c80*/  ISETP.GT.U32.AND P3, PT, R37, R44, PT ;  /* 0x0000002c2500720c */ /* 0x000fda0003f64070 */
[----:B------:R-:W-:-:S04]  /*2c90*/  @!P3 IADD3 R44, PT, PT, R44, -R37, RZ ;  /* 0x800000252c2cb210 */ /* 0x000fc80007ffe0ff */
[----:B------:R-:W-:-:S13]  /*2ca0*/  ISETP.GT.U32.AND P3, PT, R37, R44, PT ;  /* 0x0000002c2500720c */ /* 0x000fda0003f64070 */
[----:B------:R-:W-:-:S05]  /*2cb0*/  @!P3 IMAD.IADD R44, R44, 0x1, -R37 ;  /* 0x000000012c2cb824 */ /* 0x000fca00078e0a25 */
[----:B------:R-:W-:-:S05]  /*2cc0*/  MOV R41, R44 ;  /* 0x0000002c00297202 */ /* 0x000fca0000000f00 */
[----:B------:R-:W-:-:S05]  /*2cd0*/  @!P4 IMAD.MOV R44, RZ, RZ, -R41 ;  /* 0x000000ffff2cc224 */ /* 0x000fca00078e0a29 */
[----:B------:R-:W-:Y:S01]  /*2ce0*/  @!P4 MOV R41, R44 ;  /* 0x0000002c0029c202 */ /* 0x000fe20000000f00 */
[----:B------:R-:W-:-:S03]  /*2cf0*/  IMAD.MOV.U32 R44, RZ, RZ, R36 ;  /* 0x000000ffff2c7224 */ /* 0x000fc600078e0024 */
[----:B------:R-:W-:-:S04]  /*2d00*/  SEL R41, R2, R41, !P2 ;  /* 0x0000002902297207 */ /* 0x000fc80005000000 */
[----:B------:R-:W-:-:S05]  /*2d10*/  SHF.R.U32.HI R41, RZ, 0x1, R41 ;  /* 0x00000001ff297819 */ /* 0x000fca0000011629 */
[----:B------:R-:W-:Y:S01]  /*2d20*/  IMAD R42, R33, R38, R41 ;  /* 0x00000026212a7224 */ /* 0x000fe200078e0229 */
[----:B------:R-:W-:-:S03]  /*2d30*/  MOV R41, UR5 ;  /* 0x0000000500297c02 */ /* 0x000fc60008000f00 */
[----:B------:R-:W-:Y:S02]  /*2d40*/  IMAD R46, R42, 0x2, R3 ;  /* 0x000000022a2e7824 */ /* 0x000fe400078e0203 */
[----:B------:R-:W-:Y:S02]  /*2d50*/  HFMA2 R42, -RZ, RZ, 0, 1.847743988037109375e-06 ;  /* 0x0000001fff2a7431 */ /* 0x000fe400000001ff */
[----:B------:R-:W-:Y:S02]  /*2d60*/  IMAD R47, R47, 0x2, R46 ;  /* 0x000000022f2f7824 */ /* 0x000fe400078e022e */
[----:B------:R-:W1:Y:S04]  /*2d70*/  LDS.U16 R46, [R46] ;  /* 0x000000002e2e7984 */ /* 0x000e680000000400 */
[----:B------:R-:W2:Y:S02]  /*2d80*/  LDS.U16 R47, [R47] ;  /* 0x000000002f2f7984 */ /* 0x000ea40000000400 */
[----:B-12---:R-:W-:Y:S05]  /*2d90*/  WARPSYNC.COLLECTIVE R43, `(.L_x_30) ;  /* 0x000000002b087348 */ /* 0x006fea0003c00000 */
[----:B------:R3:W4:Y:S02]  /*2da0*/  SHFL.BFLY P3, R45, R44, R41, R42 ;  /* 0x0c0000292c2d7389 */ /* 0x000724000006002a */
[----:B-1234-:R-:W-:Y:S05]  /*2db0*/  ENDCOLLECTIVE ;  /* 0x000000000000791b */ /* 0x01efea0003800000 */
.L_x_30:
[----:B------:R-:W-:Y:S02]  /*2dc0*/  IMAD.MOV.U32 R44, RZ, RZ, R5 ;  /* 0x000000ffff2c7224 */ /* 0x000fe400078e0005 */
[----:B------:R-:W-:-:S04]  /*2dd0*/  IMAD.MOV.U32 R48, RZ, RZ, R45 ;  /* 0x000000ffff307224 */ /* 0x000fc800078e002d */
[----:B------:R-:W-:Y:S01]  /*2de0*/  @!P1 FADD.FTZ R48, -R48, -RZ ;  /* 0x800000ff30309221 */ /* 0x000fe20000010100 */
[----:B------:R-:W-:-:S05]  /*2df0*/  SHF.L.U32 R45, R47, 0x10, RZ ;  /* 0x000000102f2d7819 */ /* 0x000fca00000006ff */
[----:B------:R-:W-:Y:S01]  /*2e00*/  FMUL.FTZ R47, R48, R45 ;  /* 0x0000002d302f7220 */ /* 0x000fe20000410000 */
[----:B------:R-:W-:-:S04]  /*2e10*/  IMAD.U32 R45, R46, 0x10000, RZ ;  /* 0x000100002e2d7824 */ /* 0x000fc800078e00ff */
[----:B------:R-:W-:Y:S01]  /*2e20*/  FFMA.FTZ R36, R36, R45, R47 ;  /* 0x0000002d24247223 */ /* 0x000fe2000001002f */
[----:B------:R-:W-:-:S04]  /*2e30*/  IADD3 R45, PT, PT, R27, 0x4, RZ ;  /* 0x000000041b2d7810 */ /* 0x000fc80007ffe0ff */
        /* <DEDUP_REMOVED lines=11> */
[----:B------:R-:W-:-:S04]  /*2ef0*/  @!P4 MOV R41, R42 ;  /* 0x0000002a0029c202 */ /* 0x000fc80000000f00 */
[----:B------:R-:W-:-:S04]  /*2f00*/  SEL R41, R2, R41, !P2 ;  /* 0x0000002902297207 */ /* 0x000fc80005000000 */
[----:B------:R-:W-:-:S05]  /*2f10*/  SHF.R.U32.HI R41, RZ, 0x1, R41 ;  /* 0x00000001ff297819 */ /* 0x000fca0000011629 */
[----:B------:R-:W-:Y:S01]  /*2f20*/  IMAD R42, R33, R38, R41 ;  /* 0x00000026212a7224 */ /* 0x000fe200078e0229 */
[----:B------:R-:W-:-:S03]  /*2f30*/  MOV R41, UR7 ;  /* 0x0000000700297c02 */ /* 0x000fc60008000f00 */
[----:B------:R-:W-:Y:S02]  /*2f40*/  IMAD R46, R42, 0x2, R3 ;  /* 0x000000022a2e7824 */ /* 0x000fe400078e0203 */
[----:B------:R-:W-:Y:S02]  /*2f50*/  HFMA2 R42, -RZ, RZ, 0, 1.847743988037109375e-06 ;  /* 0x0000001fff2a7431 */ /* 0x000fe400000001ff */
[----:B------:R-:W-:Y:S01]  /*2f60*/  IMAD R48, R41, 0x2, R46 ;  /* 0x0000000229307824 */ /* 0x000fe200078e022e */
[----:B------:R-:W-:Y:S01]  /*2f70*/  MOV R41, UR5 ;  /* 0x0000000500297c02 */ /* 0x000fe20008000f00 */
[----:B------:R-:W1:Y:S04]  /*2f80*/  LDS.U16 R46, [R46] ;  /* 0x000000002e2e7984 */ /* 0x000e680000000400 */
[----:B------:R-:W2:Y:S02]  /*2f90*/  LDS.U16 R48, [R48] ;  /* 0x0000000030307984 */ /* 0x000ea40000000400 */
[----:B-12---:R-:W-:Y:S05]  /*2fa0*/  WARPSYNC.COLLECTIVE R43, `(.L_x_31) ;  /* 0x000000002b087348 */ /* 0x006fea0003c00000 */
[----:B------:R3:W4:Y:S02]  /*2fb0*/  SHFL.BFLY P3, R45, R44, R41, R42 ;  /* 0x0c0000292c2d7389 */ /* 0x000724000006002a */
[----:B-1234-:R-:W-:Y:S05]  /*2fc0*/  ENDCOLLECTIVE ;  /* 0x000000000000791b */ /* 0x01efea0003800000 */
.L_x_31:
[----:B------:R-:W-:Y:S01]  /*2fd0*/  MOV R44, R34 ;  /* 0x00000022002c7202 */ /* 0x000fe20000000f00 */
[----:B------:R-:W-:Y:S01]  /*2fe0*/  IMAD.MOV.U32 R47, RZ, RZ, R45 ;  /* 0x000000ffff2f7224 */ /* 0x000fe200078e002d */
[----:B------:R-:W-:-:S03]  /*2ff0*/  IADD3 R45, PT, PT, R27, 0x6, RZ ;  /* 0x000000061b2d7810 */ /* 0x000fc60007ffe0ff */
[----:B------:R-:W-:Y:S01]  /*3000*/  @!P1 FADD.FTZ R47, -R47, -RZ ;  /* 0x800000ff2f2f9221 */ /* 0x000fe20000010100 */
[----:B------:R-:W-:Y:S01]  /*3010*/  ISETP.GE.AND P4, PT, R45, RZ, PT ;  /* 0x000000ff2d00720c */ /* 0x000fe20003f86270 */
[----:B------:R-:W-:Y:S01]  /*3020*/  IMAD.U32 R46, R46, 0x10000, RZ ;  /* 0x000100002e2e7824 */ /* 0x000fe200078e00ff */
[----:B------:R-:W-:-:S05]  /*3030*/  SHF.L.U32 R50, R48, 0x10, RZ ;  /* 0x0000001030327819 */ /* 0x000fca00000006ff */
[----:B------:R-:W-:Y:S01]  /*3040*/  FMUL.FTZ R50, R47, R50 ;  /* 0x000000322f327220 */ /* 0x000fe20000410000 */
[----:B------:R-:W-:-:S03]  /*3050*/  IMAD.U32 R47, RZ, RZ, UR7 ;  /* 0x00000007ff2f7e24 */ /* 0x000fc6000f8e00ff */
[----:B------:R-:W-:Y:S01]  /*3060*/  FFMA.FTZ R5, R5, R46, R50 ;  /* 0x0000002e05057223 */ /* 0x000fe20000010032 */
[----:B------:R-:W-:-:S05]  /*3070*/  IABS R46, R45 ;  /* 0x0000002d002e7213 */ /* 0x000fca0000000000 */
[----:B------:R-:W-:-:S04]  /*3080*/  IMAD.HI.U32 R41, R40, R46, RZ ;  /* 0x0000002e28297227 */ /* 0x000fc800078e00ff */
[----:B------:R-:W-:-:S04]  /*3090*/  IMAD.MOV R41, RZ, RZ, -R41 ;  /* 0x000000ffff297224 */ /* 0x000fc800078e0a29 */
[----:B------:R-:W-:-:S05]  /*30a0*/  IMAD R46, R37, R41, R46 ;  /* 0x00000029252e7224 */ /* 0x000fca00078e022e */
[----:B------:R-:W-:-:S13]  /*30b0*/  ISETP.GT.U32.AND P3, PT, R37, R46, PT ;  /* 0x0000002e2500720c */ /* 0x000fda0003f64070 */
[----:B------:R-:W-:-:S04]  /*30c0*/  @!P3 IADD3 R46, PT, PT, R46, -R37, RZ ;  /* 0x800000252e2eb210 */ /* 0x000fc80007ffe0ff */
[----:B------:R-:W-:-:S13]  /*30d0*/  ISETP.GT.U32.AND P3, PT, R37, R46, PT ;  /* 0x0000002e2500720c */ /* 0x000fda0003f64070 */
[----:B------:R-:W-:-:S05]  /*30e0*/  @!P3 IMAD.IADD R46, R46, 0x1, -R37 ;  /* 0x000000012e2eb824 */ /* 0x000fca00078e0a25 */
[----:B------:R-:W-:-:S05]  /*30f0*/  @!P4 IADD3 R41, PT, PT, -R46, RZ, RZ ;  /* 0x000000ff2e29c210 */ /* 0x000fca0007ffe1ff */
[----:B------:R-:W-:Y:S02]  /*3100*/  @!P4 IMAD.MOV.U32 R46, RZ, RZ, R41 ;  /* 0x000000ffff2ec224 */ /* 0x000fe400078e0029 */
[----:B------:R-:W-:-:S03]  /*3110*/  IMAD.U32 R41, RZ, RZ, UR5 ;  /* 0x00000005ff297e24 */ /* 0x000fc6000f8e00ff */
[----:B------:R-:W-:-:S07]  /*3120*/  SEL R46, R2, R46, !P2 ;  /* 0x0000002e022e7207 */ /* 0x000fce0005000000 */
[----:B------:R-:W-:Y:S05]  /*3130*/  WARPSYNC.COLLECTIVE R43, `(.L_x_32) ;  /* 0x000000002b087348 */ /* 0x000fea0003c00000 */
[----:B------:R1:W2:Y:S02]  /*3140*/  SHFL.BFLY P3, R45, R44, R41, R42 ;  /* 0x0c0000292c2d7389 */ /* 0x0002a4000006002a */
[----:B-12---:R-:W-:Y:S05]  /*3150*/  ENDCOLLECTIVE ;  /* 0x000000000000791b */ /* 0x006fea0003800000 */
.L_x_32:
[----:B------:R-:W-:-:S05]  /*3160*/  SHF.R.U32.HI R46, RZ, 0x1, R46 ;  /* 0x00000001ff2e7819 */ /* 0x000fca000001162e */
[----:B------:R-:W-:-:S05]  /*3170*/  IMAD R46, R33, R38, R46 ;  /* 0x00000026212e7224 */ /* 0x000fca00078e022e */
[----:B------:R-:W-:Y:S01]  /*3180*/  LEA R46, R46, R3, 0x1 ;  /* 0x000000032e2e7211 */ /* 0x000fe200078e08ff */
[----:B------:R-:W-:-:S03]  /*3190*/  IMAD.MOV.U32 R44, RZ, RZ, R35 ;  /* 0x000000ffff2c7224 */ /* 0x000fc600078e0023 */
[----:B------:R-:W-:Y:S02]  /*31a0*/  LEA R47, R47, R46, 0x1 ;  /* 0x0000002e2f2f7211 */ /* 0x000fe400078e08ff */
[----:B------:R-:W-:Y:S04]  /*31b0*/  LDS.U16 R46, [R46] ;  /* 0x000000002e2e7984 */ /* 0x000fe80000000400 */
[----:B------:R-:W1:Y:S01]  /*31c0*/  LDS.U16 R47, [R47] ;  /* 0x000000002f2f7984 */ /* 0x000e620000000400 */
[----:B------:R-:W-:Y:S01]  /*31d0*/  @!P1 FADD.FTZ R45, -R45, -RZ ;  /* 0x800000ff2d2d9221 */ /* 0x000fe20000010100 */
[----:B-1----:R-:W-:-:S04]  /*31e0*/  IMAD.U32 R48, R47, 0x10000, RZ ;  /* 0x000100002f307824 */ /* 0x002fc800078e00ff */
[----:B------:R-:W-:Y:S01]  /*31f0*/  FMUL.FTZ R47, R45, R48 ;  /* 0x000000302d2f7220 */ /* 0x000fe20000410000 */
[----:B------:R-:W-:-:S05]  /*3200*/  SHF.L.U32 R45, R46, 0x10, RZ ;  /* 0x000000102e2d7819 */ /* 0x000fca00000006ff */
[----:B------:R-:W-:Y:S01]  /*3210*/  FFMA.FTZ R34, R34, R45, R47 ;  /* 0x0000002d22227223 */ /* 0x000fe2000001002f */
[----:B------:R-:W-:-:S05]  /*3220*/  VIADD R45, R27, 0x8 ;  /* 0x000000081b2d7836 */ /* 0x000fca0000000000 */
[----:B------:R-:W-:Y:S02]  /*3230*/  IABS R48, R45 ;  /* 0x0000002d00307213 */ /* 0x000fe40000000000 */
[----:B------:R-:W-:-:S03]  /*3240*/  ISETP.GE.AND P4, PT, R45, RZ, PT ;  /* 0x000000ff2d00720c */ /* 0x000fc60003f86270 */
[----:B------:R-:W-:-:S05]  /*3250*/  IMAD.HI.U32 R41, R40, R48, RZ ;  /* 0x0000003028297227 */ /* 0x000fca00078e00ff */
[----:B------:R-:W-:-:S05]  /*3260*/  IADD3 R41, PT, PT, -R41, RZ, RZ ;  /* 0x000000ff29297210 */ /* 0x000fca0007ffe1ff */
[----:B------:R-:W-:Y:S01]  /*3270*/  IMAD R48, R37, R41, R48 ;  /* 0x0000002925307224 */ /* 0x000fe200078e0230 */
[----:B------:R-:W-:-:S04]  /*3280*/  MOV R41, UR7 ;  /* 0x0000000700297c02 */ /* 0x000fc80008000f00 */
[----:B------:R-:W-:-:S13]  /*3290*/  ISETP.GT.U32.AND P3, PT, R37, R48, PT ;  /* 0x000000302500720c */ /* 0x000fda0003f64070 */
[----:B------:R-:W-:-:S05]  /*32a0*/  @!P3 IMAD.IADD R48, R48, 0x1, -R37 ;  /* 0x000000013030b824 */ /* 0x000fca00078e0a25 */
[----:B------:R-:W-:-:S13]  /*32b0*/  ISETP.GT.U32.AND P3, PT, R37, R48, PT ;  /* 0x000000302500720c */ /* 0x000fda0003f64070 */
[----:B------:R-:W-:-:S05]  /*32c0*/  @!P3 IADD3 R48, PT, PT, R48, -R37, RZ ;  /* 0x800000253030b210 */ /* 0x000fca0007ffe0ff */
[----:B------:R-:W-:-:S05]  /*32d0*/  @!P4 IMAD.MOV R47, RZ, RZ, -R48 ;  /* 0x000000ffff2fc224 */ /* 0x000fca00078e0a30 */
[----:B------:R-:W-:Y:S02]  /*32e0*/  @!P4 MOV R48, R47 ;  /* 0x0000002f0030c202 */ /* 0x000fe40000000f00 */
[----:B------:R-:W-:Y:S02]  /*32f0*/  MOV R47, UR7 ;  /* 0x00000007002f7c02 */ /* 0x000fe40008000f00 */
[----:B------:R-:W-:-:S04]  /*3300*/  SEL R48, R2, R48, !P2 ;  /* 0x0000003002307207 */ /* 0x000fc80005000000 */
[----:B------:R-:W-:-:S05]  /*3310*/  SHF.R.U32.HI R48, RZ, 0x1, R48 ;  /* 0x00000001ff307819 */ /* 0x000fca0000011630 */
[----:B------:R-:W-:-:S04]  /*3320*/  IMAD R48, R33, R38, R48 ;  /* 0x0000002621307224 */ /* 0x000fc800078e0230 */
[----:B------:R-:W-:-:S04]  /*3330*/  IMAD R48, R48, 0x2, R3 ;  /* 0x0000000230307824 */ /* 0x000fc800078e0203 */
[----:B------:R-:W-:Y:S01]  /*3340*/  IMAD R46, R41, 0x2, R48 ;  /* 0x00000002292e7824 */ /* 0x000fe200078e0230 */
[----:B------:R-:W-:Y:S01]  /*3350*/  MOV R41, UR5 ;  /* 0x0000000500297c02 */ /* 0x000fe20008000f00 */
[----:B------:R-:W1:Y:S04]  /*3360*/  LDS.U16 R48, [R48] ;  /* 0x0000000030307984 */ /* 0x000e680000000400 */
[----:B------:R-:W2:Y:S02]  /*3370*/  LDS.U16 R46, [R46] ;  /* 0x000000002e2e7984 */ /* 0x000ea40000000400 */
[----:B-12---:R-:W-:Y:S05]  /*3380*/  WARPSYNC.COLLECTIVE R43, `(.L_x_33) ;  /* 0x000000002b087348 */ /* 0x006fea0003c00000 */
[----:B------:R3:W4:Y:S02]  /*3390*/  SHFL.BFLY P3, R45, R44, R41, R42 ;  /* 0x0c0000292c2d7389 */ /* 0x000724000006002a */
[----:B-1234-:R-:W-:Y:S05]  /*33a0*/  ENDCOLLECTIVE ;  /* 0x000000000000791b */ /* 0x01efea0003800000 */
.L_x_33:
[----:B------:R-:W-:Y:S01]  /*33b0*/  IMAD.MOV.U32 R44, RZ, RZ, R6 ;  /* 0x000000ffff2c7224 */ /* 0x000fe200078e0006 */
[----:B------:R-:W-:-:S05]  /*33c0*/  MOV R50, R45 ;  /* 0x0000002d00327202 */ /* 0x000fca0000000f00 */
[----:B------:R-:W-:Y:S01]  /*33d0*/  @!P1 FADD.FTZ R50, -R50, -RZ ;  /* 0x800000ff32329221 */ /* 0x000fe20000010100 */
[----:B------:R-:W-:Y:S01]  /*33e0*/  SHF.L.U32 R48, R48, 0x10, RZ ;  /* 0x0000001030307819 */ /* 0x000fe200000006ff */
[----:B------:R-:W-:-:S04]  /*33f0*/  IMAD.U32 R45, R46, 0x10000, RZ ;  /* 0x000100002e2d7824 */ /* 0x000fc800078e00ff */
[----:B------:R-:W-:Y:S01]  /*3400*/  FMUL.FTZ R50, R50, R45 ;  /* 0x0000002d32327220 */ /* 0x000fe20000410000 */
[----:B------:R-:W-:-:S03]  /*3410*/  VIADD R45, R27, 0xa ;  /* 0x0000000a1b2d7836 */ /* 0x000fc60000000000 */
[----:B------:R-:W-:Y:S02]  /*3420*/  FFMA.FTZ R35, R35, R48, R50 ;  /* 0x0000003023237223 */ /* 0x000fe40000010032 */
        /* <DEDUP_REMOVED lines=11> */
[----:B------:R-:W-:-:S04]  /*34e0*/  @!P4 MOV R42, R49 ;  /* 0x00000031002ac202 */ /* 0x000fc80000000f00 */
[----:B------:R-:W-:-:S04]  /*34f0*/  SEL R42, R2, R42, !P2 ;  /* 0x0000002a022a7207 */ /* 0x000fc80005000000 */
[----:B------:R-:W-:-:S05]  /*3500*/  SHF.R.U32.HI R42, RZ, 0x1, R42 ;  /* 0x00000001ff2a7819 */ /* 0x000fca000001162a */
[----:B------:R-:W-:-:S04]  /*3510*/  IMAD R42, R33, R38, R42 ;  /* 0x00000026212a7224 */ /* 0x000fc800078e022a */
        /* <DEDUP_REMOVED lines=8> */
.L_x_34:
[----:B------:R-:W-:Y:S01]  /*35a0*/  @!P1 FADD.FTZ R45, -R45, -RZ ;  /* 0x800000ff2d2d9221 */ /* 0x000fe20000010100 */
[----:B------:R-:W-:-:S04]  /*35b0*/  IMAD.U32 R48, R47, 0x10000, RZ ;  /* 0x000100002f307824 */ /* 0x000fc800078e00ff */
[----:B------:R-:W-:Y:S01]  /*35c0*/  FMUL.FTZ R47, R45, R48 ;  /* 0x000000302d2f7220 */ /* 0x000fe20000410000 */
[----:B------:R-:W-:Y:S02]  /*35d0*/  SHF.L.U32 R45, R46, 0x10, RZ ;  /* 0x000000102e2d7819 */ /* 0x000fe400000006ff */
[----:B------:R-:W-:-:S03]  /*35e0*/  MOV R48, UR7 ;  /* 0x0000000700307c02 */ /* 0x000fc60008000f00 */
        /* <DEDUP_REMOVED lines=18> */
[----:B------:R-:W-:Y:S02]  /*3710*/  IMAD.MOV.U32 R44, RZ, RZ, R0 ;  /* 0x000000ffff2c7224 */ /* 0x000fe400078e0000 */
[----:B------:R-:W-:Y:S02]  /*3720*/  IMAD R48, R48, 0x2, R47 ;  /* 0x0000000230307824 */ /* 0x000fe400078e022f */
[----:B------:R-:W1:Y:S04]  /*3730*/  LDS.U16 R47, [R47] ;  /* 0x000000002f2f7984 */ /* 0x000e680000000400 */
[----:B------:R-:W2:Y:S02]  /*3740*/  LDS.U16 R48, [R48] ;  /* 0x0000000030307984 */ /* 0x000ea40000000400 */
[----:B-12---:R-:W-:Y:S05]  /*3750*/  WARPSYNC.COLLECTIVE R43, `(.L_x_35) ;  /* 0x000000002b087348 */ /* 0x006fea0003c00000 */
[----:B------:R3:W4:Y:S02]  /*3760*/  SHFL.BFLY P3, R45, R44, R41, R42 ;  /* 0x0c0000292c2d7389 */ /* 0x000724000006002a */
[----:B-1234-:R-:W-:Y:S05]  /*3770*/  ENDCOLLECTIVE ;  /* 0x000000000000791b */ /* 0x01efea0003800000 */
.L_x_35:
[----:B------:R-:W-:Y:S02]  /*3780*/  MOV R44, R7 ;  /* 0x00000007002c7202 */ /* 0x000fe40000000f00 */
[----:B------:R-:W-:-:S05]  /*3790*/  MOV R46, R45 ;  /* 0x0000002d002e7202 */ /* 0x000fca0000000f00 */
[----:B------:R-:W-:Y:S01]  /*37a0*/  @!P1 FADD.FTZ R46, -R46, -RZ ;  /* 0x800000ff2e2e9221 */ /* 0x000fe20000010100 */
[----:B------:R-:W-:Y:S01]  /*37b0*/  SHF.L.U32 R47, R47, 0x10, RZ ;  /* 0x000000102f2f7819 */ /* 0x000fe200000006ff */
[----:B------:R-:W-:-:S04]  /*37c0*/  IMAD.U32 R45, R48, 0x10000, RZ ;  /* 0x00010000302d7824 */ /* 0x000fc800078e00ff */
[----:B------:R-:W-:-:S04]  /*37d0*/  FMUL.FTZ R45, R46, R45 ;  /* 0x0000002d2e2d7220 */ /* 0x000fc80000410000 */
[----:B------:R-:W-:Y:S01]  /*37e0*/  FFMA.FTZ R0, R0, R47, R45 ;  /* 0x0000002f00007223 */ /* 0x000fe2000001002d */
[----:B------:R-:W-:-:S04]  /*37f0*/  IMAD.U32 R45, RZ, RZ, UR5 ;  /* 0x00000005ff2d7e24 */ /* 0x000fc8000f8e00ff */
[----:B------:R-:W-:-:S07]  /*3800*/  IMAD.MOV.U32 R41, RZ, RZ, R45 ;  /* 0x000000ffff297224 */ /* 0x000fce00078e002d */
[----:B------:R-:W-:Y:S05]  /*3810*/  WARPSYNC.COLLECTIVE R43, `(.L_x_36) ;  /* 0x000000002b087348 */ /* 0x000fea0003c00000 */
[----:B------:R1:W2:Y:S02]  /*3820*/  SHFL.BFLY P3, R45, R44, R41, R42 ;  /* 0x0c0000292c2d7389 */ /* 0x0002a4000006002a */
[----:B-12---:R-:W-:Y:S05]  /*3830*/  ENDCOLLECTIVE ;  /* 0x000000000000791b */ /* 0x006fea0003800000 */
.L_x_36:
[----:B------:R-:W-:Y:S05]  /*3840*/  BRA `(.L_x_37) ;  /* 0xffffffe800ec7947 */ /* 0x000fea000383ffff */
.L_x_18:
[----:B------:R-:W-:Y:S01]  /*3850*/  BSSY B1, `(.L_x_38) ;  /* 0x0000005000017945 */ /* 0x000fe20003800000 */
[----:B------:R-:W-:-:S07]  /*3860*/  MOV R43, 0xffffffff ;  /* 0xffffffff002b7802 */ /* 0x000fce0000000f00 */
[----:B------:R-:W-:Y:S05]  /*3870*/  WARPSYNC.COLLECTIVE R43, `(.L_x_39) ;  /* 0x000000002b087348 */ /* 0x000fea0003c00000 */
[----:B------:R-:W-:Y:S01]  /*3880*/  NOP ;  /* 0x0000000000007918 */ /* 0x000fe20000000000 */
[----:B------:R-:W-:Y:S05]  /*3890*/  ENDCOLLECTIVE ;  /* 0x000000000000791b */ /* 0x000fea0003800000 */
.L_x_39:
[----:B------:R-:W-:Y:S05]  /*38a0*/  BSYNC B1 ;  /* 0x0000000000017941 */ /* 0x000fea0003800000 */
.L_x_38:
[----:B------:R-:W-:Y:S05]  /*38b0*/  BRA `(.L_x_16) ;  /* 0xffffffec003c7947 */ /* 0x000fea000383ffff */
.L_x_40:
[----:B------:R-:W-:-:S00]  /*38c0*/  BRA `(.L_x_40) ;  /* 0xfffffffc00fc7947 */ /* 0x000fc0000383ffff */
[----:B------:R-:W-:-:S00]  /*38d0*/  NOP ;  /* 0x0000000000007918 */ /* 0x000fc00000000000 */
        /* <DEDUP_REMOVED lines=10> */
.L_x_4050:


//--------------------- .text._ZN12tensorrt_llm7kernels32fusedQKNormRopeKernelNTokenHeadsIN3c108BFloat16ES3_Li256ELb1ELi8EEEvPviiifPKvS6_S6_PKlii --------------------------
	.section	.text._ZN12tensorrt_llm7kernels32fusedQKNormRopeKernelNTokenHeadsIN3c108BFloat16ES3_Li256ELb1ELi8EEEvPviiifPKvS6_S6_PKlii,"ax",@progbits
	.align	128
        .global         _ZN12tensorrt_llm7kernels32fusedQKNormRopeKernelNTokenHeadsIN3c108BFloat16ES3_Li256ELb1ELi8EEEvPviiifPKvS6_S6_PKlii
        .type           _ZN12tensorrt_llm7kernels32fusedQKNormRopeKernelNTokenHeadsIN3c108BFloat16ES3_Li256ELb1ELi8EEEvPviiifPKvS6_S6_PKlii,@function
        .size           _ZN12tensorrt_llm7kernels32fusedQKNormRopeKernelNTokenHeadsIN3c108BFloat16ES3_Li256ELb1ELi8EEEvPviiifPKvS6_S6_PKlii,(.L_x_4051 - _ZN12tensorrt_llm7kernels32fusedQKNormRopeKernelNTokenHeadsIN3c108BFloat16ES3_Li256ELb1ELi8EEEvPviiifPKvS6_S6_PKlii)
        .other          _ZN12tensorrt_llm7kernels32fusedQKNormRopeKernelNTokenHeadsIN3c108BFloat16ES3_Li256ELb1ELi8EEEvPviiifPKvS6_S6_PKlii,@"STO_CUDA_ENTRY STV_DEFAULT"
_ZN12tensorrt_llm7kernels32fusedQKNormRopeKernelNTokenHeadsIN3c108BFloat16ES3_Li256ELb1ELi8EEEvPviiifPKvS6_S6_PKlii:
.text._ZN12tensorrt_llm7kernels32fusedQKNormRopeKernelNTokenHeadsIN3c108BFloat16ES3_Li256ELb1ELi8EEEvPviiifPKvS6_S6_PKlii:
        /* <DEDUP_REMOVED lines=18> */
[----:B---3--:R-:W-:-:S04]  /*0120*/  IADD3 R4, PT, PT, R7, 0xffffffe, RZ ;  /* 0x0ffffffe07047810 */ /* 0x008fc80007ffe0ff */
[----:B------:R1:W2:Y:S02]  /*0130*/  F2I.FTZ.U32.TRUNC.NTZ R5, R4 ;  /* 0x0000000400057305 */ /* 0x0002a4000021f000 */
[----:B-1----:R-:W-:Y:S02]  /*0140*/  IMAD.MOV.U32 R4, RZ, RZ, RZ ;  /* 0x000000ffff047224 */ /* 0x002fe400078e00ff */
[----:B--2---:R-:W-:-:S04]  /*0150*/  IMAD.MOV R8, RZ, RZ, -R5 ;  /* 0x000000ffff087224 */ /* 0x004fc800078e0a05 */
[----:B------:R-:W-:Y:S01]  /*0160*/  IMAD R7, R8, R11, RZ ;  /* 0x0000000b08077224 */ /* 0x000fe200078e02ff */
[----:B------:R-:W-:-:S03]  /*0170*/  IABS R8, R3 ;  /* 0x0000000300087213 */ /* 0x000fc60000000000 */
[----:B------:R-:W-:Y:S01]  /*0180*/  IMAD.HI.U32 R4, R5, R7, R4 ;  /* 0x0000000705047227 */ /* 0x000fe200078e0004 */
[----:B------:R-:W-:-:S05]  /*0190*/  IADD3 R5, PT, PT, RZ, -R8, RZ ;  /* 0x80000008ff057210 */ /* 0x000fca0007ffe0ff */
[----:B------:R-:W-:-:S04]  /*01a0*/  IMAD.HI.U32 R8, R4, R9, RZ ;  /* 0x0000000904087227 */ /* 0x000fc800078e00ff */
[----:B------:R-:W-:-:S05]  /*01b0*/  IMAD R4, R8, R5, R9 ;  /* 0x0000000508047224 */ /* 0x000fca00078e0209 */
[----:B------:R-:W-:-:S13]  /*01c0*/  ISETP.GT.U32.AND P1, PT, R11, R4, PT ;  /* 0x000000040b00720c */ /* 0x000fda0003f24070 */
[----:B------:R-:W-:Y:S02]  /*01d0*/  @!P1 IMAD.IADD R4, R4, 0x1, -R11 ;  /* 0x0000000104049824 */ /* 0x000fe400078e0a0b */
[----:B------:R-:W-:Y:S01]  /*01e0*/  @!P1 VIADD R8, R8, 0x1 ;  /* 0x0000000108089836 */ /* 0x000fe20000000000 */
[----:B------:R-:W-:Y:S02]  /*01f0*/  ISETP.NE.AND P1, PT, R3, RZ, PT ;  /* 0x000000ff0300720c */ /* 0x000fe40003f25270 */
[----:B------:R-:W-:Y:S02]  /*0200*/  ISETP.GE.U32.AND P0, PT, R4, R11, PT ;  /* 0x0000000b0400720c */ /* 0x000fe40003f06070 */
[----:B------:R-:W-:-:S04]  /*0210*/  LOP3.LUT R4, R6, R3, RZ, 0x3c, !PT ;  /* 0x0000000306047212 */ /* 0x000fc800078e3cff */
[----:B------:R-:W-:-:S07]  /*0220*/  ISETP.GE.AND P2, PT, R4, RZ, PT ;  /* 0x000000ff0400720c */ /* 0x000fce0003f46270 */
[----:B------:R-:W-:-:S06]  /*0230*/  @P0 IADD3 R8, PT, PT, R8, 0x1, RZ ;  /* 0x0000000108080810 */ /* 0x000fcc0007ffe0ff */
[----:B------:R-:W-:Y:S01]  /*0240*/  @!P2 IMAD.MOV R8, RZ, RZ, -R8 ;  /* 0x000000ffff08a224 */ /* 0x000fe200078e0a08 */
[----:B------:R-:W-:-:S04]  /*0250*/  @!P1 LOP3.LUT R8, RZ, R3, RZ, 0x33, !PT ;  /* 0x00000003ff089212 */ /* 0x000fc800078e33ff */
[----:B----4-:R-:W-:Y:S01]  /*0260*/  ISETP.GE.AND P0, PT, R8, UR5, PT ;  /* 0x0000000508007c0c */ /* 0x010fe2000bf06270 */
[----:B------:R-:W-:-:S04]  /*0270*/  IMAD.MOV R4, RZ, RZ, -R8 ;  /* 0x000000ffff047224 */ /* 0x000fc800078e0a08 */
[----:B------:R-:W-:-:S05]  /*0280*/  IMAD R3, R3, R4, R6 ;  /* 0x0000000403037224 */ /* 0x000fca00078e0206 */
[----:B------:R-:W-:-:S03]  /*0290*/  SHF.L.U32 R9, R3, 0x3, RZ ;  /* 0x0000000303097819 */ /* 0x000fc600000006ff */
[----:B------:R-:W-:Y:S05]  /*02a0*/  @P0 EXIT ;  /* 0x000000000000094d */ /* 0x000fea0003800000 */
[----:B------:R-:W-:Y:S01]  /*02b0*/  VIADD R4, R9, 0x8 ;  /* 0x0000000809047836 */ /* 0x000fe20000000000 */
[----:B------:R-:W1:Y:S01]  /*02c0*/  LDCU UR7, c[0x0][0x3bc] ;  /* 0x00007780ff0777ac */ /* 0x000e620008000800 */
[----:B------:R-:W-:Y:S01]  /*02d0*/  IMAD.IADD R10, R31, 0x1, -R9 ;  /* 0x000000011f0a7824 */ /* 0x000fe200078e0a09 */
[----:B------:R-:W-:Y:S01]  /*02e0*/  BSSY.RECONVERGENT B0, `(.L_x_41) ;  /* 0x0000068000007945 */ /* 0x000fe20003800200 */
[----:B------:R-:W-:Y:S01]  /*02f0*/  LOP3.LUT R3, R0, 0x1f, RZ, 0xc0, !PT ;  /* 0x0000001f00037812 */ /* 0x000fe200078ec0ff */
[----:B------:R-:W2:Y:S01]  /*0300*/  LDCU UR5, c[0x0][0x390] ;  /* 0x00007200ff0577ac */ /* 0x000ea20008000800 */
[----:B------:R-:W-:Y:S01]  /*0310*/  ISETP.GT.AND P0, PT, R4, R31, PT ;  /* 0x0000001f0400720c */ /* 0x000fe20003f04270 */
[----:B------:R-:W3:Y:S03]  /*0320*/  LDCU.64 UR10, c[0x0][0x358] ;  /* 0x00006b00ff0a77ac */ /* 0x000ee60008000a00 */
[----:B------:R-:W-:-:S04]  /*0330*/  SEL R10, R10, 0x8, P0 ;  /* 0x000000080a0a7807 */ /* 0x000fc80000000000 */
[----:B------:R-:W-:Y:S01]  /*0340*/  ISETP.GE.AND P0, PT, R10, 0x1, PT ;  /* 0x000000010a00780c */ /* 0x000fe20003f06270 */
[----:B-1----:R-:W-:Y:S01]  /*0350*/  UIMAD UR4, UR4, UR7, URZ ;  /* 0x00000007040472a4 */ /* 0x002fe2000f8e02ff */
[----:B--2---:R-:W-:-:S11]  /*0360*/  IADD3 R5, PT, PT, R31, UR5, RZ ;  /* 0x000000051f057c10 */ /* 0x004fd6000fffe0ff */
[----:B---3--:R-:W-:Y:S05]  /*0370*/  @!P0 BRA `(.L_x_42) ;  /* 0x0000000400788947 */ /* 0x008fea0003800000 */
[----:B------:R-:W-:Y:S01]  /*0380*/  VIMNMX R4, PT, PT, R31, R4, PT ;  /* 0x000000041f047248 */ /* 0x000fe20003fe0100 */
[----:B------:R-:W-:Y:S01]  /*0390*/  BSSY.RECONVERGENT B1, `(.L_x_43) ;  /* 0x0000040000017945 */ /* 0x000fe20003800200 */
[----:B------:R-:W-:Y:S01]  /*03a0*/  LOP3.LUT R12, R10, 0x3, RZ, 0xc0, !PT ;  /* 0x000000030a0c7812 */ /* 0x000fe200078ec0ff */
[----:B------:R-:W-:Y:S02]  /*03b0*/  HFMA2 R14, -RZ, RZ, 0, 0 ;  /* 0x00000000ff0e7431 */ /* 0x000fe400000001ff */
[----:B------:R-:W-:Y:S02]  /*03c0*/  IMAD.SHL.U32 R11, R3, 0x8, RZ ;  /* 0x00000008030b7824 */ /* 0x000fe400078e00ff */
        /* <DEDUP_REMOVED lines=8> */
[C---:B------:R-:W-:Y:S01]  /*0450*/  VIADD R15, R9.reuse, 0x3 ;  /* 0x00000003090f7836 */ /* 0x040fe20000000000 */
[----:B------:R-:W-:-:S03]  /*0460*/  IADD3 R13, PT, PT, R9, -R30, RZ ;  /* 0x8000001e090d7210 */ /* 0x000fc60007ffe0ff */
[----:B------:R-:W-:Y:S01]  /*0470*/  IMAD.MOV R18, RZ, RZ, -R14 ;  /* 0x000000ffff127224 */ /* 0x000fe200078e0a0e */
[----:B------:R-:W2:Y:S01]  /*0480*/  LDC.64 R6, c[0x0][0x380] ;  /* 0x0000e000ff067b82 */ /* 0x000ea20000000a00 */
[----:B-1----:R-:W-:-:S04]  /*0490*/  ULEA UR5, UR6, UR5, 0x18 ;  /* 0x0000000506057291 */ /* 0x002fc8000f8ec0ff */
[----:B------:R-:W-:-:S06]  /*04a0*/  ULEA UR5, UR4, UR5, 0x1 ;  /* 0x0000000504057291 */ /* 0x000fcc000f8e08ff */
[----:B------:R-:W-:-:S05]  /*04b0*/  LEA R16, R2, UR5, 0xc ;  /* 0x0000000502107c11 */ /* 0x000fca000f8e60ff */
[----:B------:R-:W-:-:S04]  /*04c0*/  IMAD R16, R3, 0x10, R16 ;  /* 0x0000001003107824 */ /* 0x000fc800078e0210 */
[----:B------:R-:W-:-:S07]  /*04d0*/  VIADD R19, R16, 0x400 ;  /* 0x0000040010137836 */ /* 0x000fce0000000000 */
.L_x_45:
[C---:B------:R-:W-:Y:S01]  /*04e0*/  IADD3 R21, PT, PT, R15.reuse, -0x3, RZ ;  /* 0xfffffffd0f157810 */ /* 0x040fe20007ffe0ff */
[C---:B------:R-:W-:Y:S01]  /*04f0*/  VIADD R17, R15.reuse, 0xfffffffe ;  /* 0xfffffffe0f117836 */ /* 0x040fe20000000000 */
[----:B------:R-:W-:Y:S01]  /*0500*/  IADD3 R23, PT, PT, R15, -0x1, RZ ;  /* 0xffffffff0f177810 */ /* 0x000fe20007ffe0ff */
[----:B------:R-:W-:Y:S01]  /*0510*/  VIADD R16, R13, 0x1 ;  /* 0x000000010d107836 */ /* 0x000fe20000000000 */
[-C--:B------:R-:W-:Y:S01]  /*0520*/  ISETP.GE.AND P1, PT, R21, R30.reuse, PT ;  /* 0x0000001e1500720c */ /* 0x080fe20003f26270 */
[----:B------:R-:W-:Y:S01]  /*0530*/  VIADD R22, R13, 0x2 ;  /* 0x000000020d167836 */ /* 0x000fe20000000000 */
[-C--:B------:R-:W-:Y:S01]  /*0540*/  ISETP.GE.AND P2, PT, R17, R30.reuse, PT ;  /* 0x0000001e1100720c */ /* 0x080fe20003f46270 */
[----:B------:R-:W-:Y:S01]  /*0550*/  VIADD R26, R13, 0x3 ;  /* 0x000000030d1a7836 */ /* 0x000fe20000000000 */
[-C--:B------:R-:W-:Y:S01]  /*0560*/  ISETP.GE.AND P3, PT, R23, R30.reuse, PT ;  /* 0x0000001e1700720c */ /* 0x080fe20003f66270 */
[----:B------:R-:W-:Y:S01]  /*0570*/  VIADD R18, R18, 0x4 ;  /* 0x0000000412127836 */ /* 0x000fe20000000000 */
[----:B------:R-:W-:-:S02]  /*0580*/  ISETP.GE.AND P4, PT, R15, R30, PT ;  /* 0x0000001e0f00720c */ /* 0x000fc40003f86270 */
[-C--:B------:R-:W-:Y:S02]  /*0590*/  VIMNMX R20, PT, PT, R17, R30.reuse, PT ;  /* 0x0000001e11147248 */ /* 0x080fe40003fe0100 */
[-C--:B------:R-:W-:Y:S02]  /*05a0*/  VIMNMX R21, PT, PT, R21, R30.reuse, PT ;  /* 0x0000001e15157248 */ /* 0x080fe40003fe0100 */
[----:B------:R-:W-:Y:S02]  /*05b0*/  VIMNMX R24, PT, PT, R23, R30, PT ;  /* 0x0000001e17187248 */ /* 0x000fe40003fe0100 */
[----:B------:R-:W-:Y:S02]  /*05c0*/  SEL R17, R13, RZ, P1 ;  /* 0x000000ff0d117207 */ /* 0x000fe40000800000 */
[----:B------:R-:W-:Y:S02]  /*05d0*/  SEL R23, R16, RZ, P2 ;  /* 0x000000ff10177207 */ /* 0x000fe40001000000 */
[----:B------:R-:W-:-:S02]  /*05e0*/  SEL R25, R22, RZ, P3 ;  /* 0x000000ff16197207 */ /* 0x000fc40001800000 */
[C---:B------:R-:W-:Y:S01]  /*05f0*/  VIMNMX R28, PT, PT, R15.reuse, R30, PT ;  /* 0x0000001e0f1c7248 */ /* 0x040fe20003fe0100 */
[----:B------:R-:W-:Y:S01]  /*0600*/  VIADD R15, R15, 0x4 ;  /* 0x000000040f0f7836 */ /* 0x000fe20000000000 */
[----:B------:R-:W-:Y:S02]  /*0610*/  SEL R27, R26, RZ, P4 ;  /* 0x000000ff1a1b7207 */ /* 0x000fe40002000000 */
[-C--:B------:R-:W-:Y:S02]  /*0620*/  IADD3 R16, PT, PT, R21, R4.reuse, R17 ;  /* 0x0000000415107210 */ /* 0x080fe40007ffe011 */
[-C--:B------:R-:W-:Y:S02]  /*0630*/  IADD3 R20, PT, PT, R20, R4.reuse, R23 ;  /* 0x0000000414147210 */ /* 0x080fe40007ffe017 */
[-C--:B------:R-:W-:Y:S02]  /*0640*/  IADD3 R24, PT, PT, R24, R4.reuse, R25 ;  /* 0x0000000418187210 */ /* 0x080fe40007ffe019 */
[----:B------:R-:W-:Y:S01]  /*0650*/  IADD3 R28, PT, PT, R28, R4, R27 ;  /* 0x000000041c1c7210 */ /* 0x000fe20007ffe01b */
[--C-:B------:R-:W-:Y:S01]  /*0660*/  IMAD R21, R20, 0x100, R11.reuse ;  /* 0x0000010014157824 */ /* 0x100fe200078e020b */
[----:B------:R-:W-:Y:S01]  /*0670*/  ISETP.NE.AND P1, PT, R18, RZ, PT ;  /* 0x000000ff1200720c */ /* 0x000fe20003f25270 */
[----:B------:R-:W-:Y:S01]  /*0680*/  IMAD R23, R24, 0x100, R11 ;  /* 0x0000010018177824 */ /* 0x000fe200078e020b */
[-C--:B------:R-:W-:Y:S01]  /*0690*/  LEA R17, R16, R11.reuse, 0x8 ;  /* 0x0000000b10117211 */ /* 0x080fe200078e40ff */
[----:B--2---:R-:W-:Y:S01]  /*06a0*/  IMAD.WIDE R20, R21, 0x2, R6 ;  /* 0x0000000215147825 */ /* 0x004fe200078e0206 */
[----:B------:R-:W-:-:S02]  /*06b0*/  LEA R25, R28, R11, 0x8 ;  /* 0x0000000b1c197211 */ /* 0x000fc400078e40ff */
[----:B------:R-:W-:Y:S01]  /*06c0*/  IADD3 R13, PT, PT, R13, 0x4, RZ ;  /* 0x000000040d0d7810 */ /* 0x000fe20007ffe0ff */
[----:B------:R-:W-:-:S04]  /*06d0*/  IMAD.WIDE R16, R17, 0x2, R6 ;  /* 0x0000000211107825 */ /* 0x000fc800078e0206 */
[--C-:B------:R-:W-:Y:S01]  /*06e0*/  IMAD.WIDE R22, R23, 0x2, R6.reuse ;  /* 0x0000000217167825 */ /* 0x100fe200078e0206 */
[----:B------:R-:W-:Y:S01]  /*06f0*/  @!PT LDS RZ, [RZ] ;  /* 0x00000000fffff984 */ /* 0x000fe20000000800 */
[----:B------:R-:W-:Y:S01]  /*0700*/  @!PT LDS RZ, [RZ] ;  /* 0x00000000fffff984 */ /* 0x000fe20000000800 */
[----:B------:R-:W-:Y:S01]  /*0710*/  @!PT LDS RZ, [RZ] ;  /* 0x00000000fffff984 */ /* 0x000fe20000000800 */
[----:B------:R-:W-:Y:S03]  /*0720*/  LDGSTS.E.128 [R19+-0x400], desc[UR10][R16.64] ;  /* 0xffc0000010137fae */ /* 0x000fe6000b9a180a */
[----:B------:R-:W-:Y:S01]  /*0730*/  IMAD.WIDE R24, R25, 0x2, R6 ;  /* 0x0000000219187825 */ /* 0x000fe200078e0206 */
[----:B------:R-:W-:Y:S04]  /*0740*/  LDGSTS.E.128 [R19+-0x200], desc[UR10][R20.64] ;  /* 0xffe0000014137fae */ /* 0x000fe8000b9a180a */
[----:B------:R-:W-:Y:S04]  /*0750*/  LDGSTS.E.128 [R19], desc[UR10][R22.64] ;  /* 0x0000000016137fae */ /* 0x000fe8000b9a180a */
[----:B------:R1:W-:Y:S02]  /*0760*/  LDGSTS.E.128 [R19+0x200], desc[UR10][R24.64] ;  /* 0x0020000018137fae */ /* 0x0003e4000b9a180a */
[----:B-1----:R-:W-:Y:S01]  /*0770*/  VIADD R19, R19, 0x800 ;  /* 0x0000080013137836 */ /* 0x002fe20000000000 */
[----:B------:R-:W-:Y:S06]  /*0780*/  @P1 BRA `(.L_x_45) ;  /* 0xfffffffc00541947 */ /* 0x000fec000383ffff */
.L_x_44:
[----:B------:R-:W-:Y:S05]  /*0790*/  BSYNC.RECONVERGENT B1 ;  /* 0x0000000000017941 */ /* 0x000fea0003800200 */
.L_x_43:
[----:B------:R-:W-:Y:S05]  /*07a0*/  @!P0 BRA `(.L_x_42) ;  /* 0x00000000006c8947 */ /* 0x000fea0003800000 */
[----:B------:R-:W1:Y:S01]  /*07b0*/  S2UR UR6, SR_CgaCtaId ;  /* 0x00000000000679c3 */ /* 0x000e620000008800 */
[----:B------:R-:W-:Y:S01]  /*07c0*/  UMOV UR5, 0x400 ;  /* 0x0000040000057882 */ /* 0x000fe20000000000 */
[----:B------:R-:W-:Y:S02]  /*07d0*/  IMAD.IADD R17, R9, 0x1, R14 ;  /* 0x0000000109117824 */ /* 0x000fe400078e020e */
[----:B------:R-:W-:Y:S02]  /*07e0*/  IMAD.MOV R18, RZ, RZ, -R12 ;  /* 0x000000ffff127224 */ /* 0x000fe400078e0a0c */
[----:B------:R-:W-:Y:S02]  /*07f0*/  IMAD.IADD R16, R17, 0x1, -R30 ;  /* 0x0000000111107824 */ /* 0x000fe400078e0a1e */
[----:B------:R-:W2:Y:S01]  /*0800*/  LDC.64 R6, c[0x0][0x380] ;  /* 0x0000e000ff067b82 */ /* 0x000ea20000000a00 */
[----:B-1----:R-:W-:-:S04]  /*0810*/  ULEA UR5, UR6, UR5, 0x18 ;  /* 0x0000000506057291 */ /* 0x002fc8000f8ec0ff */
[----:B------:R-:W-:-:S06]  /*0820*/  ULEA UR5, UR4, UR5, 0x1 ;  /* 0x0000000504057291 */ /* 0x000fcc000f8e08ff */
[----:B------:R-:W-:-:S04]  /*0830*/  LEA R13, R2, UR5, 0xc ;  /* 0x00000005020d7c11 */ /* 0x000fc8000f8e60ff */
[----:B------:R-:W-:-:S04]  /*0840*/  LEA R14, R14, R13, 0x9 ;  /* 0x0000000d0e0e7211 */ /* 0x000fc800078e48ff */
[----:B------:R-:W-:-:S07]  /*0850*/  LEA R15, R3, R14, 0x4 ;  /* 0x0000000e030f7211 */ /* 0x000fce00078e20ff */
.L_x_46:
[CC--:B------:R-:W-:Y:S01]  /*0860*/  ISETP.GE.AND P0, PT, R17.reuse, R30.reuse, PT ;  /* 0x0000001e1100720c */ /* 0x0c0fe20003f06270 */
[----:B------:R-:W-:Y:S01]  /*0870*/  VIADD R18, R18, 0x1 ;  /* 0x0000000112127836 */ /* 0x000fe20000000000 */
[C---:B------:R-:W-:Y:S02]  /*0880*/  VIMNMX R12, PT, PT, R17.reuse, R30, PT ;  /* 0x0000001e110c7248 */ /* 0x040fe40003fe0100 */
[C---:B------:R-:W-:Y:S01]  /*0890*/  SEL R13, R16.reuse, RZ, P0 ;  /* 0x000000ff100d7207 */ /* 0x040fe20000000000 */
[----:B------:R-:W-:Y:S01]  /*08a0*/  VIADD R16, R16, 0x1 ;  /* 0x0000000110107836 */ /* 0x000fe20000000000 */
[----:B------:R-:W-:Y:S02]  /*08b0*/  ISETP.NE.AND P0, PT, R18, RZ, PT ;  /* 0x000000ff1200720c */ /* 0x000fe40003f05270 */
[----:B------:R-:W-:Y:S02]  /*08c0*/  IADD3 R12, PT, PT, R12, R4, R13 ;  /* 0x000000040c0c7210 */ /* 0x000fe40007ffe00d */
[----:B------:R-:W-:-:S03]  /*08d0*/  IADD3 R17, PT, PT, R17, 0x1, RZ ;  /* 0x0000000111117810 */ /* 0x000fc60007ffe0ff */
[----:B------:R-:W-:-:S04]  /*08e0*/  IMAD R13, R12, 0x100, R11 ;  /* 0x000001000c0d7824 */ /* 0x000fc800078e020b */
[----:B--2---:R-:W-:-:S05]  /*08f0*/  IMAD.WIDE R12, R13, 0x2, R6 ;  /* 0x000000020d0c7825 */ /* 0x004fca00078e0206 */
[----:B------:R-:W-:Y:S01]  /*0900*/  @!PT LDS RZ, [RZ] ;  /* 0x00000000fffff984 */ /* 0x000fe20000000800 */
[----:B------:R-:W-:Y:S01]  /*0910*/  @!PT LDS RZ, [RZ] ;  /* 0x00000000fffff984 */ /* 0x000fe20000000800 */
[----:B------:R-:W-:Y:S01]  /*0920*/  @!PT LDS RZ, [RZ] ;  /* 0x00000000fffff984 */ /* 0x000fe20000000800 */
[----:B------:R1:W-:Y:S02]  /*0930*/  LDGSTS.E.128 [R15], desc[UR10][R12.64] ;  /* 0x000000000c0f7fae */ /* 0x0003e4000b9a180a */
[----:B-1----:R-:W-:Y:S01]  /*0940*/  VIADD R15, R15, 0x200 ;  /* 0x000002000f0f7836 */ /* 0x002fe20000000000 */
[----:B------:R-:W-:Y:S06]  /*0950*/  @P0 BRA `(.L_x_46) ;  /* 0xfffffffc00c00947 */ /* 0x000fec000383ffff */
.L_x_42:
[----:B------:R-:W-:Y:S05]  /*0960*/  BSYNC.RECONVERGENT B0 ;  /* 0x0000000000007941 */ /* 0x000fea0003800200 */
.L_x_41:
        /* <DEDUP_REMOVED lines=15> */
[----:B--2---:R-:W-:-:S04]  /*0a60*/  LEA R21, P1, R12, UR8, 0x1 ;  /* 0x000000080c157c11 */ /* 0x004fc8000f8208ff */
[----:B------:R-:W-:-:S04]  /*0a70*/  IADD3 R7, PT, PT, R13, R11, RZ ;  /* 0x0000000b0d077210 */ /* 0x000fc80007ffe0ff */
[----:B------:R-:W-:Y:S01]  /*0a80*/  LEA.HI.X R18, R12, UR9, R7, 0x1, P1 ;  /* 0x000000090c127c11 */ /* 0x000fe200088f0c07 */
[----:B------:R-:W-:Y:S06]  /*0a90*/  @P0 BRA `(.L_x_48) ;  /* 0x0000000400000947 */ /* 0x000fec0003800000 */
[----:B------:R-:W-:Y:S01]  /*0aa0*/  LOP3.LUT R4, RZ, R3, RZ, 0x33, !PT ;  /* 0x00000003ff047212 */ /* 0x000fe200078e33ff */
[----:B------:R-:W-:Y:S01]  /*0ab0*/  BSSY.RECONVERGENT B1, `(.L_x_49) ;  /* 0x000001f000017945 */ /* 0x000fe20003800200 */
[----:B------:R-:W-:-:S03]  /*0ac0*/  IMAD.MOV.U32 R11, RZ, RZ, R3 ;  /* 0x000000ffff0b7224 */ /* 0x000fc600078e0003 */
        /* <DEDUP_REMOVED lines=9> */
[C---:B------:R-:W-:Y:S01]  /*0b60*/  SHF.L.U32 R7, R4.reuse, 0x5, RZ ;  /* 0x0000000504077819 */ /* 0x040fe200000006ff */
[----:B------:R-:W-:Y:S01]  /*0b70*/  IMAD.SHL.U32 R13, R3, 0x10, RZ ;  /* 0x00000010030d7824 */ /* 0x000fe200078e00ff */
[----:B------:R-:W-:Y:S02]  /*0b80*/  LOP3.LUT R4, R4, 0x3, RZ, 0xc0, !PT ;  /* 0x0000000304047812 */ /* 0x000fe400078ec0ff */
[----:B------:R-:W-:-:S03]  /*0b90*/  LOP3.LUT R7, R7, 0x60, RZ, 0xc0, !PT ;  /* 0x0000006007077812 */ /* 0x000fc600078ec0ff */
[----:B------:R-:W-:Y:S01]  /*0ba0*/  IMAD.MOV R4, RZ, RZ, -R4 ;  /* 0x000000ffff047224 */ /* 0x000fe200078e0a04 */
[----:B------:R-:W-:Y:S01]  /*0bb0*/  LOP3.LUT R11, R7, 0x1f, R0, 0xf8, !PT ;  /* 0x0000001f070b7812 */ /* 0x000fe200078ef800 */
[----:B-1----:R-:W-:-:S06]  /*0bc0*/  ULEA UR5, UR8, UR5, 0x18 ;  /* 0x0000000508057291 */ /* 0x002fcc000f8ec0ff */
[----:B------:R-:W-:-:S04]  /*0bd0*/  LEA R6, R6, UR5, 0x1 ;  /* 0x0000000506067c11 */ /* 0x000fc8000f8e08ff */
[----:B------:R-:W-:-:S07]  /*0be0*/  IADD3 R15, PT, PT, R6, R13, RZ ;  /* 0x0000000d060f7210 */ /* 0x000fce0007ffe0ff */
.L_x_51:
        /* <DEDUP_REMOVED lines=11> */
.L_x_50:
[----:B------:R-:W-:Y:S05]  /*0ca0*/  BSYNC.RECONVERGENT B1 ;  /* 0x0000000000017941 */ /* 0x000fea0003800200 */
.L_x_49:
[----:B------:R-:W-:Y:S05]  /*0cb0*/  @!P1 BRA `(.L_x_48) ;  /* 0x0000000000789947 */ /* 0x000fea0003800000 */
[----:B------:R-:W1:Y:S01]  /*0cc0*/  S2UR UR8, SR_CgaCtaId ;  /* 0x00000000000879c3 */ /* 0x000e620000008800 */
[----:B------:R-:W-:Y:S01]  /*0cd0*/  UMOV UR5, 0x400 ;  /* 0x0000040000057882 */ /* 0x000fe20000000000 */
[----:B------:R-:W-:Y:S01]  /*0ce0*/  IMAD R4, R2, UR7, RZ ;  /* 0x0000000702047c24 */ /* 0x000fe2000f8e02ff */
[----:B-1----:R-:W-:-:S06]  /*0cf0*/  ULEA UR5, UR8, UR5, 0x18 ;  /* 0x0000000508057291 */ /* 0x002fcc000f8ec0ff */
[----:B------:R-:W-:Y:S02]  /*0d00*/  LEA R6, R4, UR5, 0x1 ;  /* 0x0000000504067c11 */ /* 0x000fe4000f8e08ff */
[----:B------:R-:W-:-:S03]  /*0d10*/  LEA R4, R11, 0x400, 0x4 ;  /* 0x000004000b047811 */ /* 0x000fc600078e20ff */
[----:B------:R-:W-:-:S07]  /*0d20*/  IMAD R19, R11, 0x10, R6 ;  /* 0x000000100b137824 */ /* 0x000fce00078e0206 */
.L_x_52:
[C---:B------:R-:W-:Y:S01]  /*0d30*/  IADD3 R6, PT, PT, R4.reuse, -0x400, RZ ;  /* 0xfffffc0004067810 */ /* 0x040fe20007ffe0ff */
[C---:B------:R-:W-:Y:S01]  /*0d40*/  VIADD R12, R4.reuse, 0xfffffe00 ;  /* 0xfffffe00040c7836 */ /* 0x040fe20000000000 */
[----:B------:R-:W-:Y:S01]  /*0d50*/  IADD3 R11, PT, PT, R11, 0x80, RZ ;  /* 0x000000800b0b7810 */ /* 0x000fe20007ffe0ff */
[----:B------:R-:W-:Y:S01]  /*0d60*/  VIADD R16, R4, 0x200 ;  /* 0x0000020004107836 */ /* 0x000fe20000000000 */
[-C--:B------:R-:W-:Y:S02]  /*0d70*/  IADD3 R6, P0, PT, R6, R21.reuse, RZ ;  /* 0x0000001506067210 */ /* 0x080fe40007f1e0ff */
[CC--:B------:R-:W-:Y:S01]  /*0d80*/  IADD3 R14, P2, PT, R4.reuse, R21.reuse, RZ ;  /* 0x00000015040e7210 */ /* 0x0c0fe20007f5e0ff */
[----:B------:R-:W-:Y:S01]  /*0d90*/  VIADD R4, R4, 0x800 ;  /* 0x0000080004047836 */ /* 0x000fe20000000000 */
[----:B------:R-:W-:Y:S02]  /*0da0*/  IADD3.X R7, PT, PT, RZ, R18, RZ, P0, !PT ;  /* 0x00000012ff077210 */ /* 0x000fe400007fe4ff */
[----:B------:R-:W-:Y:S01]  /*0db0*/  ISETP.GE.AND P0, PT, R11, UR6, PT ;  /* 0x000000060b007c0c */ /* 0x000fe2000bf06270 */
[----:B------:R-:W-:Y:S01]  /*0dc0*/  IMAD.X R15, RZ, RZ, R18, P2 ;  /* 0x000000ffff0f7224 */ /* 0x000fe200010e0612 */
[-C--:B------:R-:W-:Y:S01]  /*0dd0*/  IADD3 R12, P1, PT, R12, R21.reuse, RZ ;  /* 0x000000150c0c7210 */ /* 0x080fe20007f3e0ff */
[----:B------:R-:W-:Y:S01]  /*0de0*/  @!PT LDS RZ, [RZ] ;  /* 0x00000000fffff984 */ /* 0x000fe20000000800 */
[----:B------:R-:W-:Y:S01]  /*0df0*/  @!PT LDS RZ, [RZ] ;  /* 0x00000000fffff984 */ /* 0x000fe20000000800 */
[----:B------:R-:W-:Y:S01]  /*0e00*/  @!PT LDS RZ, [RZ] ;  /* 0x00000000fffff984 */ /* 0x000fe20000000800 */
[----:B------:R-:W-:Y:S01]  /*0e10*/  LDGSTS.E.BYPASS.128 [R19], desc[UR10][R6.64] ;  /* 0x0000000006137fae */ /* 0x000fe2000b98180a */
[----:B------:R-:W-:-:S02]  /*0e20*/  IADD3 R16, P3, PT, R16, R21, RZ ;  /* 0x0000001510107210 */ /* 0x000fc40007f7e0ff */
[----:B------:R-:W-:-:S03]  /*0e30*/  IADD3.X R13, PT, PT, RZ, R18, RZ, P1, !PT ;  /* 0x00000012ff0d7210 */ /* 0x000fc60000ffe4ff */
[----:B------:R-:W-:Y:S02]  /*0e40*/  IMAD.X R17, RZ, RZ, R18, P3 ;  /* 0x000000ffff117224 */ /* 0x000fe400018e0612 */
[----:B------:R-:W-:Y:S04]  /*0e50*/  LDGSTS.E.BYPASS.128 [R19+0x200], desc[UR10][R12.64] ;  /* 0x002000000c137fae */ /* 0x000fe8000b98180a */
[----:B------:R-:W-:Y:S04]  /*0e60*/  LDGSTS.E.BYPASS.128 [R19+0x400], desc[UR10][R14.64] ;  /* 0x004000000e137fae */ /* 0x000fe8000b98180a */
[----:B------:R1:W-:Y:S02]  /*0e70*/  LDGSTS.E.BYPASS.128 [R19+0x600], desc[UR10][R16.64] ;  /* 0x0060000010137fae */ /* 0x0003e4000b98180a */
[----:B-1----:R-:W-:Y:S01]  /*0e80*/  IADD3 R19, PT, PT, R19, 0x800, RZ ;  /* 0x0000080013137810 */ /* 0x002fe20007ffe0ff */
[----:B------:R-:W-:Y:S06]  /*0e90*/  @!P0 BRA `(.L_x_52) ;  /* 0xfffffffc00a48947 */ /* 0x000fec000383ffff */
.L_x_48:
[----:B------:R-:W-:Y:S05]  /*0ea0*/  BSYNC.RECONVERGENT B0 ;  /* 0x0000000000007941 */ /* 0x000fea0003800200 */
.L_x_47:
[----:B------:R-:W0:Y:S01]  /*0eb0*/  LDGDEPBAR ;  /* 0x00000000000079af */ /* 0x000e220000000000 */
[----:B------:R-:W1:Y:S01]  /*0ec0*/  LDC.64 R18, c[0x0][0x398] ;  /* 0x0000e600ff127b82 */ /* 0x000e620000000a00 */
[----:B------:R-:W-:Y:S01]  /*0ed0*/  ISETP.GE.AND P0, PT, R10, 0x1, PT ;  /* 0x000000010a00780c */ /* 0x000fe20003f06270 */
[----:B------:R-:W-:-:S06]  /*0ee0*/  IMAD.SHL.U32 R11, R3, 0x8, RZ ;  /* 0x00000008030b7824 */ /* 0x000fcc00078e00ff */
[----:B------:R-:W2:Y:S01]  /*0ef0*/  LDC.64 R6, c[0x0][0x3a0] ;  /* 0x0000e800ff067b82 */ /* 0x000ea20000000a00 */
[----:B------:R-:W-:-:S04]  /*0f00*/  DEPBAR.LE SB0, 0x1 ;  /* 0x000080400000791a */ /* 0x000fc80000000000 */
[----:B-1----:R-:W-:-:S04]  /*0f10*/  IMAD.WIDE.U32 R18, R11, 0x2, R18 ;  /* 0x000000020b127825 */ /* 0x002fc800078e0012 */
[----:B--2---:R-:W-:Y:S01]  /*0f20*/  IMAD.WIDE.U32 R6, R11, 0x2, R6 ;  /* 0x000000020b067825 */ /* 0x004fe200078e0006 */
[----:B------:R-:W-:Y:S06]  /*0f30*/  @!P0 EXIT ;  /* 0x000000000000894d */ /* 0x000fec0003800000 */
[----:B------:R-:W2:Y:S04]  /*0f40*/  LDG.E.U16 R11, desc[UR10][R6.64+0x4] ;  /* 0x0000040a060b7981 */ /* 0x000ea8000c1e1500 */
[----:B------:R-:W3:Y:S04]  /*0f50*/  LDG.E.U16 R27, desc[UR10][R18.64] ;  /* 0x0000000a121b7981 */ /* 0x000ee8000c1e1500 */
[----:B------:R-:W4:Y:S04]  /*0f60*/  LDG.E.U16 R28, desc[UR10][R18.64+0x2] ;  /* 0x0000020a121c7981 */ /* 0x000f28000c1e1500 */
[----:B------:R-:W5:Y:S04]  /*0f70*/  LDG.E.U16 R25, desc[UR10][R18.64+0x4] ;  /* 0x0000040a12197981 */ /* 0x000f68000c1e1500 */
[----:B------:R-:W5:Y:S04]  /*0f80*/  LDG.E.U16 R26, desc[UR10][R18.64+0x6] ;  /* 0x0000060a121a7981 */ /* 0x000f68000c1e1500 */
[----:B------:R-:W5:Y:S04]  /*0f90*/  LDG.E.U16 R23, desc[UR10][R18.64+0x8] ;  /* 0x0000080a12177981 */ /* 0x000f68000c1e1500 */
[----:B------:R-:W5:Y:S04]  /*0fa0*/  LDG.E.U16 R24, desc[UR10][R18.64+0xa] ;  /* 0x00000a0a12187981 */ /* 0x000f68000c1e1500 */
[----:B------:R-:W5:Y:S04]  /*0fb0*/  LDG.E.U16 R21, desc[UR10][R18.64+0xc] ;  /* 0x00000c0a12157981 */ /* 0x000f68000c1e1500 */
[----:B------:R1:W5:Y:S04]  /*0fc0*/  LDG.E.U16 R22, desc[UR10][R18.64+0xe] ;  /* 0x00000e0a12167981 */ /* 0x000368000c1e1500 */
[----:B------:R-:W5:Y:S04]  /*0fd0*/  LDG.E.U16 R20, desc[UR10][R6.64] ;  /* 0x0000000a06147981 */ /* 0x000f68000c1e1500 */
[----:B------:R-:W5:Y:S04]  /*0fe0*/  LDG.E.U16 R4, desc[UR10][R6.64+0x2] ;  /* 0x0000020a06047981 */ /* 0x000f68000c1e1500 */
[----:B------:R-:W5:Y:S04]  /*0ff0*/  LDG.E.U16 R17, desc[UR10][R6.64+0x6] ;  /* 0x0000060a06117981 */ /* 0x000f68000c1e1500 */
[----:B------:R-:W5:Y:S04]  /*1000*/  LDG.E.U16 R16, desc[UR10][R6.64+0x8] ;  /* 0x0000080a06107981 */ /* 0x000f68000c1e1500 */
[----:B------:R-:W5:Y:S04]  /*1010*/  LDG.E.U16 R15, desc[UR10][R6.64+0xa] ;  /* 0x00000a0a060f7981 */ /* 0x000f68000c1e1500 */
[----:B------:R-:W5:Y:S04]  /*1020*/  LDG.E.U16 R14, desc[UR10][R6.64+0xc] ;  /* 0x00000c0a060e7981 */ /* 0x000f68000c1e1500 */
[----:B------:R-:W5:Y:S01]  /*1030*/  LDG.E.U16 R13, desc[UR10][R6.64+0xe] ;  /* 0x00000e0a060d7981 */ /* 0x000f62000c1e1500 */
[----:B------:R-:W1:Y:S01]  /*1040*/  S2UR UR8, SR_CgaCtaId ;  /* 0x00000000000879c3 */ /* 0x000e620000008800 */
[----:B------:R-:W-:Y:S01]  /*1050*/  USHF.R.S32.HI UR5, URZ, 0x1f, UR7 ;  /* 0x0000001fff057899 */ /* 0x000fe20008011407 */
[----:B-1----:R-:W-:-:S03]  /*1060*/  SHF.L.U32 R19, R3, 0x2, RZ ;  /* 0x0000000203137819 */ /* 0x002fc600000006ff */
[----:B------:R-:W-:Y:S01]  /*1070*/  ULEA.HI UR5, UR5, UR7, URZ, 0x3 ;  /* 0x0000000705057291 */ /* 0x000fe2000f8f18ff */
[C---:B------:R-:W-:Y:S01]  /*1080*/  LEA R18, R2.reuse, UR4, 0xb ;  /* 0x0000000402127c11 */ /* 0x040fe2000f8e58ff */
[----:B------:R-:W-:Y:S02]  /*1090*/  UMOV UR6, 0x400 ;  /* 0x0000040000067882 */ /* 0x000fe40000000000 */
[----:B------:R-:W-:Y:S01]  /*10a0*/  USHF.R.S32.HI UR5, URZ, 0x3, UR5 ;  /* 0x00000003ff057899 */ /* 0x000fe20008011405 */
[----:B------:R-:W-:Y:S02]  /*10b0*/  IMAD R12, R2, UR7, R19 ;  /* 0x00000007020c7c24 */ /* 0x000fe4000f8e0213 */
[----:B------:R-:W-:Y:S02]  /*10c0*/  IMAD R2, R3, 0x8, R18 ;  /* 0x0000000803027824 */ /* 0x000fe400078e0212 */
[----:B------:R-:W-:Y:S01]  /*10d0*/  IMAD.SHL.U32 R29, R0, 0x8, RZ ;  /* 0x00000008001d7824 */ /* 0x000fe200078e00ff */
[----:B------:R-:W-:Y:S01]  /*10e0*/  ULEA.HI UR4, UR7, UR7, URZ, 0x1 ;  /* 0x0000000707047291 */ /* 0x000fe2000f8f08ff */
[----:B------:R-:W-:Y:S01]  /*10f0*/  IMAD R8, R8, R5, RZ ;  /* 0x0000000508087224 */ /* 0x000fe200078e02ff */
[----:B------:R-:W-:Y:S01]  /*1100*/  IADD3 R30, PT, PT, R9, -R30, RZ ;  /* 0x8000001e091e7210 */ /* 0x000fe20007ffe0ff */
[----:B------:R-:W-:Y:S01]  /*1110*/  ULEA UR6, UR8, UR6, 0x18 ;  /* 0x0000000608067291 */ /* 0x000fe2000f8ec0ff */
[----:B------:R-:W-:-:S02]  /*1120*/  MOV R31, RZ ;  /* 0x000000ff001f7202 */ /* 0x000fc40000000f00 */
[----:B------:R-:W-:-:S03]  /*1130*/  LOP3.LUT R29, R29, 0xf8, RZ, 0xc0, !PT ;  /* 0x000000f81d1d7812 */ /* 0x000fc600078ec0ff */
[----:B------:R-:W-:Y:S01]  /*1140*/  LEA R12, R12, UR6, 0x1 ;  /* 0x000000060c0c7c11 */ /* 0x000fe2000f8e08ff */
[----:B------:R-:W-:Y:S01]  /*1150*/  ULOP3.LUT UR4, UR4, 0xfffffffe, URZ, 0xc0, !UPT ;  /* 0xfffffffe04047892 */ /* 0x000fe2000f8ec0ff */
[----:B------:R-:W-:Y:S01]  /*1160*/  ISETP.GE.AND P2, PT, R3, UR5, PT ;  /* 0x0000000503007c0c */ /* 0x000fe2000bf46270 */
[----:B------:R-:W1:Y:S01]  /*1170*/  LDCU UR5, c[0x0][0x388] ;  /* 0x00007100ff0577ac */ /* 0x000e620008000800 */
[----:B--2---:R-:W-:Y:S01]  /*1180*/  IMAD.U32 R18, R11, 0x10000, RZ ;  /* 0x000100000b127824 */ /* 0x004fe200078e00ff */
[----:B------:R-:W-:Y:S01]  /*1190*/  LEA R11, R2, UR6, 0x1 ;  /* 0x00000006020b7c11 */ /* 0x000fe2000f8e08ff */
[----:B---3--:R-:W-:Y:S01]  /*11a0*/  IMAD.U32 R27, R27, 0x10000, RZ ;  /* 0x000100001b1b7824 */ /* 0x008fe200078e00ff */
[----:B----4-:R-:W-:Y:S01]  /*11b0*/  SHF.L.U32 R28, R28, 0x10, RZ ;  /* 0x000000101c1c7819 */ /* 0x010fe200000006ff */
[----:B-----5:R-:W-:Y:S01]  /*11c0*/  IMAD.U32 R25, R25, 0x10000, RZ ;  /* 0x0001000019197824 */ /* 0x020fe200078e00ff */
[----:B------:R-:W-:Y:S01]  /*11d0*/  SHF.L.U32 R26, R26, 0x10, RZ ;  /* 0x000000101a1a7819 */ /* 0x000fe200000006ff */
[----:B------:R-:W-:Y:S01]  /*11e0*/  IMAD.U32 R23, R23, 0x10000, RZ ;  /* 0x0001000017177824 */ /* 0x000fe200078e00ff */
[----:B------:R-:W-:Y:S01]  /*11f0*/  SHF.L.U32 R24, R24, 0x10, RZ ;  /* 0x0000001018187819 */ /* 0x000fe200000006ff */
[----:B------:R-:W-:Y:S01]  /*1200*/  IMAD.U32 R21, R21, 0x10000, RZ ;  /* 0x0001000015157824 */ /* 0x000fe200078e00ff */
[----:B------:R-:W-:Y:S01]  /*1210*/  SHF.L.U32 R22, R22, 0x10, RZ ;  /* 0x0000001016167819 */ /* 0x000fe200000006ff */
[----:B------:R-:W-:Y:S01]  /*1220*/  IMAD.U32 R20, R20, 0x10000, RZ ;  /* 0x0001000014147824 */ /* 0x000fe200078e00ff */
[----:B------:R-:W-:-:S02]  /*1230*/  SHF.L.U32 R19, R4, 0x10, RZ ;  /* 0x0000001004137819 */ /* 0x000fc400000006ff */
[----:B------:R-:W-:Y:S01]  /*1240*/  SHF.L.U32 R17, R17, 0x10, RZ ;  /* 0x0000001011117819 */ /* 0x000fe200000006ff */
[----:B------:R-:W-:Y:S01]  /*1250*/  IMAD.U32 R16, R16, 0x10000, RZ ;  /* 0x0001000010107824 */ /* 0x000fe200078e00ff */
[----:B------:R-:W-:Y:S01]  /*1260*/  SHF.L.U32 R15, R15, 0x10, RZ ;  /* 0x000000100f0f7819 */ /* 0x000fe200000006ff */
[----:B------:R-:W-:Y:S01]  /*1270*/  IMAD.U32 R14, R14, 0x10000, RZ ;  /* 0x000100000e0e7824 */ /* 0x000fe200078e00ff */
[----:B-1----:R-:W-:-:S07]  /*1280*/  SHF.L.U32 R13, R13, 0x10, RZ ;  /* 0x000000100d0d7819 */ /* 0x002fce00000006ff */
.L_x_58:
[----:B-1----:R-:W1:Y:S01]  /*1290*/  LDS.128 R4, [R11] ;  /* 0x000000000b047984 */ /* 0x002e620000000c00 */
[----:B------:R-:W-:Y:S01]  /*12a0*/  ISETP.GE.AND P0, PT, R9, UR5, PT ;  /* 0x0000000509007c0c */ /* 0x000fe2000bf06270 */
[----:B------:R-:W-:Y:S01]  /*12b0*/  UMOV UR6, 0xffffffff ;  /* 0xffffffff00067882 */ /* 0x000fe20000000000 */
[C---:B-1----:R-:W-:Y:S01]  /*12c0*/  PRMT R2, R4.reuse, 0x7632, R2 ;  /* 0x0000763204027816 */ /* 0x042fe20000000002 */
[----:B------:R-:W-:Y:S01]  /*12d0*/  IMAD.U32 R0, R4, 0x10000, RZ ;  /* 0x0001000004007824 */ /* 0x000fe200078e00ff */
[C---:B------:R-:W-:Y:S01]  /*12e0*/  PRMT R34, R5.reuse, 0x7632, R34 ;  /* 0x0000763205227816 */ /* 0x040fe20000000022 */
[----:B------:R-:W-:Y:S01]  /*12f0*/  IMAD.U32 R3, R5, 0x10000, RZ ;  /* 0x0001000005037824 */ /* 0x000fe200078e00ff */
[----:B------:R-:W-:Y:S01]  /*1300*/  SHF.L.U32 R2, R2, 0x10, RZ ;  /* 0x0000001002027819 */ /* 0x000fe200000006ff */
[----:B------:R-:W-:Y:S01]  /*1310*/  FFMA.FTZ R33, R0, R0, RZ ;  /* 0x0000000000217223 */ /* 0x000fe200000100ff */
[----:B------:R-:W-:Y:S01]  /*1320*/  SHF.L.U32 R34, R34, 0x10, RZ ;  /* 0x0000001022227819 */ /* 0x000fe200000006ff */
[C---:B------:R-:W-:Y:S01]  /*1330*/  IMAD.U32 R32, R7.reuse, 0x10000, RZ ;  /* 0x0001000007207824 */ /* 0x040fe200078e00ff */
[----:B------:R-:W-:Y:S01]  /*1340*/  PRMT R35, R7, 0x7632, R35 ;  /* 0x0000763207237816 */ /* 0x000fe20000000023 */
[--C-:B------:R-:W-:Y:S01]  /*1350*/  FFMA.FTZ R4, R2, R2, R33.reuse ;  /* 0x0000000202047223 */ /* 0x100fe20000010021 */
[C---:B------:R-:W-:Y:S01]  /*1360*/  PRMT R33, R6.reuse, 0x7632, R33 ;  /* 0x0000763206217816 */ /* 0x040fe20000000021 */
[----:B------:R-:W-:Y:S01]  /*1370*/  IMAD.U32 R6, R6, 0x10000, RZ ;  /* 0x0001000006067824 */ /* 0x000fe200078e00ff */
[----:B------:R-:W-:Y:S01]  /*1380*/  SHF.L.U32 R35, R35, 0x10, RZ ;  /* 0x0000001023237819 */ /* 0x000fe200000006ff */
[----:B------:R-:W-:Y:S01]  /*1390*/  FFMA.FTZ R5, R3, R3, R4 ;  /* 0x0000000303057223 */ /* 0x000fe20000010004 */
[----:B------:R-:W-:-:S03]  /*13a0*/  SHF.L.U32 R33, R33, 0x10, RZ ;  /* 0x0000001021217819 */ /* 0x000fc600000006ff */
[----:B------:R-:W-:-:S04]  /*13b0*/  FFMA.FTZ R5, R34, R34, R5 ;  /* 0x0000002222057223 */ /* 0x000fc80000010005 */
[----:B------:R-:W-:Y:S01]  /*13c0*/  FFMA.FTZ R4, R6, R6, R5 ;  /* 0x0000000606047223 */ /* 0x000fe20000010005 */
[----:B------:R-:W-:-:S03]  /*13d0*/  SEL R5, R30, RZ, P0 ;  /* 0x000000ff1e057207 */ /* 0x000fc60000000000 */
[----:B------:R-:W-:Y:S01]  /*13e0*/  FFMA.FTZ R7, R33, R33, R4 ;  /* 0x0000002121077223 */ /* 0x000fe20000010004 */
[----:B------:R-:W-:-:S03]  /*13f0*/  VIMNMX R4, PT, PT, R9, UR5, PT ;  /* 0x0000000509047c48 */ /* 0x000fc6000bfe0100 */
[----:B------:R-:W-:Y:S01]  /*1400*/  FFMA.FTZ R36, R32, R32, R7 ;  /* 0x0000002020247223 */ /* 0x000fe20000010007 */
[----:B------:R-:W-:-:S03]  /*1410*/  IADD3 R4, PT, PT, R4, R8, R5 ;  /* 0x0000000804047210 */ /* 0x000fc60007ffe005 */
        /* <DEDUP_REMOVED lines=11> */
.L_x_65:
[----:B------:R-:W3:Y:S01]  /*14d0*/  LDC R36, c[0x0][0x394] ;  /* 0x0000e500ff247b82 */ /* 0x000ee20000000800 */
[----:B--2---:R-:W-:Y:S01]  /*14e0*/  FADD.FTZ R37, R40, R37 ;  /* 0x0000002528257221 */ /* 0x004fe20000010000 */
[----:B------:R-:W-:Y:S01]  /*14f0*/  FSEL R38, R28, R19, !P0 ;  /* 0x000000131c267208 */ /* 0x000fe20004000000 */
[----:B------:R-:W-:Y:S01]  /*1500*/  BSSY.RECONVERGENT B0, `(.L_x_54) ;  /* 0x000001b000007945 */ /* 0x000fe20003800200 */
[----:B------:R-:W-:Y:S02]  /*1510*/  ISETP.NE.AND P1, PT, R31, RZ, PT ;  /* 0x000000ff1f00720c */ /* 0x000fe40003f25270 */
[----:B-1----:R-:W-:Y:S02]  /*1520*/  FSEL R40, R24, R15, !P0 ;  /* 0x0000000f18287208 */ /* 0x002fe40004000000 */
[----:B------:R-:W-:Y:S02]  /*1530*/  FSEL R42, R21, R14, !P0 ;  /* 0x0000000e152a7208 */ /* 0x000fe40004000000 */
[----:B------:R-:W-:Y:S01]  /*1540*/  FSEL R44, R22, R13, !P0 ;  /* 0x0000000d162c7208 */ /* 0x000fe20004000000 */
[----:B---3--:R-:W-:Y:S01]  /*1550*/  FFMA.FTZ R7, R37, 0.00390625, R36 ;  /* 0x3b80000025077823 */ /* 0x008fe20000010024 */
[----:B------:R-:W-:-:S05]  /*1560*/  FSEL R36, R27, R20, !P0 ;  /* 0x000000141b247208 */ /* 0x000fca0004000000 */
[----:B------:R-:W1:Y:S02]  /*1570*/  MUFU.RSQ R7, R7 ;  /* 0x0000000700077308 */ /* 0x000e640000001400 */
[C---:B-1----:R-:W-:Y:S01]  /*1580*/  FMUL.FTZ R5, R7.reuse, R36 ;  /* 0x0000002407057220 */ /* 0x042fe20000410000 */
[C---:B------:R-:W-:Y:S01]  /*1590*/  FMUL.FTZ R37, R7.reuse, R38 ;  /* 0x0000002607257220 */ /* 0x040fe20000410000 */
[----:B------:R-:W-:Y:S01]  /*15a0*/  FSEL R36, R26, R17, !P0 ;  /* 0x000000111a247208 */ /* 0x000fe20004000000 */
[----:B------:R-:W-:Y:S01]  /*15b0*/  FMUL.FTZ R40, R7, R40 ;  /* 0x0000002807287220 */ /* 0x000fe20000410000 */
[----:B------:R-:W-:Y:S01]  /*15c0*/  FMUL.FTZ R0, R0, R5 ;  /* 0x0000000500007220 */ /* 0x000fe20000410000 */
[----:B------:R-:W-:Y:S01]  /*15d0*/  FMUL.FTZ R5, R2, R37 ;  /* 0x0000002502057220 */ /* 0x000fe20000410000 */
[----:B------:R-:W-:Y:S01]  /*15e0*/  FSEL R2, R25, R18, !P0 ;  /* 0x0000001219027208 */ /* 0x000fe20004000000 */
[----:B------:R-:W-:Y:S01]  /*15f0*/  FMUL.FTZ R37, R7, R36 ;  /* 0x0000002407257220 */ /* 0x000fe20000410000 */
[----:B------:R-:W-:Y:S01]  /*1600*/  FSEL R38, R23, R16, !P0 ;  /* 0x0000001017267208 */ /* 0x000fe20004000000 */
[C---:B------:R-:W-:Y:S01]  /*1610*/  FMUL.FTZ R41, R7.reuse, R42 ;  /* 0x0000002a07297220 */ /* 0x040fe20000410000 */
[C---:B------:R-:W-:Y:S01]  /*1620*/  FMUL.FTZ R44, R7.reuse, R44 ;  /* 0x0000002c072c7220 */ /* 0x040fe20000410000 */
[C---:B------:R-:W-:Y:S01]  /*1630*/  FMUL.FTZ R2, R7.reuse, R2 ;  /* 0x0000000207027220 */ /* 0x040fe20000410000 */
[----:B------:R-:W-:Y:S01]  /*1640*/  FMUL.FTZ R34, R34, R37 ;  /* 0x0000002522227220 */ /* 0x000fe20000410000 */
[----:B------:R-:W-:Y:S01]  /*1650*/  FMUL.FTZ R39, R7, R38 ;  /* 0x0000002607277220 */ /* 0x000fe20000410000 */
[----:B------:R-:W-:Y:S01]  /*1660*/  FMUL.FTZ R33, R33, R40 ;  /* 0x0000002821217220 */ /* 0x000fe20000410000 */
[----:B------:R-:W-:-:S02]  /*1670*/  FMUL.FTZ R7, R3, R2 ;  /* 0x0000000203077220 */ /* 0x000fc40000410000 */
[----:B------:R-:W-:Y:S01]  /*1680*/  FMUL.FTZ R6, R6, R39 ;  /* 0x0000002706067220 */ /* 0x000fe20000410000 */
[----:B------:R-:W-:Y:S06]  /*1690*/  @P1 BRA `(.L_x_55) ;  /* 0x0000000000041947 */ /* 0x000fec0003800000 */
[----:B------:R-:W-:-:S04]  /*16a0*/  DEPBAR.LE SB0, 0x0 ;  /* 0x000080000000791a */ /* 0x000fc80000000000 */
.L_x_55:
[----:B------:R-:W-:Y:S05]  /*16b0*/  BSYNC.RECONVERGENT B0 ;  /* 0x0000000000007941 */ /* 0x000fea0003800200 */
.L_x_54:
[----:B------:R-:W-:Y:S01]  /*16c0*/  BSSY.RECONVERGENT B0, `(.L_x_56) ;  /* 0x0000024000007945 */ /* 0x000fe20003800200 */
[----:B------:R-:W-:Y:S01]  /*16d0*/  FMUL.FTZ R32, R32, R41 ;  /* 0x0000002920207220 */ /* 0x000fe20000410000 */
[----:B------:R-:W-:Y:S02]  /*16e0*/  FMUL.FTZ R35, R35, R44 ;  /* 0x0000002c23237220 */ /* 0x000fe40000410000 */
[----:B------:R-:W-:Y:S05]  /*16f0*/  @P2 BRA `(.L_x_57) ;  /* 0x0000000000802947 */ /* 0x000fea0003800000 */
[----:B------:R-:W1:Y:S04]  /*1700*/  LDS.U16 R41, [R12+UR4] ;  /* 0x000000040c297984 */ /* 0x000e680008000400 */
[----:B------:R-:W2:Y:S04]  /*1710*/  LDS.U16 R40, [R12] ;  /* 0x000000000c287984 */ /* 0x000ea80000000400 */
[----:B------:R-:W3:Y:S04]  /*1720*/  LDS.U16 R38, [R12+UR4+0x2] ;  /* 0x000002040c267984 */ /* 0x000ee80008000400 */
[----:B------:R-:W4:Y:S04]  /*1730*/  LDS.U16 R39, [R12+0x2] ;  /* 0x000002000c277984 */ /* 0x000f280000000400 */
[----:B------:R-:W5:Y:S04]  /*1740*/  LDS.U16 R3, [R12+UR4+0x6] ;  /* 0x000006040c037984 */ /* 0x000f680008000400 */
[----:B------:R-:W5:Y:S04]  /*1750*/  LDS.U16 R2, [R12+UR4+0x4] ;  /* 0x000004040c027984 */ /* 0x000f680008000400 */
[----:B------:R-:W5:Y:S04]  /*1760*/  LDS.U16 R37, [R12+0x6] ;  /* 0x000006000c257984 */ /* 0x000f680000000400 */
[----:B------:R-:W5:Y:S01]  /*1770*/  LDS.U16 R36, [R12+0x4] ;  /* 0x000004000c247984 */ /* 0x000f620000000400 */
[----:B-1----:R-:W-:Y:S01]  /*1780*/  IMAD.U32 R41, R41, 0x10000, RZ ;  /* 0x0001000029297824 */ /* 0x002fe200078e00ff */
[----:B--2---:R-:W-:-:S03]  /*1790*/  SHF.L.U32 R40, R40, 0x10, RZ ;  /* 0x0000001028287819 */ /* 0x004fc600000006ff */
[CC--:B------:R-:W-:Y:S01]  /*17a0*/  FMUL.FTZ R43, R5.reuse, R41.reuse ;  /* 0x00000029052b7220 */ /* 0x0c0fe20000410000 */
[----:B------:R-:W-:Y:S01]  /*17b0*/  FMUL.FTZ R42, R0, R41 ;  /* 0x00000029002a7220 */ /* 0x000fe20000410000 */
[----:B---3--:R-:W-:Y:S02]  /*17c0*/  IMAD.U32 R38, R38, 0x10000, RZ ;  /* 0x0001000026267824 */ /* 0x008fe400078e00ff */
[-C--:B------:R-:W-:Y:S01]  /*17d0*/  FFMA.FTZ R0, R0, R40.reuse, -R43 ;  /* 0x0000002800007223 */ /* 0x080fe2000001082b */
[----:B------:R-:W-:Y:S01]  /*17e0*/  FFMA.FTZ R5, R5, R40, R42 ;  /* 0x0000002805057223 */ /* 0x000fe2000001002a */
[----:B----4-:R-:W-:Y:S01]  /*17f0*/  SHF.L.U32 R39, R39, 0x10, RZ ;  /* 0x0000001027277819 */ /* 0x010fe200000006ff */
[CC--:B------:R-:W-:Y:S01]  /*1800*/  FMUL.FTZ R40, R34.reuse, R38.reuse ;  /* 0x0000002622287220 */ /* 0x0c0fe20000410000 */
[----:B------:R-:W-:Y:S01]  /*1810*/  FMUL.FTZ R41, R7, R38 ;  /* 0x0000002607297220 */ /* 0x000fe20000410000 */
[----:B-----5:R-:W-:Y:S02]  /*1820*/  SHF.L.U32 R38, R3, 0x10, RZ ;  /* 0x0000001003267819 */ /* 0x020fe400000006ff */
[-C--:B------:R-:W-:Y:S01]  /*1830*/  FFMA.FTZ R7, R7, R39.reuse, -R40 ;  /* 0x0000002707077223 */ /* 0x080fe20000010828 */
[----:B------:R-:W-:Y:S01]  /*1840*/  FFMA.FTZ R34, R34, R39, R41 ;  /* 0x0000002722227223 */ /* 0x000fe20000010029 */
[----:B------:R-:W-:-:S02]  /*1850*/  IMAD.U32 R2, R2, 0x10000, RZ ;  /* 0x0001000002027824 */ /* 0x000fc400078e00ff */
[-C--:B------:R-:W-:Y:S01]  /*1860*/  FMUL.FTZ R39, R35, R38.reuse ;  /* 0x0000002623277220 */ /* 0x080fe20000410000 */
[----:B------:R-:W-:Y:S01]  /*1870*/  FMUL.FTZ R38, R32, R38 ;  /* 0x0000002620267220 */ /* 0x000fe20000410000 */
[----:B------:R-:W-:Y:S01]  /*1880*/  SHF.L.U32 R37, R37, 0x10, RZ ;  /* 0x0000001025257819 */ /* 0x000fe200000006ff */
[-C--:B------:R-:W-:Y:S01]  /*1890*/  FMUL.FTZ R3, R33, R2.reuse ;  /* 0x0000000221037220 */ /* 0x080fe20000410000 */
[----:B------:R-:W-:Y:S01]  /*18a0*/  FMUL.FTZ R2, R6, R2 ;  /* 0x0000000206027220 */ /* 0x000fe20000410000 */
[----:B------:R-:W-:Y:S02]  /*18b0*/  IMAD.U32 R36, R36, 0x10000, RZ ;  /* 0x0001000024247824 */ /* 0x000fe400078e00ff */
[-C--:B------:R-:W-:Y:S01]  /*18c0*/  FFMA.FTZ R32, R32, R37.reuse, -R39 ;  /* 0x0000002520207223 */ /* 0x080fe20000010827 */
[----:B------:R-:W-:Y:S01]  /*18d0*/  FFMA.FTZ R35, R35, R37, R38 ;  /* 0x0000002523237223 */ /* 0x000fe20000010026 */
[-C--:B------:R-:W-:Y:S01]  /*18e0*/  FFMA.FTZ R6, R6, R36.reuse, -R3 ;  /* 0x0000002406067223 */ /* 0x080fe20000010803 */
[----:B------:R-:W-:-:S07]  /*18f0*/  FFMA.FTZ R33, R33, R36, R2 ;  /* 0x0000002421217223 */ /* 0x000fce0000010002 */
.L_x_57:
[----:B------:R-:W-:Y:S05]  /*1900*/  BSYNC.RECONVERGENT B0 ;  /* 0x0000000000007941 */ /* 0x000fea0003800200 */
.L_x_56:
        /* <DEDUP_REMOVED lines=15> */
.L_x_53:
[----:B------:R-:W-:Y:S01]  /*1a00*/  HFMA2 R41, -RZ, RZ, 0, 9.5367431640625e-07 ;  /* 0x00000010ff297431 */ /* 0x000fe200000001ff */
[----:B------:R-:W-:Y:S01]  /*1a10*/  BSSY B0, `(.L_x_59) ;  /* 0x0000006000007945 */ /* 0x000fe20003800000 */
[----:B------:R-:W-:Y:S01]  /*1a20*/  IMAD.MOV.U32 R42, RZ, RZ, 0x1f ;  /* 0x0000001fff2a7424 */ /* 0x000fe200078e00ff */
[----:B------:R-:W-:-:S07]  /*1a30*/  MOV R39, 0xffffffff ;  /* 0xffffffff00277802 */ /* 0x000fce0000000f00 */
[----:B------:R-:W-:Y:S05]  /*1a40*/  WARPSYNC.COLLECTIVE R39, `(.L_x_60) ;  /* 0x0000000027087348 */ /* 0x000fea0003c00000 */
[----:B------:R1:W2:Y:S02]  /*1a50*/  SHFL.BFLY P1, R37, R36, R41, R42 ;  /* 0x0c00002924257389 */ /* 0x0002a4000002002a */
[----:B-12---:R-:W-:Y:S05]  /*1a60*/  ENDCOLLECTIVE ;  /* 0x000000000000791b */ /* 0x006fea0003800000 */
.L_x_60:
[----:B------:R-:W-:Y:S05]  /*1a70*/  BSYNC B0 ;  /* 0x0000000000007941 */ /* 0x000fea0003800000 */
.L_x_59:
[----:B------:R-:W-:Y:S02]  /*1a80*/  IMAD.MOV.U32 R5, RZ, RZ, R37 ;  /* 0x000000ffff057224 */ /* 0x000fe400078e0025 */
[----:B------:R-:W-:Y:S02]  /*1a90*/  HFMA2 R42, -RZ, RZ, 0, 1.847743988037109375e-06 ;  /* 0x0000001fff2a7431 */ /* 0x000fe400000001ff */
[----:B------:R-:W-:Y:S02]  /*1aa0*/  IMAD.MOV.U32 R41, RZ, RZ, 0x8 ;  /* 0x00000008ff297424 */ /* 0x000fe400078e00ff */
[----:B------:R-:W-:Y:S01]  /*1ab0*/  FADD.FTZ R5, R36, R5 ;  /* 0x0000000524057221 */ /* 0x000fe20000010000 */
[----:B------:R-:W-:-:S04]  /*1ac0*/  IMAD.MOV.U32 R39, RZ, RZ, -0x1 ;  /* 0xffffffffff277424 */ /* 0x000fc800078e00ff */
[----:B------:R-:W-:-:S07]  /*1ad0*/  MOV R36, R5 ;  /* 0x0000000500247202 */ /* 0x000fce0000000f00 */
[----:B------:R-:W-:Y:S05]  /*1ae0*/  WARPSYNC.COLLECTIVE R39, `(.L_x_61) ;  /* 0x0000000027087348 */ /* 0x000fea0003c00000 */
[----:B------:R1:W2:Y:S02]  /*1af0*/  SHFL.BFLY P1, R37, R36, R41, R42 ;  /* 0x0c00002924257389 */ /* 0x0002a4000002002a */
[----:B-12---:R-:W-:Y:S05]  /*1b00*/  ENDCOLLECTIVE ;  /* 0x000000000000791b */ /* 0x006fea0003800000 */
.L_x_61:
[----:B------:R-:W-:Y:S01]  /*1b10*/  HFMA2 R41, -RZ, RZ, 0, 2.384185791015625e-07 ;  /* 0x00000004ff297431 */ /* 0x000fe200000001ff */
[----:B------:R-:W-:-:S05]  /*1b20*/  MOV R38, R37 ;  /* 0x0000002500267202 */ /* 0x000fca0000000f00 */
[----:B------:R-:W-:-:S04]  /*1b30*/  FADD.FTZ R38, R5, R38 ;  /* 0x0000002605267221 */ /* 0x000fc80000010000 */
[----:B------:R-:W-:-:S07]  /*1b40*/  IMAD.MOV.U32 R36, RZ, RZ, R38 ;  /* 0x000000ffff247224 */ /* 0x000fce00078e0026 */
[----:B------:R-:W-:Y:S05]  /*1b50*/  WARPSYNC.COLLECTIVE R39, `(.L_x_62) ;  /* 0x0000000027087348 */ /* 0x000fea0003c00000 */
[----:B------:R1:W2:Y:S02]  /*1b60*/  SHFL.BFLY P1, R37, R36, R41, R42 ;  /* 0x0c00002924257389 */ /* 0x0002a4000002002a */
[----:B-12---:R-:W-:Y:S05]  /*1b70*/  ENDCOLLECTIVE ;  /* 0x000000000000791b */ /* 0x006fea0003800000 */
.L_x_62:
[----:B------:R-:W-:Y:S02]  /*1b80*/  IMAD.MOV.U32 R41, RZ, RZ, 0x2 ;  /* 0x00000002ff297424 */ /* 0x000fe400078e00ff */
[----:B------:R-:W-:-:S04]  /*1b90*/  IMAD.MOV.U32 R7, RZ, RZ, R37 ;  /* 0x000000ffff077224 */ /* 0x000fc800078e0025 */
[----:B------:R-:W-:-:S05]  /*1ba0*/  FADD.FTZ R7, R38, R7 ;  /* 0x0000000726077221 */ /* 0x000fca0000010000 */
[----:B------:R-:W-:-:S07]  /*1bb0*/  MOV R36, R7 ;  /* 0x0000000700247202 */ /* 0x000fce0000000f00 */
[----:B------:R-:W-:Y:S05]  /*1bc0*/  WARPSYNC.COLLECTIVE R39, `(.L_x_63) ;  /* 0x0000000027087348 */ /* 0x000fea0003c00000 */
[----:B------:R1:W2:Y:S02]  /*1bd0*/  SHFL.BFLY P1, R37, R36, R41, R42 ;  /* 0x0c00002924257389 */ /* 0x0002a4000002002a */
[----:B-12---:R-:W-:Y:S05]  /*1be0*/  ENDCOLLECTIVE ;  /* 0x000000000000791b */ /* 0x006fea0003800000 */
.L_x_63:
[----:B------:R-:W-:Y:S01]  /*1bf0*/  HFMA2 R41, -RZ, RZ, 0, 5.9604644775390625e-08 ;  /* 0x00000001ff297431 */ /* 0x000fe200000001ff */
[----:B------:R-:W-:-:S05]  /*1c00*/  MOV R40, R37 ;  /* 0x0000002500287202 */ /* 0x000fca0000000f00 */
[----:B------:R-:W-:-:S04]  /*1c10*/  FADD.FTZ R40, R7, R40 ;  /* 0x0000002807287221 */ /* 0x000fc80000010000 */
[----:B------:R-:W-:-:S07]  /*1c20*/  IMAD.MOV.U32 R36, RZ, RZ, R40 ;  /* 0x000000ffff247224 */ /* 0x000fce00078e0028 */
[----:B------:R-:W-:Y:S05]  /*1c30*/  WARPSYNC.COLLECTIVE R39, `(.L_x_64) ;  /* 0x0000000027087348 */ /* 0x000fea0003c00000 */
[----:B------:R1:W2:Y:S02]  /*1c40*/  SHFL.BFLY P1, R37, R36, R41, R42 ;  /* 0x0c00002924257389 */ /* 0x0002a4000002002a */
[----:B-12---:R-:W-:Y:S05]  /*1c50*/  ENDCOLLECTIVE ;  /* 0x000000000000791b */ /* 0x006fea0003800000 */
.L_x_64:
[----:B------:R-:W-:Y:S05]  /*1c60*/  BRA `(.L_x_65) ;  /* 0xfffffff800187947 */ /* 0x000fea000383ffff */
.L_x_66:
        /* <DEDUP_REMOVED lines=9> */
.L_x_4051:


//--------------------- .text._ZN12tensorrt_llm7kernels32fusedQKNormRopeKernelNTokenHeadsIN3c108BFloat16ES3_Li128ELb0ELi8EEEvPviiifPKvS6_S6_PKlii --------------------------
	.section	.text._ZN12tensorrt_llm7kernels32fusedQKNormRopeKernelNTokenHeadsIN3c108BFloat16ES3_Li128ELb0ELi8EEEvPviiifPKvS6_S6_PKlii,"ax",@progbits
	.align	128
        .global         _ZN12tensorrt_llm7kernels32fusedQKNormRopeKernelNTokenHeadsIN3c108BFloat16ES3_Li128ELb0ELi8EEEvPviiifPKvS6_S6_PKlii
        .type           _ZN12tensorrt_llm7kernels32fusedQKNormRopeKernelNTokenHeadsIN3c108BFloat16ES3_Li128ELb0ELi8EEEvPviiifPKvS6_S6_PKlii,@function
        .size           _ZN12tensorrt_llm7kernels32fusedQKNormRopeKernelNTokenHeadsIN3c108BFloat16ES3_Li128ELb0ELi8EEEvPviiifPKvS6_S6_PKlii,(.L_x_4052 - _ZN12tensorrt_llm7kernels32fusedQKNormRopeKernelNTokenHeadsIN3c108BFloat16ES3_Li128ELb0ELi8EEEvPviiifPKvS6_S6_PKlii)
        .other          _ZN12tensorrt_llm7kernels32fusedQKNormRopeKernelNTokenHeadsIN3c108BFloat16ES3_Li128ELb0ELi8EEEvPviiifPKvS6_S6_PKlii,@"STO_CUDA_ENTRY STV_DEFAULT"
_ZN12tensorrt_llm7kernels32fusedQKNormRopeKernelNTokenHeadsIN3c108BFloat16ES3_Li128ELb0ELi8EEEvPviiifPKvS6_S6_PKlii:
.text._ZN12tensorrt_llm7kernels32fusedQKNormRopeKernelNTokenHeadsIN3c108BFloat16ES3_Li128ELb0ELi8EEEvPviiifPKvS6_S6_PKlii:
        /* <DEDUP_REMOVED lines=16> */
[----:B--2---:R-:W-:Y:S01]  /*0100*/  IMAD R5, R5, UR4, R12 ;  /* 0x0000000405057c24 */ /* 0x004fe2000f8e020c */
[----:B---3--:R-:W-:-:S04]  /*0110*/  IADD3 R2, PT, PT, R6, 0xffffffe, RZ ;  /* 0x0ffffffe06027810 */ /* 0x008fc80007ffe0ff */
[----:B------:R-:W-:Y:S01]  /*0120*/  IABS R6, R5 ;  /* 0x0000000500067213 */ /* 0x000fe20000000000 */
        /* <DEDUP_REMOVED lines=21> */
[----:B------:R-:W-:-:S08]  /*0280*/  IMAD R4, R4, R2, R5 ;  /* 0x0000000204047224 */ /* 0x000fd000078e0205 */
[----:B------:R-:W-:Y:S05]  /*0290*/  @P0 EXIT ;  /* 0x000000000000094d */ /* 0x000fea0003800000 */
[----:B------:R-:W-:Y:S01]  /*02a0*/  SHF.L.U32 R11, R4, 0x3, RZ ;  /* 0x00000003040b7819 */ /* 0x000fe200000006ff */
[----:B------:R-:W1:Y:S01]  /*02b0*/  LDC R3, c[0x0][0x3bc] ;  /* 0x0000ef00ff037b82 */ /* 0x000e620000000800 */
[----:B------:R-:W2:Y:S01]  /*02c0*/  LDCU UR5, c[0x0][0x390] ;  /* 0x00007200ff0577ac */ /* 0x000ea20008000800 */
[----:B------:R-:W-:Y:S01]  /*02d0*/  BSSY.RECONVERGENT B0, `(.L_x_67) ;  /* 0x0000069000007945 */ /* 0x000fe20003800200 */
[----:B------:R-:W-:Y:S01]  /*02e0*/  LOP3.LUT R9, R0, 0x1f, RZ, 0xc0, !PT ;  /* 0x0000001f00097812 */ /* 0x000fe200078ec0ff */
[----:B------:R-:W-:Y:S01]  /*02f0*/  VIADD R2, R11, 0x8 ;  /* 0x000000080b027836 */ /* 0x000fe20000000000 */
[----:B------:R-:W3:Y:S01]  /*0300*/  LDCU.64 UR6, c[0x0][0x358] ;  /* 0x00006b00ff0677ac */ /* 0x000ee20008000a00 */
[----:B------:R-:W-:-:S03]  /*0310*/  IMAD.IADD R10, R29, 0x1, -R11 ;  /* 0x000000011d0a7824 */ /* 0x000fc600078e0a0b */
[----:B------:R-:W-:-:S04]  /*0320*/  ISETP.GT.AND P0, PT, R2, R29, PT ;  /* 0x0000001d0200720c */ /* 0x000fc80003f04270 */
[----:B------:R-:W-:-:S04]  /*0330*/  SEL R10, R10, 0x8, P0 ;  /* 0x000000080a0a7807 */ /* 0x000fc80000000000 */
[----:B------:R-:W-:Y:S02]  /*0340*/  ISETP.GE.AND P0, PT, R10, 0x1, PT ;  /* 0x000000010a00780c */ /* 0x000fe40003f06270 */
[----:B--2---:R-:W-:Y:S01]  /*0350*/  IADD3 R6, PT, PT, R29, UR5, RZ ;  /* 0x000000051d067c10 */ /* 0x004fe2000fffe0ff */
[----:B-1----:R-:W-:-:S10]  /*0360*/  IMAD R13, R3, UR4, RZ ;  /* 0x00000004030d7c24 */ /* 0x002fd4000f8e02ff */
        /* <DEDUP_REMOVED lines=11> */
[----:B------:R-:W1:Y:S01]  /*0420*/  S2R R17, SR_CgaCtaId ;  /* 0x0000000000117919 */ /* 0x000e620000008800 */
[----:B------:R-:W-:Y:S01]  /*0430*/  MOV R14, 0x400 ;  /* 0x00000400000e7802 */ /* 0x000fe20000000f00 */
[----:B------:R-:W2:Y:S01]  /*0440*/  LDC.64 R4, c[0x0][0x380] ;  /* 0x0000e000ff047b82 */ /* 0x000ea20000000a00 */
[C---:B------:R-:W-:Y:S02]  /*0450*/  VIADD R25, R11.reuse, 0x3 ;  /* 0x000000030b197836 */ /* 0x040fe40000000000 */
[----:B------:R-:W-:Y:S01]  /*0460*/  IMAD.IADD R24, R11, 0x1, -R28 ;  /* 0x000000010b187824 */ /* 0x000fe200078e0a1c */
[----:B-1----:R-:W-:-:S05]  /*0470*/  LEA R14, R17, R14, 0x18 ;  /* 0x0000000e110e7211 */ /* 0x002fca00078ec0ff */
[----:B------:R-:W-:Y:S01]  /*0480*/  IMAD R17, R13, 0x2, R14 ;  /* 0x000000020d117824 */ /* 0x000fe200078e020e */
[----:B------:R-:W-:-:S03]  /*0490*/  LOP3.LUT R14, R10, 0x7ffffffc, RZ, 0xc0, !PT ;  /* 0x7ffffffc0a0e7812 */ /* 0x000fc600078ec0ff */
[----:B------:R-:W-:Y:S01]  /*04a0*/  IMAD R16, R12, 0x800, R17 ;  /* 0x000008000c107824 */ /* 0x000fe200078e0211 */
[----:B------:R-:W-:-:S04]  /*04b0*/  IADD3 R26, PT, PT, -R14, RZ, RZ ;  /* 0x000000ff0e1a7210 */ /* 0x000fc80007ffe1ff */
[----:B------:R-:W-:-:S05]  /*04c0*/  LEA R16, R9, R16, 0x3 ;  /* 0x0000001009107211 */ /* 0x000fca00078e18ff */
[----:B--2---:R-:W-:-:S07]  /*04d0*/  VIADD R27, R16, 0x200 ;  /* 0x00000200101b7836 */ /* 0x004fce0000000000 */
.L_x_71:
[C---:B------:R-:W-:Y:S01]  /*04e0*/  VIADD R19, R25.reuse, 0xfffffffd ;  /* 0xfffffffd19137836 */ /* 0x040fe20000000000 */
[C---:B------:R-:W-:Y:S01]  /*04f0*/  IADD3 R17, PT, PT, R25.reuse, -0x2, RZ ;  /* 0xfffffffe19117810 */ /* 0x040fe20007ffe0ff */
[----:B------:R-:W-:Y:S01]  /*0500*/  VIADD R21, R25, 0xffffffff ;  /* 0xffffffff19157836 */ /* 0x000fe20000000000 */
[C---:B------:R-:W-:Y:S01]  /*0510*/  IADD3 R20, PT, PT, R24.reuse, 0x2, RZ ;  /* 0x0000000218147810 */ /* 0x040fe20007ffe0ff */
[C---:B------:R-:W-:Y:S01]  /*0520*/  VIADD R16, R24.reuse, 0x1 ;  /* 0x0000000118107836 */ /* 0x040fe20000000000 */
[-C--:B------:R-:W-:Y:S01]  /*0530*/  ISETP.GE.AND P1, PT, R19, R28.reuse, PT ;  /* 0x0000001c1300720c */ /* 0x080fe20003f26270 */
[----:B------:R-:W-:Y:S01]  /*0540*/  VIADD R29, R24, 0x3 ;  /* 0x00000003181d7836 */ /* 0x000fe20000000000 */
[-C--:B------:R-:W-:Y:S02]  /*0550*/  ISETP.GE.AND P2, PT, R17, R28.reuse, PT ;  /* 0x0000001c1100720c */ /* 0x080fe40003f46270 */
[-C--:B------:R-:W-:Y:S02]  /*0560*/  ISETP.GE.AND P3, PT, R21, R28.reuse, PT ;  /* 0x0000001c1500720c */ /* 0x080fe40003f66270 */
[----:B------:R-:W-:-:S02]  /*0570*/  ISETP.GE.AND P4, PT, R25, R28, PT ;  /* 0x0000001c1900720c */ /* 0x000fc40003f86270 */
[-C--:B------:R-:W-:Y:S02]  /*0580*/  VIMNMX R18, PT, PT, R17, R28.reuse, PT ;  /* 0x0000001c11127248 */ /* 0x080fe40003fe0100 */
[-C--:B------:R-:W-:Y:S02]  /*0590*/  VIMNMX R19, PT, PT, R19, R28.reuse, PT ;  /* 0x0000001c13137248 */ /* 0x080fe40003fe0100 */
[----:B------:R-:W-:Y:S02]  /*05a0*/  VIMNMX R22, PT, PT, R21, R28, PT ;  /* 0x0000001c15167248 */ /* 0x000fe40003fe0100 */
[C---:B------:R-:W-:Y:S01]  /*05b0*/  SEL R17, R24.reuse, RZ, P1 ;  /* 0x000000ff18117207 */ /* 0x040fe20000800000 */
[----:B------:R-:W-:Y:S01]  /*05c0*/  VIADD R24, R24, 0x4 ;  /* 0x0000000418187836 */ /* 0x000fe20000000000 */
[----:B------:R-:W-:Y:S02]  /*05d0*/  SEL R21, R16, RZ, P2 ;  /* 0x000000ff10157207 */ /* 0x000fe40001000000 */
[----:B------:R-:W-:-:S02]  /*05e0*/  SEL R23, R20, RZ, P3 ;  /* 0x000000ff14177207 */ /* 0x000fc40001800000 */
[C---:B------:R-:W-:Y:S01]  /*05f0*/  VIMNMX R30, PT, PT, R25.reuse, R28, PT ;  /* 0x0000001c191e7248 */ /* 0x040fe20003fe0100 */
[----:B------:R-:W-:Y:S01]  /*0600*/  VIADD R25, R25, 0x4 ;  /* 0x0000000419197836 */ /* 0x000fe20000000000 */
[----:B------:R-:W-:Y:S02]  /*0610*/  SEL R29, R29, RZ, P4 ;  /* 0x000000ff1d1d7207 */ /* 0x000fe40002000000 */
[----:B------:R-:W-:Y:S02]  /*0620*/  IADD3 R26, PT, PT, R26, 0x4, RZ ;  /* 0x000000041a1a7810 */ /* 0x000fe40007ffe0ff */
[-C--:B------:R-:W-:Y:S02]  /*0630*/  IADD3 R16, PT, PT, R19, R2.reuse, R17 ;  /* 0x0000000213107210 */ /* 0x080fe40007ffe011 */
[-C--:B------:R-:W-:Y:S02]  /*0640*/  IADD3 R18, PT, PT, R18, R2.reuse, R21 ;  /* 0x0000000212127210 */ /* 0x080fe40007ffe015 */
[-C--:B------:R-:W-:Y:S01]  /*0650*/  IADD3 R22, PT, PT, R22, R2.reuse, R23 ;  /* 0x0000000216167210 */ /* 0x080fe20007ffe017 */
[----:B------:R-:W-:Y:S01]  /*0660*/  IMAD R17, R16, 0x80, R7 ;  /* 0x0000008010117824 */ /* 0x000fe200078e0207 */
[----:B------:R-:W-:-:S02]  /*0670*/  IADD3 R30, PT, PT, R30, R2, R29 ;  /* 0x000000021e1e7210 */ /* 0x000fc40007ffe01d */
[----:B------:R-:W-:Y:S01]  /*0680*/  ISETP.NE.AND P1, PT, R26, RZ, PT ;  /* 0x000000ff1a00720c */ /* 0x000fe20003f25270 */
[--C-:B------:R-:W-:Y:S01]  /*0690*/  IMAD R21, R22, 0x80, R7.reuse ;  /* 0x0000008016157824 */ /* 0x100fe200078e0207 */
[----:B------:R-:W-:Y:S01]  /*06a0*/  LEA R19, R18, R7, 0x7 ;  /* 0x0000000712137211 */ /* 0x000fe200078e38ff */
[----:B------:R-:W-:Y:S02]  /*06b0*/  IMAD R23, R30, 0x80, R7 ;  /* 0x000000801e177824 */ /* 0x000fe400078e0207 */
[----:B------:R-:W-:-:S04]  /*06c0*/  IMAD.WIDE R16, R17, 0x2, R4 ;  /* 0x0000000211107825 */ /* 0x000fc800078e0204 */
[--C-:B------:R-:W-:Y:S01]  /*06d0*/  IMAD.WIDE R18, R19, 0x2, R4.reuse ;  /* 0x0000000213127825 */ /* 0x100fe200078e0204 */
[----:B------:R-:W-:Y:S01]  /*06e0*/  @!PT LDS RZ, [RZ] ;  /* 0x00000000fffff984 */ /* 0x000fe20000000800 */
[----:B------:R-:W-:Y:S01]  /*06f0*/  @!PT LDS RZ, [RZ] ;  /* 0x00000000fffff984 */ /* 0x000fe20000000800 */
[----:B------:R-:W-:Y:S01]  /*0700*/  @!PT LDS RZ, [RZ] ;  /* 0x00000000fffff984 */ /* 0x000fe20000000800 */
[----:B------:R-:W-:Y:S03]  /*0710*/  LDGSTS.E.64 [R27+-0x200], desc[UR6][R16.64] ;  /* 0xffe00000101b7fae */ /* 0x000fe6000b9a1406 */
[--C-:B------:R-:W-:Y:S01]  /*0720*/  IMAD.WIDE R20, R21, 0x2, R4.reuse ;  /* 0x0000000215147825 */ /* 0x100fe200078e0204 */
[----:B------:R-:W-:Y:S03]  /*0730*/  LDGSTS.E.64 [R27+-0x100], desc[UR6][R18.64] ;  /* 0xfff00000121b7fae */ /* 0x000fe6000b9a1406 */
[----:B------:R-:W-:Y:S01]  /*0740*/  IMAD.WIDE R22, R23, 0x2, R4 ;  /* 0x0000000217167825 */ /* 0x000fe200078e0204 */
[----:B------:R-:W-:Y:S04]  /*0750*/  LDGSTS.E.64 [R27], desc[UR6][R20.64] ;  /* 0x00000000141b7fae */ /* 0x000fe8000b9a1406 */
[----:B------:R1:W-:Y:S02]  /*0760*/  LDGSTS.E.64 [R27+0x100], desc[UR6][R22.64] ;  /* 0x00100000161b7fae */ /* 0x0003e4000b9a1406 */
[----:B-1----:R-:W-:Y:S01]  /*0770*/  IADD3 R27, PT, PT, R27, 0x400, RZ ;  /* 0x000004001b1b7810 */ /* 0x002fe20007ffe0ff */
[----:B------:R-:W-:Y:S06]  /*0780*/  @P1 BRA `(.L_x_71) ;  /* 0xfffffffc00541947 */ /* 0x000fec000383ffff */
.L_x_70:
[----:B------:R-:W-:Y:S05]  /*0790*/  BSYNC.RECONVERGENT B1 ;  /* 0x0000000000017941 */ /* 0x000fea0003800200 */
.L_x_69:
[----:B------:R-:W-:Y:S05]  /*07a0*/  @!P0 BRA `(.L_x_68) ;  /* 0x00000000006c8947 */ /* 0x000fea0003800000 */
[----:B------:R-:W1:Y:S01]  /*07b0*/  S2R R17, SR_CgaCtaId ;  /* 0x0000000000117919 */ /* 0x000e620000008800 */
[----:B------:R-:W-:Y:S01]  /*07c0*/  MOV R16, 0x400 ;  /* 0x0000040000107802 */ /* 0x000fe20000000f00 */
[----:B------:R-:W2:Y:S01]  /*07d0*/  LDC.64 R4, c[0x0][0x380] ;  /* 0x0000e000ff047b82 */ /* 0x000ea20000000a00 */
[----:B------:R-:W-:Y:S01]  /*07e0*/  IADD3 R21, PT, PT, R11, R14, RZ ;  /* 0x0000000e0b157210 */ /* 0x000fe20007ffe0ff */
[----:B------:R-:W-:-:S03]  /*07f0*/  IMAD.MOV R18, RZ, RZ, -R8 ;  /* 0x000000ffff127224 */ /* 0x000fc600078e0a08 */
[----:B------:R-:W-:Y:S02]  /*0800*/  IADD3 R8, PT, PT, R21, -R28, RZ ;  /* 0x8000001c15087210 */ /* 0x000fe40007ffe0ff */
[----:B-1----:R-:W-:-:S05]  /*0810*/  LEA R16, R17, R16, 0x18 ;  /* 0x0000001011107211 */ /* 0x002fca00078ec0ff */
[----:B------:R-:W-:-:S04]  /*0820*/  IMAD R17, R13, 0x2, R16 ;  /* 0x000000020d117824 */ /* 0x000fc800078e0210 */
[----:B------:R-:W-:-:S04]  /*0830*/  IMAD R17, R12, 0x800, R17 ;  /* 0x000008000c117824 */ /* 0x000fc800078e0211 */
[----:B------:R-:W-:-:S04]  /*0840*/  IMAD R14, R14, 0x100, R17 ;  /* 0x000001000e0e7824 */ /* 0x000fc800078e0211 */
[----:B------:R-:W-:-:S07]  /*0850*/  IMAD R19, R9, 0x8, R14 ;  /* 0x0000000809137824 */ /* 0x000fce00078e020e */
.L_x_72:
        /* <DEDUP_REMOVED lines=13> */
[----:B------:R1:W-:Y:S02]  /*0930*/  LDGSTS.E.64 [R19], desc[UR6][R16.64] ;  /* 0x0000000010137fae */ /* 0x0003e4000b9a1406 */
[----:B-1----:R-:W-:Y:S01]  /*0940*/  IADD3 R19, PT, PT, R19, 0x100, RZ ;  /* 0x0000010013137810 */ /* 0x002fe20007ffe0ff */
[----:B------:R-:W-:Y:S06]  /*0950*/  @P0 BRA `(.L_x_72) ;  /* 0xfffffffc00c00947 */ /* 0x000fec000383ffff */
.L_x_68:
[----:B------:R-:W-:Y:S05]  /*0960*/  BSYNC.RECONVERGENT B0 ;  /* 0x0000000000007941 */ /* 0x000fea0003800200 */
.L_x_67:
[----:B------:R-:W1:Y:S01]  /*0970*/  LDC.64 R4, c[0x0][0x3b0] ;  /* 0x0000ec00ff047b82 */ /* 0x000e620000000a00 */
[----:B------:R-:W-:Y:S01]  /*0980*/  LEA R2, R3, 0xf, 0x1 ;  /* 0x0000000f03027811 */ /* 0x000fe200078e08ff */
[----:B------:R-:W2:Y:S01]  /*0990*/  LDCU.64 UR4, c[0x0][0x3a8] ;  /* 0x00007500ff0477ac */ /* 0x000ea20008000a00 */
[----:B------:R-:W0:Y:S01]  /*09a0*/  LDGDEPBAR ;  /* 0x00000000000079af */ /* 0x000e220000000000 */
[----:B-1----:R-:W-:-:S06]  /*09b0*/  IMAD.WIDE R4, R15, 0x8, R4 ;  /* 0x000000080f047825 */ /* 0x002fcc00078e0204 */
[----:B------:R-:W3:Y:S01]  /*09c0*/  LDG.E.64 R4, desc[UR6][R4.64] ;  /* 0x0000000604047981 */ /* 0x000ee2000c1e1b00 */
[----:B------:R-:W-:Y:S01]  /*09d0*/  SHF.R.S32.HI R7, RZ, 0x1f, R2 ;  /* 0x0000001fff077819 */ /* 0x000fe20000011402 */
[----:B------:R-:W-:Y:S03]  /*09e0*/  BSSY.RECONVERGENT B0, `(.L_x_73) ;  /* 0x000004c000007945 */ /* 0x000fe60003800200 */
[----:B------:R-:W-:Y:S02]  /*09f0*/  LEA.HI R2, R7, R2, RZ, 0x4 ;  /* 0x0000000207027211 */ /* 0x000fe400078f20ff */
[----:B------:R-:W-:Y:S02]  /*0a00*/  SHF.R.S32.HI R7, RZ, 0x1f, R3 ;  /* 0x0000001fff077819 */ /* 0x000fe40000011403 */
[----:B------:R-:W-:-:S04]  /*0a10*/  SHF.R.S32.HI R2, RZ, 0x4, R2 ;  /* 0x00000004ff027819 */ /* 0x000fc80000011402 */
[----:B------:R-:W-:Y:S01]  /*0a20*/  ISETP.GE.AND P0, PT, R9, R2, PT ;  /* 0x000000020900720c */ /* 0x000fe20003f06270 */
[-C--:B---3--:R-:W-:Y:S02]  /*0a30*/  IMAD R8, R5, R3.reuse, RZ ;  /* 0x0000000305087224 */ /* 0x088fe400078e02ff */
[----:B------:R-:W-:-:S04]  /*0a40*/  IMAD.WIDE.U32 R16, R4, R3, RZ ;  /* 0x0000000304107225 */ /* 0x000fc800078e00ff */
[----:B------:R-:W-:Y:S01]  /*0a50*/  IMAD R7, R4, R7, R8 ;  /* 0x0000000704077224 */ /* 0x000fe200078e0208 */
[----:B--2---:R-:W-:-:S03]  /*0a60*/  LEA R4, P1, R16, UR4, 0x1 ;  /* 0x0000000410047c11 */ /* 0x004fc6000f8208ff */
[----:B------:R-:W-:-:S05]  /*0a70*/  IMAD.IADD R5, R17, 0x1, R7 ;  /* 0x0000000111057824 */ /* 0x000fca00078e0207 */
[----:B------:R-:W-:Y:S01]  /*0a80*/  LEA.HI.X R5, R16, UR5, R5, 0x1, P1 ;  /* 0x0000000510057c11 */ /* 0x000fe200088f0c05 */
[----:B------:R-:W-:Y:S06]  /*0a90*/  @P0 BRA `(.L_x_74) ;  /* 0x0000000400000947 */ /* 0x000fec0003800000 */
[-C--:B------:R-:W-:Y:S01]  /*0aa0*/  LOP3.LUT R7, RZ, R9.reuse, RZ, 0x33, !PT ;  /* 0x00000009ff077212 */ /* 0x080fe200078e33ff */
[----:B------:R-:W-:Y:S01]  /*0ab0*/  BSSY.RECONVERGENT B1, `(.L_x_75) ;  /* 0x000001f000017945 */ /* 0x000fe20003800200 */
[----:B------:R-:W-:-:S03]  /*0ac0*/  MOV R25, R9 ;  /* 0x0000000900197202 */ /* 0x000fc60000000f00 */
[----:B------:R-:W-:-:S05]  /*0ad0*/  IMAD.IADD R7, R2, 0x1, R7 ;  /* 0x0000000102077824 */ /* 0x000fca00078e0207 */
[C---:B------:R-:W-:Y:S02]  /*0ae0*/  LOP3.LUT R8, R7.reuse, 0x60, RZ, 0xc0, !PT ;  /* 0x0000006007087812 */ /* 0x040fe400078ec0ff */
[----:B------:R-:W-:Y:S02]  /*0af0*/  ISETP.GE.U32.AND P1, PT, R7, 0x60, PT ;  /* 0x000000600700780c */ /* 0x000fe40003f26070 */
[----:B------:R-:W-:-:S13]  /*0b00*/  ISETP.NE.AND P0, PT, R8, 0x60, PT ;  /* 0x000000600800780c */ /* 0x000fda0003f05270 */
[----:B------:R-:W-:Y:S05]  /*0b10*/  @!P0 BRA `(.L_x_76) ;  /* 0x0000000000608947 */ /* 0x000fea0003800000 */
[----:B------:R-:W1:Y:S01]  /*0b20*/  S2UR UR5, SR_CgaCtaId ;  /* 0x00000000000579c3 */ /* 0x000e620000008800 */
[----:B------:R-:W-:Y:S01]  /*0b30*/  LEA.HI R7, R7, 0x1, RZ, 0x1b ;  /* 0x0000000107077811 */ /* 0x000fe200078fd8ff */
[----:B------:R-:W-:Y:S01]  /*0b40*/  UMOV UR4, 0x400 ;  /* 0x0000040000047882 */ /* 0x000fe20000000000 */
[----:B------:R-:W-:Y:S02]  /*0b50*/  IMAD R8, R12, R3, RZ ;  /* 0x000000030c087224 */ /* 0x000fe400078e02ff */
[----:B------:R-:W-:Y:S02]  /*0b60*/  IMAD.SHL.U32 R19, R9, 0x10, RZ ;  /* 0x0000001009137824 */ /* 0x000fe400078e00ff */
[C---:B------:R-:W-:Y:S01]  /*0b70*/  IMAD.SHL.U32 R14, R7.reuse, 0x20, RZ ;  /* 0x00000020070e7824 */ /* 0x040fe200078e00ff */
[----:B------:R-:W-:-:S04]  /*0b80*/  LOP3.LUT R7, R7, 0x3, RZ, 0xc0, !PT ;  /* 0x0000000307077812 */ /* 0x000fc800078ec0ff */
[----:B------:R-:W-:-:S04]  /*0b90*/  LOP3.LUT R25, R14, 0x60, RZ, 0xc0, !PT ;  /* 0x000000600e197812 */ /* 0x000fc800078ec0ff */
[----:B------:R-:W-:Y:S02]  /*0ba0*/  LOP3.LUT R25, R25, 0x1f, R0, 0xf8, !PT ;  /* 0x0000001f19197812 */ /* 0x000fe400078ef800 */
[----:B------:R-:W-:Y:S01]  /*0bb0*/  IADD3 R0, PT, PT, -R7, RZ, RZ ;  /* 0x000000ff07007210 */ /* 0x000fe20007ffe1ff */
[----:B-1----:R-:W-:-:S06]  /*0bc0*/  ULEA UR4, UR5, UR4, 0x18 ;  /* 0x0000000405047291 */ /* 0x002fcc000f8ec0ff */
[----:B------:R-:W-:-:S05]  /*0bd0*/  LEA R8, R8, UR4, 0x1 ;  /* 0x0000000408087c11 */ /* 0x000fca000f8e08ff */
[----:B------:R-:W-:-:S07]  /*0be0*/  IMAD.IADD R7, R8, 0x1, R19 ;  /* 0x0000000108077824 */ /* 0x000fce00078e0213 */
.L_x_77:
        /* <DEDUP_REMOVED lines=11> */
.L_x_76:
[----:B------:R-:W-:Y:S05]  /*0ca0*/  BSYNC.RECONVERGENT B1 ;  /* 0x0000000000017941 */ /* 0x000fea0003800200 */
.L_x_75:
[----:B------:R-:W-:Y:S05]  /*0cb0*/  @!P1 BRA `(.L_x_74) ;  /* 0x0000000000789947 */ /* 0x000fea0003800000 */
[----:B------:R-:W1:Y:S01]  /*0cc0*/  S2UR UR5, SR_CgaCtaId ;  /* 0x00000000000579c3 */ /* 0x000e620000008800 */
[----:B------:R-:W-:Y:S01]  /*0cd0*/  UMOV UR4, 0x400 ;  /* 0x0000040000047882 */ /* 0x000fe20000000000 */
[----:B------:R-:W-:Y:S01]  /*0ce0*/  IMAD R0, R12, R3, RZ ;  /* 0x000000030c007224 */ /* 0x000fe200078e02ff */
[----:B------:R-:W-:Y:S01]  /*0cf0*/  LEA R7, R25, 0x400, 0x4 ;  /* 0x0000040019077811 */ /* 0x000fe200078e20ff */
[----:B-1----:R-:W-:-:S06]  /*0d00*/  ULEA UR4, UR5, UR4, 0x18 ;  /* 0x0000000405047291 */ /* 0x002fcc000f8ec0ff */
[----:B------:R-:W-:-:S04]  /*0d10*/  LEA R0, R0, UR4, 0x1 ;  /* 0x0000000400007c11 */ /* 0x000fc8000f8e08ff */
[----:B------:R-:W-:-:S07]  /*0d20*/  LEA R27, R25, R0, 0x4 ;  /* 0x00000000191b7211 */ /* 0x000fce00078e20ff */
.L_x_78:
        /* <DEDUP_REMOVED lines=10> */
[----:B------:R-:W-:Y:S01]  /*0dd0*/  ISETP.GE.AND P0, PT, R25, R2, PT ;  /* 0x000000021900720c */ /* 0x000fe20003f06270 */
        /* <DEDUP_REMOVED lines=12> */
.L_x_74:
[----:B------:R-:W-:Y:S05]  /*0ea0*/  BSYNC.RECONVERGENT B0 ;  /* 0x0000000000007941 */ /* 0x000fea0003800200 */
.L_x_73:
[----:B------:R-:W0:Y:S01]  /*0eb0*/  LDGDEPBAR ;  /* 0x00000000000079af */ /* 0x000e220000000000 */
[----:B------:R-:W-:Y:S01]  /*0ec0*/  ISETP.GE.AND P0, PT, R10, 0x1, PT ;  /* 0x000000010a00780c */ /* 0x000fe20003f06270 */
[----:B------:R-:W-:-:S12]  /*0ed0*/  DEPBAR.LE SB0, 0x1 ;  /* 0x000080400000791a */ /* 0x000fd80000000000 */
[----:B------:R-:W-:Y:S05]  /*0ee0*/  @!P0 EXIT ;  /* 0x000000000000894d */ /* 0x000fea0003800000 */
[----:B------:R-:W1:Y:S01]  /*0ef0*/  LDC.64 R24, c[0x0][0x398] ;  /* 0x0000e600ff187b82 */ /* 0x000e620000000a00 */
[----:B------:R-:W-:-:S07]  /*0f00*/  IMAD.SHL.U32 R8, R9, 0x4, RZ ;  /* 0x0000000409087824 */ /* 0x000fce00078e00ff */
[----:B------:R-:W2:Y:S01]  /*0f10*/  LDC.64 R20, c[0x0][0x3a0] ;  /* 0x0000e800ff147b82 */ /* 0x000ea20000000a00 */
[----:B-1----:R-:W-:-:S05]  /*0f20*/  IMAD.WIDE.U32 R24, R8, 0x2, R24 ;  /* 0x0000000208187825 */ /* 0x002fca00078e0018 */
[----:B------:R-:W3:Y:S01]  /*0f30*/  LDG.E.U16 R19, desc[UR6][R24.64] ;  /* 0x0000000618137981 */ /* 0x000ee2000c1e1500 */
[----:B--2---:R-:W-:-:S03]  /*0f40*/  IMAD.WIDE.U32 R20, R8, 0x2, R20 ;  /* 0x0000000208147825 */ /* 0x004fc600078e0014 */
[----:B------:R-:W2:Y:S04]  /*0f50*/  LDG.E.U16 R29, desc[UR6][R24.64+0x2] ;  /* 0x00000206181d7981 */ /* 0x000ea8000c1e1500 */
[----:B------:R-:W4:Y:S04]  /*0f60*/  LDG.E.U16 R17, desc[UR6][R24.64+0x4] ;  /* 0x0000040618117981 */ /* 0x000f28000c1e1500 */
[----:B------:R-:W5:Y:S04]  /*0f70*/  LDG.E.U16 R18, desc[UR6][R24.64+0x6] ;  /* 0x0000060618127981 */ /* 0x000f68000c1e1500 */
[----:B------:R-:W5:Y:S04]  /*0f80*/  LDG.E.U16 R16, desc[UR6][R20.64] ;  /* 0x0000000614107981 */ /* 0x000f68000c1e1500 */
[----:B------:R-:W5:Y:S04]  /*0f90*/  LDG.E.U16 R2, desc[UR6][R20.64+0x2] ;  /* 0x0000020614027981 */ /* 0x000f68000c1e1500 */
[----:B------:R-:W5:Y:S04]  /*0fa0*/  LDG.E.U16 R14, desc[UR6][R20.64+0x4] ;  /* 0x00000406140e7981 */ /* 0x000f68000c1e1500 */
[----:B------:R1:W5:Y:S01]  /*0fb0*/  LDG.E.U16 R0, desc[UR6][R20.64+0x6] ;  /* 0x0000060614007981 */ /* 0x000362000c1e1500 */
[----:B------:R-:W-:-:S04]  /*0fc0*/  IABS R22, R3 ;  /* 0x0000000300167213 */ /* 0x000fc80000000000 */
[----:B------:R-:W1:Y:S08]  /*0fd0*/  I2F.RP R26, R22 ;  /* 0x00000016001a7306 */ /* 0x000e700000209400 */
[----:B-1----:R-:W1:Y:S01]  /*0fe0*/  MUFU.RCP R26, R26 ;  /* 0x0000001a001a7308 */ /* 0x002e620000001000 */
[----:B------:R-:W-:Y:S01]  /*0ff0*/  IMAD.SHL.U32 R7, R9, 0x8, RZ ;  /* 0x0000000809077824 */ /* 0x000fe200078e00ff */
[----:B-1----:R-:W-:-:S06]  /*1000*/  IADD3 R4, PT, PT, R26, 0xffffffe, RZ ;  /* 0x0ffffffe1a047810 */ /* 0x002fcc0007ffe0ff */
[----:B------:R1:W1:Y:S01]  /*1010*/  F2I.FTZ.U32.TRUNC.NTZ R5, R4 ;  /* 0x0000000400057305 */ /* 0x000262000021f000 */
[C---:B------:R-:W-:Y:S01]  /*1020*/  IADD3 R23, PT, PT, R7.reuse, 0x2, RZ ;  /* 0x0000000207177810 */ /* 0x040fe20007ffe0ff */
[C---:B------:R-:W-:Y:S02]  /*1030*/  VIADD R21, R7.reuse, 0x4 ;  /* 0x0000000407157836 */ /* 0x040fe40000000000 */
[----:B------:R-:W-:Y:S01]  /*1040*/  VIADD R20, R7, 0x6 ;  /* 0x0000000607147836 */ /* 0x000fe20000000000 */
[----:B------:R-:W-:Y:S01]  /*1050*/  IABS R24, R23 ;  /* 0x0000001700187213 */ /* 0x000fe20000000000 */
[----:B-1----:R-:W-:Y:S02]  /*1060*/  HFMA2 R4, -RZ, RZ, 0, 0 ;  /* 0x00000000ff047431 */ /* 0x002fe400000001ff */
[----:B------:R-:W-:-:S04]  /*1070*/  IMAD.MOV R25, RZ, RZ, -R5 ;  /* 0x000000ffff197224 */ /* 0x000fc800078e0a05 */
[----:B------:R-:W-:Y:S01]  /*1080*/  IMAD R25, R25, R22, RZ ;  /* 0x0000001619197224 */ /* 0x000fe200078e02ff */
[----:B------:R-:W-:-:S03]  /*1090*/  IABS R27, R21 ;  /* 0x00000015001b7213 */ /* 0x000fc60000000000 */
[----:B------:R-:W-:Y:S01]  /*10a0*/  IMAD.HI.U32 R4, R5, R25, R4 ;  /* 0x0000001905047227 */ /* 0x000fe200078e0004 */
[----:B------:R-:W-:-:S03]  /*10b0*/  IABS R31, R20 ;  /* 0x00000014001f7213 */ /* 0x000fc60000000000 */
[----:B------:R-:W-:Y:S02]  /*10c0*/  IMAD.MOV.U32 R25, RZ, RZ, R24 ;  /* 0x000000ffff197224 */ /* 0x000fe400078e0018 */
[----:B------:R-:W-:-:S04]  /*10d0*/  IMAD.HI.U32 R24, R4, R27, RZ ;  /* 0x0000001b04187227 */ /* 0x000fc800078e00ff */
[----:B------:R-:W-:Y:S01]  /*10e0*/  IMAD.HI.U32 R5, R4, R25, RZ ;  /* 0x0000001904057227 */ /* 0x000fe200078e00ff */
[----:B------:R-:W-:-:S03]  /*10f0*/  IADD3 R24, PT, PT, -R24, RZ, RZ ;  /* 0x000000ff18187210 */ /* 0x000fc60007ffe1ff */
[----:B------:R-:W-:-:S04]  /*1100*/  IMAD.HI.U32 R4, R4, R31, RZ ;  /* 0x0000001f04047227 */ /* 0x000fc800078e00ff */
[----:B------:R-:W-:Y:S02]  /*1110*/  IMAD.MOV R5, RZ, RZ, -R5 ;  /* 0x000000ffff057224 */ /* 0x000fe400078e0a05 */
[----:B------:R-:W-:Y:S02]  /*1120*/  IMAD.MOV R4, RZ, RZ, -R4 ;  /* 0x000000ffff047224 */ /* 0x000fe400078e0a04 */
[C---:B------:R-:W-:Y:S02]  /*1130*/  IMAD R5, R22.reuse, R5, R25 ;  /* 0x0000000516057224 */ /* 0x040fe400078e0219 */
[C---:B------:R-:W-:Y:S02]  /*1140*/  IMAD R25, R22.reuse, R24, R27 ;  /* 0x0000001816197224 */ /* 0x040fe400078e021b */
[C---:B------:R-:W-:Y:S01]  /*1150*/  IMAD R27, R22.reuse, R4, R31 ;  /* 0x00000004161b7224 */ /* 0x040fe200078e021f */
[C---:B------:R-:W-:Y:S02]  /*1160*/  ISETP.GT.U32.AND P0, PT, R22.reuse, R5, PT ;  /* 0x000000051600720c */ /* 0x040fe40003f04070 */
[----:B------:R-:W-:-:S02]  /*1170*/  ISETP.GT.U32.AND P1, PT, R22, R25, PT ;  /* 0x000000191600720c */ /* 0x000fc40003f24070 */
[----:B------:R-:W-:Y:S01]  /*1180*/  ISETP.GT.U32.AND P2, PT, R22, R27, PT ;  /* 0x0000001b1600720c */ /* 0x000fe20003f44070 */
[----:B------:R-:W1:Y:S08]  /*1190*/  S2UR UR5, SR_CgaCtaId ;  /* 0x00000000000579c3 */ /* 0x000e700000008800 */
[----:B------:R-:W-:Y:S02]  /*11a0*/  @!P0 IMAD.IADD R5, R5, 0x1, -R22 ;  /* 0x0000000105058824 */ /* 0x000fe400078e0a16 */
[----:B------:R-:W-:-:S02]  /*11b0*/  @!P1 IADD3 R25, PT, PT, R25, -R22, RZ ;  /* 0x8000001619199210 */ /* 0x000fc40007ffe0ff */
[----:B------:R-:W-:Y:S01]  /*11c0*/  @!P2 IMAD.IADD R27, R27, 0x1, -R22 ;  /* 0x000000011b1ba824 */ /* 0x000fe200078e0a16 */
[C---:B------:R-:W-:Y:S02]  /*11d0*/  ISETP.GT.U32.AND P3, PT, R22.reuse, R5, PT ;  /* 0x000000051600720c */ /* 0x040fe40003f64070 */
[C---:B------:R-:W-:Y:S02]  /*11e0*/  ISETP.GT.U32.AND P4, PT, R22.reuse, R25, PT ;  /* 0x000000191600720c */ /* 0x040fe40003f84070 */
[----:B------:R-:W-:Y:S02]  /*11f0*/  ISETP.GT.U32.AND P5, PT, R22, R27, PT ;  /* 0x0000001b1600720c */ /* 0x000fe40003fa4070 */
[----:B------:R-:W-:Y:S02]  /*1200*/  ISETP.GE.AND P0, PT, R23, RZ, PT ;  /* 0x000000ff1700720c */ /* 0x000fe40003f06270 */
[----:B------:R-:W-:Y:S02]  /*1210*/  ISETP.GE.AND P1, PT, R21, RZ, PT ;  /* 0x000000ff1500720c */ /* 0x000fe40003f26270 */
[----:B------:R-:W-:-:S03]  /*1220*/  ISETP.GE.AND P2, PT, R20, RZ, PT ;  /* 0x000000ff1400720c */ /* 0x000fc60003f46270 */
[--C-:B------:R-:W-:Y:S01]  /*1230*/  @!P3 IMAD.IADD R5, R5, 0x1, -R22.reuse ;  /* 0x000000010505b824 */ /* 0x100fe200078e0a16 */
[----:B------:R-:W-:Y:S02]  /*1240*/  SHF.R.S32.HI R20, RZ, 0x1f, R3 ;  /* 0x0000001fff147819 */ /* 0x000fe40000011403 */
[----:B------:R-:W-:Y:S01]  /*1250*/  @!P4 IADD3 R25, PT, PT, R25, -R22, RZ ;  /* 0x800000161919c210 */ /* 0x000fe20007ffe0ff */
[----:B------:R-:W-:Y:S01]  /*1260*/  @!P5 IMAD.IADD R27, R27, 0x1, -R22 ;  /* 0x000000011b1bd824 */ /* 0x000fe200078e0a16 */
[----:B------:R-:W-:Y:S01]  /*1270*/  ISETP.NE.AND P3, PT, R3, RZ, PT ;  /* 0x000000ff0300720c */ /* 0x000fe20003f65270 */
[----:B------:R-:W-:Y:S01]  /*1280*/  @!P0 IMAD.MOV R5, RZ, RZ, -R5 ;  /* 0x000000ffff058224 */ /* 0x000fe200078e0a05 */
[-C--:B------:R-:W-:Y:S01]  /*1290*/  LOP3.LUT R4, RZ, R3.reuse, RZ, 0x33, !PT ;  /* 0x00000003ff047212 */ /* 0x080fe200078e33ff */
[----:B------:R-:W-:Y:S01]  /*12a0*/  IMAD R6, R15, R6, RZ ;  /* 0x000000060f067224 */ /* 0x000fe200078e02ff */
[----:B------:R-:W-:Y:S01]  /*12b0*/  @!P1 IADD3 R25, PT, PT, -R25, RZ, RZ ;  /* 0x000000ff19199210 */ /* 0x000fe20007ffe1ff */
[----:B------:R-:W-:Y:S01]  /*12c0*/  @!P2 IMAD.MOV R27, RZ, RZ, -R27 ;  /* 0x000000ffff1ba224 */ /* 0x000fe200078e0a1b */
[----:B------:R-:W-:-:S02]  /*12d0*/  LEA.HI R15, R20, R3, RZ, 0x2 ;  /* 0x00000003140f7211 */ /* 0x000fc400078f10ff */
[C---:B------:R-:W-:Y:S02]  /*12e0*/  SEL R5, R4.reuse, R5, !P3 ;  /* 0x0000000504057207 */ /* 0x040fe40005800000 */
[----:B------:R-:W-:Y:S02]  /*12f0*/  SEL R25, R4, R25, !P3 ;  /* 0x0000001904197207 */ /* 0x000fe40005800000 */
[----:B------:R-:W-:Y:S01]  /*1300*/  LEA R30, R12, R13, 0xa ;  /* 0x0000000d0c1e7211 */ /* 0x000fe200078e50ff */
[----:B------:R-:W-:Y:S01]  /*1310*/  UMOV UR4, 0x400 ;  /* 0x0000040000047882 */ /* 0x000fe20000000000 */
[----:B------:R-:W-:Y:S02]  /*1320*/  SHF.R.S32.HI R22, RZ, 0x2, R15 ;  /* 0x00000002ff167819 */ /* 0x000fe4000001140f */
[----:B------:R-:W-:Y:S01]  /*1330*/  SEL R4, R4, R27, !P3 ;  /* 0x0000001b04047207 */ /* 0x000fe20005800000 */
[----:B-1----:R-:W-:Y:S01]  /*1340*/  ULEA UR4, UR5, UR4, 0x18 ;  /* 0x0000000405047291 */ /* 0x002fe2000f8ec0ff */
[----:B------:R-:W-:Y:S01]  /*1350*/  SHF.R.U32.HI R25, RZ, 0x1, R25 ;  /* 0x00000001ff197819 */ /* 0x000fe20000011619 */
[----:B------:R-:W-:Y:S01]  /*1360*/  IMAD.U32 R21, R30, 0x2, R7 ;  /* 0x000000021e157824 */ /* 0x000fe200078e0007 */
[----:B------:R-:W-:Y:S01]  /*1370*/  ISETP.GE.AND P0, PT, R9, R22, PT ;  /* 0x000000160900720c */ /* 0x000fe20003f06270 */
[----:B------:R-:W-:Y:S01]  /*1380*/  IMAD.IADD R28, R11, 0x1, -R28 ;  /* 0x000000010b1c7824 */ /* 0x000fe200078e0a1c */
[----:B------:R-:W-:Y:S01]  /*1390*/  SHF.R.U32.HI R5, RZ, 0x1, R5 ;  /* 0x00000001ff057819 */ /* 0x000fe20000011605 */
[----:B------:R-:W1:Y:S01]  /*13a0*/  LDCU UR5, c[0x0][0x388] ;  /* 0x00007100ff0577ac */ /* 0x000e620008000800 */
[----:B------:R-:W-:-:S02]  /*13b0*/  SHF.R.U32.HI R4, RZ, 0x1, R4 ;  /* 0x00000001ff047819 */ /* 0x000fc40000011604 */
[-C--:B------:R-:W-:Y:S02]  /*13c0*/  LEA.HI R22, R20, R3.reuse, RZ, 0x3 ;  /* 0x0000000314167211 */ /* 0x080fe400078f18ff */
[-C--:B------:R-:W-:Y:S01]  /*13d0*/  LEA.HI R23, R3, R3.reuse, RZ, 0x1 ;  /* 0x0000000303177211 */ /* 0x080fe200078f08ff */
[CC--:B------:R-:W-:Y:S01]  /*13e0*/  IMAD R26, R12.reuse, R3.reuse, R25 ;  /* 0x000000030c1a7224 */ /* 0x0c0fe200078e0219 */
[----:B------:R-:W-:Y:S01]  /*13f0*/  IADD3 R21, PT, PT, R21, UR4, RZ ;  /* 0x0000000415157c10 */ /* 0x000fe2000fffe0ff */
[CC--:B------:R-:W-:Y:S01]  /*1400*/  IMAD R27, R12.reuse, R3.reuse, R5 ;  /* 0x000000030c1b7224 */ /* 0x0c0fe200078e0205 */
[----:B------:R-:W-:Y:S01]  /*1410*/  SHF.R.S32.HI R23, RZ, 0x1, R23 ;  /* 0x00000001ff177819 */ /* 0x000fe20000011417 */
[----:B------:R-:W-:Y:S01]  /*1420*/  IMAD R24, R12, R3, R4 ;  /* 0x000000030c187224 */ /* 0x000fe200078e0204 */
[----:B------:R-:W-:Y:S01]  /*1430*/  SHF.R.S32.HI R22, RZ, 0x3, R22 ;  /* 0x00000003ff167819 */ /* 0x000fe20000011416 */
[----:B------:R-:W-:Y:S02]  /*1440*/  IMAD.MOV.U32 R25, RZ, RZ, RZ ;  /* 0x000000ffff197224 */ /* 0x000fe400078e00ff */
[----:B---3--:R-:W-:-:S02]  /*1450*/  IMAD.U32 R19, R19, 0x10000, RZ ;  /* 0x0001000013137824 */ /* 0x008fc400078e00ff */
[----:B--2---:R-:W-:Y:S01]  /*1460*/  IMAD.U32 R20, R29, 0x10000, RZ ;  /* 0x000100001d147824 */ /* 0x004fe200078e00ff */
[----:B----4-:R-:W-:Y:S01]  /*1470*/  SHF.L.U32 R17, R17, 0x10, RZ ;  /* 0x0000001011117819 */ /* 0x010fe200000006ff */
[----:B-----5:R-:W-:Y:S02]  /*1480*/  IMAD.U32 R18, R18, 0x10000, RZ ;  /* 0x0001000012127824 */ /* 0x020fe400078e00ff */
[----:B------:R-:W-:Y:S01]  /*1490*/  IMAD.U32 R16, R16, 0x10000, RZ ;  /* 0x0001000010107824 */ /* 0x000fe200078e00ff */
[----:B------:R-:W-:Y:S01]  /*14a0*/  SHF.L.U32 R15, R2, 0x10, RZ ;  /* 0x00000010020f7819 */ /* 0x000fe200000006ff */
[----:B------:R-:W-:Y:S02]  /*14b0*/  IMAD.U32 R14, R14, 0x10000, RZ ;  /* 0x000100000e0e7824 */ /* 0x000fe400078e00ff */
[----:B-1----:R-:W-:-:S07]  /*14c0*/  IMAD.U32 R13, R0, 0x10000, RZ ;  /* 0x00010000000d7824 */ /* 0x002fce00078e00ff */
.L_x_86:
[----:B-12---:R-:W1:Y:S01]  /*14d0*/  LDS.64 R2, [R21] ;  /* 0x0000000015027984 */ /* 0x006e620000000a00 */
[----:B------:R-:W-:Y:S01]  /*14e0*/  ISETP.GE.AND P1, PT, R11, UR5, PT ;  /* 0x000000050b007c0c */ /* 0x000fe2000bf26270 */
[----:B------:R-:W-:-:S03]  /*14f0*/  UMOV UR8, 0xffffffff ;  /* 0xffffffff00087882 */ /* 0x000fc60000000000 */
[----:B------:R-:W-:Y:S02]  /*1500*/  SEL R29, R28, RZ, P1 ;  /* 0x000000ff1c1d7207 */ /* 0x000fe40000800000 */
[C---:B-1----:R-:W-:Y:S01]  /*1510*/  PRMT R33, R2.reuse, 0x7632, R33 ;  /* 0x0000763202217816 */ /* 0x042fe20000000021 */
[C---:B------:R-:W-:Y:S01]  /*1520*/  IMAD.U32 R31, R3.reuse, 0x10000, RZ ;  /* 0x00010000031f7824 */ /* 0x040fe200078e00ff */
[----:B------:R-:W-:Y:S02]  /*1530*/  SHF.L.U32 R0, R2, 0x10, RZ ;  /* 0x0000001002007819 */ /* 0x000fe400000006ff */
[----:B------:R-:W-:Y:S01]  /*1540*/  PRMT R34, R3, 0x7632, R34 ;  /* 0x0000763203227816 */ /* 0x000fe20000000022 */
[----:B------:R-:W-:Y:S02]  /*1550*/  IMAD.U32 R33, R33, 0x10000, RZ ;  /* 0x0001000021217824 */ /* 0x000fe400078e00ff */
[----:B------:R-:W-:Y:S01]  /*1560*/  FFMA.FTZ R2, R0, R0, RZ ;  /* 0x0000000000027223 */ /* 0x000fe200000100ff */
[----:B------:R-:W-:-:S03]  /*1570*/  SHF.L.U32 R34, R34, 0x10, RZ ;  /* 0x0000001022227819 */ /* 0x000fc600000006ff */
        /* <DEDUP_REMOVED lines=15> */
.L_x_93:
[----:B------:R-:W3:Y:S01]  /*1670*/  LDC R3, c[0x0][0x394] ;  /* 0x0000e500ff037b82 */ /* 0x000ee20000000800 */
[----:B--2---:R-:W-:Y:S01]  /*1680*/  FADD.FTZ R32, R36, R32 ;  /* 0x0000002024207221 */ /* 0x004fe20000010000 */
[----:B------:R-:W-:Y:S01]  /*1690*/  ISETP.NE.AND P2, PT, R25, RZ, PT ;  /* 0x000000ff1900720c */ /* 0x000fe20003f45270 */
[----:B------:R-:W-:Y:S01]  /*16a0*/  BSSY.RECONVERGENT B0, `(.L_x_80) ;  /* 0x000000f000007945 */ /* 0x000fe20003800200 */
[----:B------:R-:W-:Y:S02]  /*16b0*/  FSEL R5, R20, R15, !P1 ;  /* 0x0000000f14057208 */ /* 0x000fe40004800000 */
[----:B------:R-:W-:Y:S01]  /*16c0*/  FSEL R35, R18, R13, !P1 ;  /* 0x0000000d12237208 */ /* 0x000fe20004800000 */
[----:B---3--:R-:W-:Y:S01]  /*16d0*/  FFMA.FTZ R32, R32, 0.0078125, R3 ;  /* 0x3c00000020207823 */ /* 0x008fe20000010003 */
[----:B------:R-:W-:-:S05]  /*16e0*/  FSEL R3, R19, R16, !P1 ;  /* 0x0000001013037208 */ /* 0x000fca0004800000 */
[----:B------:R-:W2:Y:S02]  /*16f0*/  MUFU.RSQ R32, R32 ;  /* 0x0000002000207308 */ /* 0x000ea40000001400 */
[C---:B--2---:R-:W-:Y:S01]  /*1700*/  FMUL.FTZ R3, R32.reuse, R3 ;  /* 0x0000000320037220 */ /* 0x044fe20000410000 */
[----:B------:R-:W-:-:S03]  /*1710*/  FMUL.FTZ R35, R32, R35 ;  /* 0x0000002320237220 */ /* 0x000fc60000410000 */
[----:B------:R-:W-:Y:S01]  /*1720*/  FMUL.FTZ R30, R0, R3 ;  /* 0x00000003001e7220 */ /* 0x000fe20000410000 */
[----:B------:R-:W-:Y:S01]  /*1730*/  FSEL R3, R17, R14, !P1 ;  /* 0x0000000e11037208 */ /* 0x000fe20004800000 */
[----:B------:R-:W-:-:S04]  /*1740*/  FMUL.FTZ R0, R32, R5 ;  /* 0x0000000520007220 */ /* 0x000fc80000410000 */
[----:B------:R-:W-:Y:S01]  /*1750*/  FMUL.FTZ R2, R32, R3 ;  /* 0x0000000320027220 */ /* 0x000fe20000410000 */
[----:B------:R-:W-:Y:S01]  /*1760*/  FMUL.FTZ R33, R33, R0 ;  /* 0x0000000021217220 */ /* 0x000fe20000410000 */
[----:B------:R-:W-:Y:S06]  /*1770*/  @P2 BRA `(.L_x_81) ;  /* 0x0000000000042947 */ /* 0x000fec0003800000 */
[----:B------:R-:W-:-:S04]  /*1780*/  DEPBAR.LE SB0, 0x0 ;  /* 0x000080000000791a */ /* 0x000fc80000000000 */
.L_x_81:
[----:B------:R-:W-:Y:S05]  /*1790*/  BSYNC.RECONVERGENT B0 ;  /* 0x0000000000007941 */ /* 0x000fea0003800200 */
.L_x_80:
[----:B------:R-:W-:Y:S01]  /*17a0*/  BSSY B0, `(.L_x_82) ;  /* 0x000004c000007945 */ /* 0x000fe20003800000 */
[----:B------:R-:W-:Y:S01]  /*17b0*/  FMUL.FTZ R31, R31, R2 ;  /* 0x000000021f1f7220 */ /* 0x000fe20000410000 */
[----:B------:R-:W-:Y:S02]  /*17c0*/  FMUL.FTZ R0, R34, R35 ;  /* 0x0000002322007220 */ /* 0x000fe40000410000 */
[----:B------:R-:W-:Y:S05]  /*17d0*/  @P0 BRA `(.L_x_83) ;  /* 0x0000000400200947 */ /* 0x000fea0003800000 */
[----:B------:R-:W-:Y:S01]  /*17e0*/  UMOV UR8, 0xffffffff ;  /* 0xffffffff00087882 */ /* 0x000fe20000000000 */
[----:B------:R-:W-:Y:S02]  /*17f0*/  ISETP.GE.AND P1, PT, R9, R22, PT ;  /* 0x000000160900720c */ /* 0x000fe40003f26270 */
[----:B------:R-:W-:Y:S11]  /*1800*/  BRA.DIV UR8, `(.L_x_84) ;  /* 0x0000000608d47947 */ /* 0x000ff6000b800000 */
[----:B------:R-:W2:Y:S01]  /*1810*/  LDC R5, c[0x0][0x3bc] ;  /* 0x0000ef00ff057b82 */ /* 0x000ea20000000800 */
[----:B------:R-:W-:Y:S01]  /*1820*/  HFMA2 R2, -RZ, RZ, 0, 0 ;  /* 0x00000000ff027431 */ /* 0x000fe200000001ff */
[----:B------:R-:W-:Y:S02]  /*1830*/  ISETP.GE.AND P3, PT, R7, RZ, PT ;  /* 0x000000ff0700720c */ /* 0x000fe40003f66270 */
[----:B-1----:R-:W-:Y:S02]  /*1840*/  LEA R36, R26, UR4, 0x1 ;  /* 0x000000041a247c11 */ /* 0x002fe4000f8e08ff */
[----:B--2---:R-:W-:-:S04]  /*1850*/  IABS R4, R5 ;  /* 0x0000000500047213 */ /* 0x004fc80000000000 */
[----:B------:R-:W1:Y:S08]  /*1860*/  I2F.RP R32, R4 ;  /* 0x0000000400207306 */ /* 0x000e700000209400 */
[----:B-1----:R-:W1:Y:S02]  /*1870*/  MUFU.RCP R32, R32 ;  /* 0x0000002000207308 */ /* 0x002e640000001000 */
[----:B-1----:R-:W-:-:S02]  /*1880*/  VIADD R34, R32, 0xffffffe ;  /* 0x0ffffffe20227836 */ /* 0x002fc40000000000 */
[----:B------:R-:W1:Y:S04]  /*1890*/  SHFL.BFLY PT, R32, R30, R22, 0x1f ;  /* 0x0c001f161e207589 */ /* 0x000e6800000e0000 */
[----:B------:R-:W2:Y:S02]  /*18a0*/  F2I.FTZ.U32.TRUNC.NTZ R3, R34 ;  /* 0x0000002200037305 */ /* 0x000ea4000021f000 */
[----:B--2---:R-:W-:-:S04]  /*18b0*/  IMAD.MOV R35, RZ, RZ, -R3 ;  /* 0x000000ffff237224 */ /* 0x004fc800078e0a03 */
[----:B------:R-:W-:Y:S02]  /*18c0*/  IMAD R35, R35, R4, RZ ;  /* 0x0000000423237224 */ /* 0x000fe400078e02ff */
[----:B-1----:R-:W-:Y:S02]  /*18d0*/  @!P1 FADD.FTZ R32, -R32, -RZ ;  /* 0x800000ff20209221 */ /* 0x002fe40000010100 */
[----:B------:R-:W-:Y:S01]  /*18e0*/  IMAD.HI.U32 R2, R3, R35, R2 ;  /* 0x0000002303027227 */ /* 0x000fe200078e0002 */
[----:B------:R-:W-:-:S05]  /*18f0*/  IABS R3, R7 ;  /* 0x0000000700037213 */ /* 0x000fca0000000000 */
[----:B------:R-:W-:-:S04]  /*1900*/  IMAD.HI.U32 R2, R2, R3, RZ ;  /* 0x0000000302027227 */ /* 0x000fc800078e00ff */
[----:B------:R-:W-:-:S04]  /*1910*/  IMAD.MOV R2, RZ, RZ, -R2 ;  /* 0x000000ffff027224 */ /* 0x000fc800078e0a02 */
[----:B------:R-:W-:-:S05]  /*1920*/  IMAD R3, R4, R2, R3 ;  /* 0x0000000204037224 */ /* 0x000fca00078e0203 */
[----:B------:R-:W-:-:S13]  /*1930*/  ISETP.GT.U32.AND P2, PT, R4, R3, PT ;  /* 0x000000030400720c */ /* 0x000fda0003f44070 */
[----:B------:R-:W-:-:S05]  /*1940*/  @!P2 IMAD.IADD R3, R3, 0x1, -R4 ;  /* 0x000000010303a824 */ /* 0x000fca00078e0a04 */
[----:B------:R-:W-:-:S13]  /*1950*/  ISETP.GT.U32.AND P2, PT, R4, R3, PT ;  /* 0x000000030400720c */ /* 0x000fda0003f44070 */
[----:B------:R-:W-:Y:S02]  /*1960*/  @!P2 IADD3 R3, PT, PT, R3, -R4, RZ ;  /* 0x800000040303a210 */ /* 0x000fe40007ffe0ff */
[----:B------:R-:W-:Y:S02]  /*1970*/  ISETP.NE.AND P2, PT, R5, RZ, PT ;  /* 0x000000ff0500720c */ /* 0x000fe40003f45270 */
[----:B------:R-:W-:Y:S01]  /*1980*/  LEA R4, R27, UR4, 0x1 ;  /* 0x000000041b047c11 */ /* 0x000fe2000f8e08ff */
[----:B------:R-:W-:-:S04]  /*1990*/  @!P3 IMAD.MOV R2, RZ, RZ, -R3 ;  /* 0x000000ffff02b224 */ /* 0x000fc800078e0a03 */
[----:B------:R-:W-:Y:S02]  /*19a0*/  @!P3 IMAD.MOV.U32 R3, RZ, RZ, R2 ;  /* 0x000000ffff03b224 */ /* 0x000fe400078e0002 */
[----:B------:R-:W-:Y:S01]  /*19b0*/  IMAD R2, R23, 0x2, R4 ;  /* 0x0000000217027824 */ /* 0x000fe200078e0204 */
[----:B------:R-:W-:-:S03]  /*19c0*/  NOP ;  /* 0x0000000000007918 */ /* 0x000fc60000000000 */
[-C--:B------:R-:W-:Y:S02]  /*19d0*/  @!P2 LOP3.LUT R3, RZ, R5.reuse, RZ, 0x33, !PT ;  /* 0x00000005ff03a212 */ /* 0x080fe400078e33ff */
[----:B------:R-:W-:Y:S02]  /*19e0*/  LDS.U16 R2, [R2] ;  /* 0x0000000002027984 */ /* 0x000fe40000000400 */
[----:B------:R-:W-:Y:S02]  /*19f0*/  SHF.R.U32.HI R3, RZ, 0x1, R3 ;  /* 0x00000001ff037819 */ /* 0x000fe40000011603 */
[----:B------:R-:W-:Y:S03]  /*1a00*/  LDS.U16 R4, [R4] ;  /* 0x0000000004047984 */ /* 0x000fe60000000400 */
[----:B------:R-:W-:-:S05]  /*1a10*/  IMAD R3, R12, R5, R3 ;  /* 0x000000050c037224 */ /* 0x000fca00078e0203 */
[----:B------:R-:W-:-:S04]  /*1a20*/  LEA R34, R3, UR4, 0x1 ;  /* 0x0000000403227c11 */ /* 0x000fc8000f8e08ff */
[----:B------:R-:W-:Y:S02]  /*1a30*/  LEA R5, R23, R34, 0x1 ;  /* 0x0000002217057211 */ /* 0x000fe400078e08ff */
[----:B------:R-:W-:Y:S04]  /*1a40*/  LDS.U16 R34, [R34] ;  /* 0x0000000022227984 */ /* 0x000fe80000000400 */
[----:B------:R-:W1:Y:S02]  /*1a50*/  LDS.U16 R5, [R5] ;  /* 0x0000000005057984 */ /* 0x000e640000000400 */
[----:B-1----:R-:W-:Y:S02]  /*1a60*/  IMAD.U32 R3, R5, 0x10000, RZ ;  /* 0x0001000005037824 */ /* 0x002fe400078e00ff */
[----:B------:R-:W-:Y:S02]  /*1a70*/  LDS.U16 R5, [R36] ;  /* 0x0000000024057984 */ /* 0x000fe40000000400 */
[----:B------:R-:W-:Y:S01]  /*1a80*/  FMUL.FTZ R35, R32, R3 ;  /* 0x0000000320237220 */ /* 0x000fe20000410000 */
[----:B------:R-:W-:Y:S01]  /*1a90*/  SHF.L.U32 R3, R34, 0x10, RZ ;  /* 0x0000001022037819 */ /* 0x000fe200000006ff */
[----:B------:R-:W1:Y:S04]  /*1aa0*/  SHFL.BFLY PT, R32, R31, R22, 0x1f ;  /* 0x0c001f161f207589 */ /* 0x000e6800000e0000 */
[----:B------:R-:W-:Y:S01]  /*1ab0*/  FFMA.FTZ R30, R30, R3, R35 ;  /* 0x000000031e1e7223 */ /* 0x000fe20000010023 */
[----:B------:R-:W-:Y:S01]  /*1ac0*/  IMAD R3, R23, 0x2, R36 ;  /* 0x0000000217037824 */ /* 0x000fe200078e0224 */
[----:B------:R-:W2:Y:S01]  /*1ad0*/  SHFL.BFLY PT, R34, R33, R22, 0x1f ;  /* 0x0c001f1621227589 */ /* 0x000ea200000e0000 */
[----:B------:R-:W-:Y:S01]  /*1ae0*/  IMAD.U32 R35, R2, 0x10000, RZ ;  /* 0x0001000002237824 */ /* 0x000fe200078e00ff */
[----:B------:R-:W-:-:S03]  /*1af0*/  SHF.L.U32 R2, R4, 0x10, RZ ;  /* 0x0000001004027819 */ /* 0x000fc600000006ff */
[----:B------:R-:W3:Y:S01]  /*1b00*/  LDS.U16 R3, [R3] ;  /* 0x0000000003037984 */ /* 0x000ee20000000400 */
[----:B-1----:R-:W-:Y:S01]  /*1b10*/  @!P1 FADD.FTZ R32, -R32, -RZ ;  /* 0x800000ff20209221 */ /* 0x002fe20000010100 */
[----:B--2---:R-:W-:-:S04]  /*1b20*/  @!P1 FADD.FTZ R34, -R34, -RZ ;  /* 0x800000ff22229221 */ /* 0x004fc80000010100 */
[----:B------:R-:W-:-:S04]  /*1b30*/  FMUL.FTZ R34, R34, R35 ;  /* 0x0000002322227220 */ /* 0x000fc80000410000 */
[----:B------:R-:W-:Y:S01]  /*1b40*/  FFMA.FTZ R33, R33, R2, R34 ;  /* 0x0000000221217223 */ /* 0x000fe20000010022 */
[----:B------:R-:W-:Y:S01]  /*1b50*/  IMAD.U32 R2, R5, 0x10000, RZ ;  /* 0x0001000005027824 */ /* 0x000fe200078e00ff */
[----:B------:R1:W2:Y:S01]  /*1b60*/  SHFL.BFLY PT, R34, R0, R22, 0x1f ;  /* 0x0c001f1600227589 */ /* 0x0002a200000e0000 */
[----:B---3--:R-:W-:-:S04]  /*1b70*/  IMAD.U32 R35, R3, 0x10000, RZ ;  /* 0x0001000003237824 */ /* 0x008fc800078e00ff */
[----:B------:R-:W-:-:S04]  /*1b80*/  FMUL.FTZ R32, R32, R35 ;  /* 0x0000002320207220 */ /* 0x000fc80000410000 */
[----:B-1----:R-:W-:-:S07]  /*1b90*/  FFMA.FTZ R31, R31, R2, R32 ;  /* 0x000000021f1f7223 */ /* 0x002fce0000010020 */
.L_x_100:
[----:B------:R-:W-:Y:S01]  /*1ba0*/  LEA R2, R24, UR4, 0x1 ;  /* 0x0000000418027c11 */ /* 0x000fe2000f8e08ff */
[----:B--2---:R-:W-:Y:S01]  /*1bb0*/  @!P1 FADD.FTZ R34, -R34, -RZ ;  /* 0x800000ff22229221 */ /* 0x004fe20000010100 */
[----:B------:R-:W-:Y:S02]  /*1bc0*/  UMOV UR8, 0xffffffff ;  /* 0xffffffff00087882 */ /* 0x000fe40000000000 */
[----:B------:R-:W-:Y:S02]  /*1bd0*/  LEA R4, R23, R2, 0x1 ;  /* 0x0000000217047211 */ /* 0x000fe400078e08ff */
[----:B------:R-:W1:Y:S04]  /*1be0*/  LDS.U16 R2, [R2] ;  /* 0x0000000002027984 */ /* 0x000e680000000400 */
[----:B------:R-:W2:Y:S01]  /*1bf0*/  LDS.U16 R4, [R4] ;  /* 0x0000000004047984 */ /* 0x000ea20000000400 */
[----:B-1----:R-:W-:-:S02]  /*1c00*/  IMAD.U32 R3, R2, 0x10000, RZ ;  /* 0x0001000002037824 */ /* 0x002fc400078e00ff */
[----:B--2---:R-:W-:-:S04]  /*1c10*/  IMAD.U32 R5, R4, 0x10000, RZ ;  /* 0x0001000004057824 */ /* 0x004fc800078e00ff */
[----:B------:R-:W-:-:S04]  /*1c20*/  FMUL.FTZ R5, R34, R5 ;  /* 0x0000000522057220 */ /* 0x000fc80000410000 */
[----:B------:R-:W-:Y:S01]  /*1c30*/  FFMA.FTZ R0, R0, R3, R5 ;  /* 0x0000000300007223 */ /* 0x000fe20000010005 */
[----:B------:R-:W-:Y:S06]  /*1c40*/  BRA.DIV UR8, `(.L_x_85) ;  /* 0x0000000a08047947 */ /* 0x000fec000b800000 */
[----:B------:R-:W-:Y:S01]  /*1c50*/  NOP ;  /* 0x0000000000007918 */ /* 0x000fe20000000000 */
.L_x_83:
[----:B------:R-:W-:Y:S05]  /*1c60*/  BSYNC B0 ;  /* 0x0000000000007941 */ /* 0x000fea0003800000 */
.L_x_82:
[----:B------:R-:W2:Y:S01]  /*1c70*/  LDC.64 R4, c[0x0][0x380] ;  /* 0x0000e000ff047b82 */ /* 0x000ea20000000a00 */
[----:B------:R-:W-:Y:S01]  /*1c80*/  LEA R29, R29, R8, 0x7 ;  /* 0x000000081d1d7211 */ /* 0x000fe200078e38ff */
[----:B------:R-:W-:Y:S01]  /*1c90*/  VIADD R25, R25, 0x1 ;  /* 0x0000000119197836 */ /* 0x000fe20000000000 */
[----:B------:R-:W-:Y:S01]  /*1ca0*/  F2FP.BF16.F32.PACK_AB R2, R33, R30 ;  /* 0x0000001e2102723e */ /* 0x000fe200000010ff */
[----:B------:R-:W-:Y:S01]  /*1cb0*/  VIADD R21, R21, 0x100 ;  /* 0x0000010015157836 */ /* 0x000fe20000000000 */
[----:B------:R-:W-:Y:S01]  /*1cc0*/  F2FP.BF16.F32.PACK_AB R3, R0, R31 ;  /* 0x0000001f0003723e */ /* 0x000fe200000010ff */
[----:B------:R-:W-:Y:S01]  /*1cd0*/  VIADD R28, R28, 0x1 ;  /* 0x000000011c1c7836 */ /* 0x000fe20000000000 */
[----:B------:R-:W-:Y:S02]  /*1ce0*/  ISETP.GE.AND P1, PT, R25, R10, PT ;  /* 0x0000000a1900720c */ /* 0x000fe40003f26270 */
[----:B------:R-:W-:Y:S01]  /*1cf0*/  IADD3 R11, PT, PT, R11, 0x1, RZ ;  /* 0x000000010b0b7810 */ /* 0x000fe20007ffe0ff */
[----:B--2---:R-:W-:-:S05]  /*1d00*/  IMAD.WIDE R4, R29, 0x2, R4 ;  /* 0x000000021d047825 */ /* 0x004fca00078e0204 */
[----:B------:R2:W-:Y:S05]  /*1d10*/  STG.E.64 desc[UR6][R4.64], R2 ;  /* 0x0000000204007986 */ /* 0x0005ea000c101b06 */
[----:B------:R-:W-:Y:S05]  /*1d20*/  @!P1 BRA `(.L_x_86) ;  /* 0xfffffff400e89947 */ /* 0x000fea000383ffff */
[----:B------:R-:W-:Y:S05]  /*1d30*/  EXIT ;  /* 0x000000000000794d */ /* 0x000fea0003800000 */
.L_x_79:
[----:B------:R-:W-:Y:S01]  /*1d40*/  BSSY B0, `(.L_x_87) ;  /* 0x0000007000007945 */ /* 0x000fe20003800000 */
[----:B------:R-:W-:Y:S01]  /*1d50*/  IMAD.MOV.U32 R2, RZ, RZ, 0x10 ;  /* 0x00000010ff027424 */ /* 0x000fe200078e00ff */
[----:B------:R-:W-:Y:S01]  /*1d60*/  MOV R3, 0x1f ;  /* 0x0000001f00037802 */ /* 0x000fe20000000f00 */
[----:B------:R-:W-:-:S07]  /*1d70*/  IMAD.MOV.U32 R4, RZ, RZ, -0x1 ;  /* 0xffffffffff047424 */ /* 0x000fce00078e00ff */
[----:B------:R-:W-:Y:S05]  /*1d80*/  WARPSYNC.COLLECTIVE R4, `(.L_x_88) ;  /* 0x0000000004087348 */ /* 0x000fea0003c00000 */
[----:B------:R1:W2:Y:S02]  /*1d90*/  SHFL.BFLY P2, R32, R5, R2, R3 ;  /* 0x0c00000205207389 */ /* 0x0002a40000040003 */
[----:B-12---:R-:W-:Y:S05]  /*1da0*/  ENDCOLLECTIVE ;  /* 0x000000000000791b */ /* 0x006fea0003800000 */
.L_x_88:
[----:B------:R-:W-:Y:S05]  /*1db0*/  BSYNC B0 ;  /* 0x0000000000007941 */ /* 0x000fea0003800000 */
.L_x_87:
[----:B------:R-:W-:Y:S01]  /*1dc0*/  FADD.FTZ R5, R5, R32 ;  /* 0x0000002005057221 */ /* 0x000fe20000010000 */
[----:B------:R-:W-:Y:S02]  /*1dd0*/  IMAD.MOV.U32 R2, RZ, RZ, 0x8 ;  /* 0x00000008ff027424 */ /* 0x000fe400078e00ff */
[----:B------:R-:W-:Y:S02]  /*1de0*/  HFMA2 R3, -RZ, RZ, 0, 1.847743988037109375e-06 ;  /* 0x0000001fff037431 */ /* 0x000fe400000001ff */
[----:B------:R-:W-:-:S07]  /*1df0*/  IMAD.MOV.U32 R4, RZ, RZ, -0x1 ;  /* 0xffffffffff047424 */ /* 0x000fce00078e00ff */
[----:B------:R-:W-:Y:S05]  /*1e00*/  WARPSYNC.COLLECTIVE R4, `(.L_x_89) ;  /* 0x0000000004087348 */ /* 0x000fea0003c00000 */
[----:B------:R1:W2:Y:S02]  /*1e10*/  SHFL.BFLY P2, R32, R5, R2, R3 ;  /* 0x0c00000205207389 */ /* 0x0002a40000040003 */
[----:B-12---:R-:W-:Y:S05]  /*1e20*/  ENDCOLLECTIVE ;  /* 0x000000000000791b */ /* 0x006fea0003800000 */
.L_x_89:
[----:B------:R-:W-:Y:S01]  /*1e30*/  MOV R2, 0x4 ;  /* 0x0000000400027802 */ /* 0x000fe20000000f00 */
[----:B------:R-:W-:-:S04]  /*1e40*/  FADD.FTZ R30, R5, R32 ;  /* 0x00000020051e7221 */ /* 0x000fc80000010000 */
[----:B------:R-:W-:-:S07]  /*1e50*/  IMAD.MOV.U32 R5, RZ, RZ, R30 ;  /* 0x000000ffff057224 */ /* 0x000fce00078e001e */
[----:B------:R-:W-:Y:S05]  /*1e60*/  WARPSYNC.COLLECTIVE R4, `(.L_x_90) ;  /* 0x0000000004087348 */ /* 0x000fea0003c00000 */
[----:B------:R1:W2:Y:S02]  /*1e70*/  SHFL.BFLY P2, R32, R5, R2, R3 ;  /* 0x0c00000205207389 */ /* 0x0002a40000040003 */
[----:B-12---:R-:W-:Y:S05]  /*1e80*/  ENDCOLLECTIVE ;  /* 0x000000000000791b */ /* 0x006fea0003800000 */
.L_x_90:
[----:B------:R-:W-:Y:S02]  /*1e90*/  IMAD.MOV.U32 R2, RZ, RZ, 0x2 ;  /* 0x00000002ff027424 */ /* 0x000fe400078e00ff */
[----:B------:R-:W-:-:S04]  /*1ea0*/  FADD.FTZ R35, R30, R32 ;  /* 0x000000201e237221 */ /* 0x000fc80000010000 */
[----:B------:R-:W-:-:S07]  /*1eb0*/  IMAD.MOV.U32 R5, RZ, RZ, R35 ;  /* 0x000000ffff057224 */ /* 0x000fce00078e0023 */
[----:B------:R-:W-:Y:S05]  /*1ec0*/  WARPSYNC.COLLECTIVE R4, `(.L_x_91) ;  /* 0x0000000004087348 */ /* 0x000fea0003c00000 */
[----:B------:R1:W2:Y:S02]  /*1ed0*/  SHFL.BFLY P2, R32, R5, R2, R3 ;  /* 0x0c00000205207389 */ /* 0x0002a40000040003 */
[----:B-12---:R-:W-:Y:S05]  /*1ee0*/  ENDCOLLECTIVE ;  /* 0x000000000000791b */ /* 0x006fea0003800000 */
.L_x_91:
[----:B------:R-:W-:Y:S02]  /*1ef0*/  IMAD.MOV.U32 R2, RZ, RZ, 0x1 ;  /* 0x00000001ff027424 */ /* 0x000fe400078e00ff */
[----:B------:R-:W-:-:S05]  /*1f00*/  FADD.FTZ R36, R35, R32 ;  /* 0x0000002023247221 */ /* 0x000fca0000010000 */
[----:B------:R-:W-:-:S07]  /*1f10*/  MOV R5, R36 ;  /* 0x0000002400057202 */ /* 0x000fce0000000f00 */
[----:B------:R-:W-:Y:S05]  /*1f20*/  WARPSYNC.COLLECTIVE R4, `(.L_x_92) ;  /* 0x0000000004087348 */ /* 0x000fea0003c00000 */
[----:B------:R1:W2:Y:S02]  /*1f30*/  SHFL.BFLY P2, R32, R5, R2, R3 ;  /* 0x0c00000205207389 */ /* 0x0002a40000040003 */
[----:B-12---:R-:W-:Y:S05]  /*1f40*/  ENDCOLLECTIVE ;  /* 0x000000000000791b */ /* 0x006fea0003800000 */
.L_x_92:
[----:B------:R-:W-:Y:S05]  /*1f50*/  BRA `(.L_x_93) ;  /* 0xfffffff400c47947 */ /* 0x000fea000383ffff */
.L_x_84:
[----:B------:R-:W2:Y:S01]  /*1f60*/  LDC R5, c[0x0][0x3bc] ;  /* 0x0000ef00ff057b82 */ /* 0x000ea20000000800 */
[----:B------:R-:W-:Y:S01]  /*1f70*/  ISETP.GE.AND P3, PT, R7, RZ, PT ;  /* 0x000000ff0700720c */ /* 0x000fe20003f66270 */
[----:B------:R-:W-:Y:S01]  /*1f80*/  BSSY B1, `(.L_x_94) ;  /* 0x000001e000017945 */ /* 0x000fe20003800000 */
[----:B--2---:R-:W-:-:S04]  /*1f90*/  IABS R4, R5 ;  /* 0x0000000500047213 */ /* 0x004fc80000000000 */
[----:B------:R-:W2:Y:S08]  /*1fa0*/  I2F.RP R32, R4 ;  /* 0x0000000400207306 */ /* 0x000eb00000209400 */
[----:B--2---:R-:W2:Y:S02]  /*1fb0*/  MUFU.RCP R32, R32 ;  /* 0x0000002000207308 */ /* 0x004ea40000001000 */
[----:B--2---:R-:W-:-:S06]  /*1fc0*/  VIADD R2, R32, 0xffffffe ;  /* 0x0ffffffe20027836 */ /* 0x004fcc0000000000 */
[----:B------:R2:W3:Y:S02]  /*1fd0*/  F2I.FTZ.U32.TRUNC.NTZ R3, R2 ;  /* 0x0000000200037305 */ /* 0x0004e4000021f000 */
[----:B--2---:R-:W-:Y:S01]  /*1fe0*/  IMAD.MOV.U32 R2, RZ, RZ, RZ ;  /* 0x000000ffff027224 */ /* 0x004fe200078e00ff */
[----:B---3--:R-:W-:-:S05]  /*1ff0*/  IADD3 R35, PT, PT, RZ, -R3, RZ ;  /* 0x80000003ff237210 */ /* 0x008fca0007ffe0ff */
[----:B------:R-:W-:-:S04]  /*2000*/  IMAD R35, R35, R4, RZ ;  /* 0x0000000423237224 */ /* 0x000fc800078e02ff */
[----:B------:R-:W-:Y:S01]  /*2010*/  IMAD.HI.U32 R35, R3, R35, R2 ;  /* 0x0000002303237227 */ /* 0x000fe200078e0002 */
[----:B------:R-:W-:-:S05]  /*2020*/  IABS R3, R7 ;  /* 0x0000000700037213 */ /* 0x000fca0000000000 */
[----:B------:R-:W-:-:S04]  /*2030*/  IMAD.HI.U32 R35, R35, R3, RZ ;  /* 0x0000000323237227 */ /* 0x000fc800078e00ff */
[----:B------:R-:W-:-:S04]  /*2040*/  IMAD.MOV R35, RZ, RZ, -R35 ;  /* 0x000000ffff237224 */ /* 0x000fc800078e0a23 */
[----:B------:R-:W-:-:S05]  /*2050*/  IMAD R3, R4, R35, R3 ;  /* 0x0000002304037224 */ /* 0x000fca00078e0203 */
[----:B------:R-:W-:-:S13]  /*2060*/  ISETP.GT.U32.AND P2, PT, R4, R3, PT ;  /* 0x000000030400720c */ /* 0x000fda0003f44070 */
[----:B------:R-:W-:-:S04]  /*2070*/  @!P2 IADD3 R3, PT, PT, R3, -R4, RZ ;  /* 0x800000040303a210 */ /* 0x000fc80007ffe0ff */
[----:B------:R-:W-:-:S13]  /*2080*/  ISETP.GT.U32.AND P2, PT, R4, R3, PT ;  /* 0x000000030400720c */ /* 0x000fda0003f44070 */
[----:B------:R-:W-:Y:S01]  /*2090*/  @!P2 IMAD.IADD R3, R3, 0x1, -R4 ;  /* 0x000000010303a824 */ /* 0x000fe200078e0a04 */
[----:B------:R-:W-:Y:S01]  /*20a0*/  ISETP.NE.AND P2, PT, R5, RZ, PT ;  /* 0x000000ff0500720c */ /* 0x000fe20003f45270 */
[----:B------:R-:W-:Y:S02]  /*20b0*/  IMAD.MOV.U32 R4, RZ, RZ, -0x1 ;  /* 0xffffffffff047424 */ /* 0x000fe400078e00ff */
[----:B------:R-:W-:-:S05]  /*20c0*/  @!P3 IMAD.MOV R2, RZ, RZ, -R3 ;  /* 0x000000ffff02b224 */ /* 0x000fca00078e0a03 */
[----:B------:R-:W-:-:S05]  /*20d0*/  @!P3 MOV R3, R2 ;  /* 0x000000020003b202 */ /* 0x000fca0000000f00 */
[----:B------:R-:W-:-:S04]  /*20e0*/  @!P2 LOP3.LUT R3, RZ, R5, RZ, 0x33, !PT ;  /* 0x00000005ff03a212 */ /* 0x000fc800078e33ff */
[----:B------:R-:W-:-:S05]  /*20f0*/  SHF.R.U32.HI R3, RZ, 0x1, R3 ;  /* 0x00000001ff037819 */ /* 0x000fca0000011603 */
[----:B------:R-:W-:-:S05]  /*2100*/  IMAD R3, R12, R5, R3 ;  /* 0x000000050c037224 */ /* 0x000fca00078e0203 */
[----:B------:R-:W-:-:S05]  /*2110*/  LEA R34, R3, UR4, 0x1 ;  /* 0x0000000403227c11 */ /* 0x000fca000f8e08ff */
[----:B------:R-:W-:-:S07]  /*2120*/  IMAD R35, R23, 0x2, R34 ;  /* 0x0000000217237824 */ /* 0x000fce00078e0222 */
[----:B-1----:R-:W-:Y:S05]  /*2130*/  WARPSYNC.COLLECTIVE R4, `(.L_x_95) ;  /* 0x0000000004087348 */ /* 0x002fea0003c00000 */
[----:B------:R-:W-:Y:S01]  /*2140*/  NOP ;  /* 0x0000000000007918 */ /* 0x000fe20000000000 */
[----:B-1----:R-:W-:Y:S05]  /*2150*/  ENDCOLLECTIVE ;  /* 0x000000000000791b */ /* 0x002fea0003800000 */
.L_x_95:
[----:B------:R-:W-:Y:S05]  /*2160*/  BSYNC B1 ;  /* 0x0000000000017941 */ /* 0x000fea0003800000 */
.L_x_94:
[----:B------:R-:W1:Y:S01]  /*2170*/  LDS.U16 R35, [R35] ;  /* 0x0000000023237984 */ /* 0x000e620000000400 */
[----:B------:R-:W-:Y:S01]  /*2180*/  MOV R5, R30 ;  /* 0x0000001e00057202 */ /* 0x000fe20000000f00 */
[----:B------:R-:W-:Y:S01]  /*2190*/  IMAD.MOV.U32 R2, RZ, RZ, R22 ;  /* 0x000000ffff027224 */ /* 0x000fe200078e0016 */
[----:B------:R-:W-:Y:S01]  /*21a0*/  MOV R4, 0xffffffff ;  /* 0xffffffff00047802 */ /* 0x000fe20000000f00 */
[----:B------:R-:W2:Y:S01]  /*21b0*/  LDS.U16 R34, [R34] ;  /* 0x0000000022227984 */ /* 0x000ea20000000400 */
[----:B------:R-:W-:Y:S01]  /*21c0*/  IMAD.MOV.U32 R3, RZ, RZ, 0x1f ;  /* 0x0000001fff037424 */ /* 0x000fe200078e00ff */
[----:B------:R-:W-:-:S07]  /*21d0*/  LEA R36, R27, UR4, 0x1 ;  /* 0x000000041b247c11 */ /* 0x000fce000f8e08ff */
[----:B-12---:R-:W-:Y:S05]  /*21e0*/  WARPSYNC.COLLECTIVE R4, `(.L_x_96) ;  /* 0x0000000004087348 */ /* 0x006fea0003c00000 */
[----:B------:R3:W4:Y:S02]  /*21f0*/  SHFL.BFLY P2, R32, R5, R2, R3 ;  /* 0x0c00000205207389 */ /* 0x0007240000040003 */
[----:B-1234-:R-:W-:Y:S05]  /*2200*/  ENDCOLLECTIVE ;  /* 0x000000000000791b */ /* 0x01efea0003800000 */
.L_x_96:
[----:B------:R-:W-:Y:S01]  /*2210*/  MOV R5, R33 ;  /* 0x0000002100057202 */ /* 0x000fe20000000f00 */
[----:B------:R-:W-:Y:S01]  /*2220*/  @!P1 FADD.FTZ R32, -R32, -RZ ;  /* 0x800000ff20209221 */ /* 0x000fe20000010100 */
[----:B------:R-:W-:Y:S01]  /*2230*/  IMAD.U32 R37, R35, 0x10000, RZ ;  /* 0x0001000023257824 */ /* 0x000fe200078e00ff */
[----:B------:R-:W-:-:S03]  /*2240*/  SHF.L.U32 R35, R34, 0x10, RZ ;  /* 0x0000001022237819 */ /* 0x000fc600000006ff */
[----:B------:R-:W-:-:S07]  /*2250*/  FMUL.FTZ R37, R32, R37 ;  /* 0x0000002520257220 */ /* 0x000fce0000410000 */
[----:B------:R-:W-:Y:S05]  /*2260*/  WARPSYNC.COLLECTIVE R4, `(.L_x_97) ;  /* 0x0000000004087348 */ /* 0x000fea0003c00000 */
[----:B------:R1:W2:Y:S02]  /*2270*/  SHFL.BFLY P2, R32, R5, R2, R3 ;  /* 0x0c00000205207389 */ /* 0x0002a40000040003 */
[----:B-12---:R-:W-:Y:S05]  /*2280*/  ENDCOLLECTIVE ;  /* 0x000000000000791b */ /* 0x006fea0003800000 */
.L_x_97:
[----:B------:R-:W-:Y:S01]  /*2290*/  FFMA.FTZ R30, R30, R35, R37 ;  /* 0x000000231e1e7223 */ /* 0x000fe20000010025 */
[----:B------:R-:W-:Y:S01]  /*22a0*/  IMAD R37, R23, 0x2, R36 ;  /* 0x0000000217257824 */ /* 0x000fe200078e0224 */
[----:B------:R-:W-:Y:S05]  /*22b0*/  LDS.U16 R35, [R36] ;  /* 0x0000000024237984 */ /* 0x000fea0000000400 */
[----:B------:R-:W1:Y:S01]  /*22c0*/  LDS.U16 R37, [R37] ;  /* 0x0000000025257984 */ /* 0x000e620000000400 */
[----:B------:R-:W-:Y:S02]  /*22d0*/  IMAD.MOV.U32 R5, RZ, RZ, R31 ;  /* 0x000000ffff057224 */ /* 0x000fe400078e001f */
[----:B------:R-:W-:-:S04]  /*22e0*/  IMAD.MOV.U32 R34, RZ, RZ, R32 ;  /* 0x000000ffff227224 */ /* 0x000fc800078e0020 */
[----:B------:R-:W-:Y:S01]  /*22f0*/  @!P1 FADD.FTZ R34, -R34, -RZ ;  /* 0x800000ff22229221 */ /* 0x000fe20000010100 */
[----:B-1----:R-:W-:-:S05]  /*2300*/  SHF.L.U32 R32, R37, 0x10, RZ ;  /* 0x0000001025207819 */ /* 0x002fca00000006ff */
[----:B------:R-:W-:Y:S01]  /*2310*/  FMUL.FTZ R34, R34, R32 ;  /* 0x0000002022227220 */ /* 0x000fe20000410000 */
[----:B------:R-:W-:-:S04]  /*2320*/  IMAD.U32 R32, R35, 0x10000, RZ ;  /* 0x0001000023207824 */ /* 0x000fc800078e00ff */
[----:B------:R-:W-:Y:S01]  /*2330*/  FFMA.FTZ R33, R33, R32, R34 ;  /* 0x0000002021217223 */ /* 0x000fe20000010022 */
[----:B------:R-:W-:-:S07]  /*2340*/  LEA R34, R26, UR4, 0x1 ;  /* 0x000000041a227c11 */ /* 0x000fce000f8e08ff */
[----:B------:R-:W-:Y:S05]  /*2350*/  WARPSYNC.COLLECTIVE R4, `(.L_x_98) ;  /* 0x0000000004087348 */ /* 0x000fea0003c00000 */
[----:B------:R1:W2:Y:S02]  /*2360*/  SHFL.BFLY P2, R32, R5, R2, R3 ;  /* 0x0c00000205207389 */ /* 0x0002a40000040003 */
[----:B-12---:R-:W-:Y:S05]  /*2370*/  ENDCOLLECTIVE ;  /* 0x000000000000791b */ /* 0x006fea0003800000 */
.L_x_98:
[----:B------:R-:W-:Y:S02]  /*2380*/  LEA R35, R23, R34, 0x1 ;  /* 0x0000002217237211 */ /* 0x000fe400078e08ff */
[----:B------:R-:W-:Y:S04]  /*2390*/  LDS.U16 R34, [R34] ;  /* 0x0000000022227984 */ /* 0x000fe80000000400 */
[----:B------:R-:W1:Y:S01]  /*23a0*/  LDS.U16 R35, [R35] ;  /* 0x0000000023237984 */ /* 0x000e620000000400 */
[----:B------:R-:W-:Y:S01]  /*23b0*/  MOV R5, R0 ;  /* 0x0000000000057202 */ /* 0x000fe20000000f00 */
[----:B------:R-:W-:Y:S01]  /*23c0*/  @!P1 FADD.FTZ R32, -R32, -RZ ;  /* 0x800000ff20209221 */ /* 0x000fe20000010100 */
[----:B-1----:R-:W-:-:S05]  /*23d0*/  SHF.L.U32 R37, R35, 0x10, RZ ;  /* 0x0000001023257819 */ /* 0x002fca00000006ff */
[----:B------:R-:W-:Y:S01]  /*23e0*/  FMUL.FTZ R36, R32, R37 ;  /* 0x0000002520247220 */ /* 0x000fe20000410000 */
[----:B------:R-:W-:-:S04]  /*23f0*/  IMAD.U32 R32, R34, 0x10000, RZ ;  /* 0x0001000022207824 */ /* 0x000fc800078e00ff */
[----:B------:R-:W-:-:S07]  /*2400*/  FFMA.FTZ R31, R31, R32, R36 ;  /* 0x000000201f1f7223 */ /* 0x000fce0000010024 */
[----:B------:R-:W-:Y:S05]  /*2410*/  WARPSYNC.COLLECTIVE R4, `(.L_x_99) ;  /* 0x0000000004087348 */ /* 0x000fea0003c00000 */
[----:B------:R1:W2:Y:S02]  /*2420*/  SHFL.BFLY P2, R32, R5, R2, R3 ;  /* 0x0c00000205207389 */ /* 0x0002a40000040003 */
[----:B-12---:R-:W-:Y:S05]  /*2430*/  ENDCOLLECTIVE ;  /* 0x000000000000791b */ /* 0x006fea0003800000 */
.L_x_99:
[----:B------:R-:W-:Y:S01]  /*2440*/  IMAD.MOV.U32 R34, RZ, RZ, R32 ;  /* 0x000000ffff227224 */ /* 0x000fe200078e0020 */
[----:B------:R-:W-:Y:S06]  /*2450*/  BRA `(.L_x_100) ;  /* 0xfffffff400d07947 */ /* 0x000fec000383ffff */
.L_x_85:
[----:B------:R-:W-:Y:S01]  /*2460*/  BSSY B1, `(.L_x_101) ;  /* 0x0000005000017945 */ /* 0x000fe20003800000 */
[----:B------:R-:W-:-:S07]  /*2470*/  MOV R4, 0xffffffff ;  /* 0xffffffff00047802 */ /* 0x000fce0000000f00 */
[----:B------:R-:W-:Y:S05]  /*2480*/  WARPSYNC.COLLECTIVE R4, `(.L_x_102) ;  /* 0x0000000004087348 */ /* 0x000fea0003c00000 */
[----:B------:R-:W-:Y:S01]  /*2490*/  NOP ;  /* 0x0000000000007918 */ /* 0x000fe20000000000 */
[----:B------:R-:W-:Y:S05]  /*24a0*/  ENDCOLLECTIVE ;  /* 0x000000000000791b */ /* 0x000fea0003800000 */
.L_x_102:
[----:B------:R-:W-:Y:S05]  /*24b0*/  BSYNC B1 ;  /* 0x0000000000017941 */ /* 0x000fea0003800000 */
.L_x_101:
[----:B------:R-:W-:Y:S05]  /*24c0*/  BRA `(.L_x_83) ;  /* 0xfffffff400e47947 */ /* 0x000fea000383ffff */
.L_x_103:
        /* <DEDUP_REMOVED lines=11> */
.L_x_4052:


//--------------------- .text._ZN12tensorrt_llm7kernels32fusedQKNormRopeKernelNTokenHeadsIN3c108BFloat16ES3_Li128ELb1ELi8EEEvPviiifPKvS6_S6_PKlii --------------------------
	.section	.text._ZN12tensorrt_llm7kernels32fusedQKNormRopeKernelNTokenHeadsIN3c108BFloat16ES3_Li128ELb1ELi8EEEvPviiifPKvS6_S6_PKlii,"ax",@progbits
	.align	128
        .global         _ZN12tensorrt_llm7kernels32fusedQKNormRopeKernelNTokenHeadsIN3c108BFloat16ES3_Li128ELb1ELi8EEEvPviiifPKvS6_S6_PKlii
        .type           _ZN12tensorrt_llm7kernels32fusedQKNormRopeKernelNTokenHeadsIN3c108BFloat16ES3_Li128ELb1ELi8EEEvPviiifPKvS6_S6_PKlii,@function
        .size           _ZN12tensorrt_llm7kernels32fusedQKNormRopeKernelNTokenHeadsIN3c108BFloat16ES3_Li128ELb1ELi8EEEvPviiifPKvS6_S6_PKlii,(.L_x_4053 - _ZN12tensorrt_llm7kernels32fusedQKNormRopeKernelNTokenHeadsIN3c108BFloat16ES3_Li128ELb1ELi8EEEvPviiifPKvS6_S6_PKlii)
        .other          _ZN12tensorrt_llm7kernels32fusedQKNormRopeKernelNTokenHeadsIN3c108BFloat16ES3_Li128ELb1ELi8EEEvPviiifPKvS6_S6_PKlii,@"STO_CUDA_ENTRY STV_DEFAULT"
_ZN12tensorrt_llm7kernels32fusedQKNormRopeKernelNTokenHeadsIN3c108BFloat16ES3_Li128ELb1ELi8EEEvPviiifPKvS6_S6_PKlii:
.text._ZN12tensorrt_llm7kernels32fusedQKNormRopeKernelNTokenHeadsIN3c108BFloat16ES3_Li128ELb1ELi8EEEvPviiifPKvS6_S6_PKlii:
[----:B------:R-:W-:Y:S08]  /*0000*/  LDC R1, c[0x0][0x37c] ;  /* 0x0000df00ff017b82 */ /* 0x000ff00000000800 */
[----:B------:R-:W1:Y:S01]  /*0010*/  LDC.64 R2, c[0x0][0x388] ;  /* 0x0000e200ff027b82 */ /* 0x000e620000000a00 */
[----:B------:R-:W2:Y:S01]  /*0020*/  S2R R22, SR_TID.X ;  /* 0x0000000000167919 */ /* 0x000ea20000002100 */
[----:B------:R-:W3:Y:S01]  /*0030*/  LDCU UR4, c[0x0][0x360] ;  /* 0x00006c00ff0477ac */ /* 0x000ee20008000800 */
[----:B------:R-:W4:Y:S01]  /*0040*/  S2R R9, SR_CTAID.X ;  /* 0x0000000000097919 */ /* 0x000f220000002500 */
[----:B------:R-:W5:Y:S01]  /*0050*/  LDCU UR5, c[0x0][0x3b8] ;  /* 0x00007700ff0577ac */ /* 0x000f620008000800 */
[----:B---3--:R-:W-:Y:S01]  /*0060*/  USHF.R.U32.HI UR4, URZ, 0x5, UR4 ;  /* 0x00000005ff047899 */ /* 0x008fe20008011604 */
[----:B-1----:R-:W-:-:S04]  /*0070*/  IMAD.IADD R5, R3, 0x1, R2 ;  /* 0x0000000103057824 */ /* 0x002fc800078e0202 */
[----:B------:R-:W-:-:S05]  /*0080*/  VIADD R0, R5, 0x7 ;  /* 0x0000000705007836 */ /* 0x000fca0000000000 */
[----:B------:R-:W-:Y:S02]  /*0090*/  SHF.R.S32.HI R3, RZ, 0x1f, R0 ;  /* 0x0000001fff037819 */ /* 0x000fe40000011400 */
[----:B--2---:R-:W-:Y:S02]  /*00a0*/  SHF.R.U32.HI R16, RZ, 0x5, R22 ;  /* 0x00000005ff107819 */ /* 0x004fe40000011616 */
[----:B------:R-:W-:-:S03]  /*00b0*/  LEA.HI R3, R3, R0, RZ, 0x3 ;  /* 0x0000000003037211 */ /* 0x000fc600078f18ff */
[----:B----4-:R-:W-:Y:S01]  /*00c0*/  IMAD R0, R9, UR4, R16 ;  /* 0x0000000409007c24 */ /* 0x010fe2000f8e0210 */
[----:B------:R-:W-:-:S04]  /*00d0*/  SHF.R.S32.HI R3, RZ, 0x3, R3 ;  /* 0x00000003ff037819 */ /* 0x000fc80000011403 */
[----:B------:R-:W-:-:S04]  /*00e0*/  IABS R11, R3 ;  /* 0x00000003000b7213 */ /* 0x000fc80000000000 */
[----:B------:R-:W1:Y:S08]  /*00f0*/  I2F.RP R4, R11 ;  /* 0x0000000b00047306 */ /* 0x000e700000209400 */
[----:B-1----:R-:W1:Y:S02]  /*0100*/  MUFU.RCP R4, R4 ;  /* 0x0000000400047308 */ /* 0x002e640000001000 */
[----:B-1----:R-:W-:-:S02]  /*0110*/  IADD3 R6, PT, PT, R4, 0xffffffe, RZ ;  /* 0x0ffffffe04067810 */ /* 0x002fc40007ffe0ff */
[----:B------:R-:W-:-:S04]  /*0120*/  IABS R4, R0 ;  /* 0x0000000000047213 */ /* 0x000fc80000000000 */
        /* <DEDUP_REMOVED lines=19> */
[----:B-----5:R-:W-:Y:S01]  /*0260*/  ISETP.GE.AND P0, PT, R17, UR5, PT ;  /* 0x0000000511007c0c */ /* 0x020fe2000bf06270 */
        /* <DEDUP_REMOVED lines=21> */
[----:B------:R-:W-:Y:S02]  /*03c0*/  IMAD R19, R17, R18, RZ ;  /* 0x0000001211137224 */ /* 0x000fe400078e02ff */
[----:B------:R-:W-:Y:S01]  /*03d0*/  IMAD.IADD R6, R3, 0x1, -R6 ;  /* 0x0000000103067824 */ /* 0x000fe200078e0a06 */
[----:B------:R-:W-:Y:S01]  /*03e0*/  ISETP.NE.AND P0, PT, R21, RZ, PT ;  /* 0x000000ff1500720c */ /* 0x000fe20003f05270 */
[----:B------:R-:W-:-:S03]  /*03f0*/  IMAD.SHL.U32 R5, R0, 0x4, RZ ;  /* 0x0000000400057824 */ /* 0x000fc600078e00ff */
[----:B------:R-:W-:-:S13]  /*0400*/  ISETP.GT.U32.AND P1, PT, R6, -0x4, PT ;  /* 0xfffffffc0600780c */ /* 0x000fda0003f24070 */
        /* <DEDUP_REMOVED lines=13> */
.L_x_108:
[C---:B------:R-:W-:Y:S01]  /*04e0*/  IADD3 R9, PT, PT, R25.reuse, -0x3, RZ ;  /* 0xfffffffd19097810 */ /* 0x040fe20007ffe0ff */
[C---:B------:R-:W-:Y:S01]  /*04f0*/  VIADD R11, R24.reuse, 0x1 ;  /* 0x00000001180b7836 */ /* 0x040fe20000000000 */
[----:B------:R-:W-:Y:S01]  /*0500*/  IADD3 R13, PT, PT, R25, -0x1, RZ ;  /* 0xffffffff190d7810 */ /* 0x000fe20007ffe0ff */
[C---:B------:R-:W-:Y:S01]  /*0510*/  VIADD R15, R24.reuse, 0x2 ;  /* 0x00000002180f7836 */ /* 0x040fe20000000000 */
[-C--:B------:R-:W-:Y:S01]  /*0520*/  ISETP.GE.AND P1, PT, R9, R2.reuse, PT ;  /* 0x000000020900720c */ /* 0x080fe20003f26270 */
[----:B------:R-:W-:Y:S01]  /*0530*/  VIADD R23, R23, 0x4 ;  /* 0x0000000417177836 */ /* 0x000fe20000000000 */
[-C--:B------:R-:W-:Y:S01]  /*0540*/  VIMNMX R10, PT, PT, R9, R2.reuse, PT ;  /* 0x00000002090a7248 */ /* 0x080fe20003fe0100 */
[----:B------:R-:W-:Y:S01]  /*0550*/  VIADD R9, R25, 0xfffffffe ;  /* 0xfffffffe19097836 */ /* 0x000fe20000000000 */
[----:B------:R-:W-:Y:S02]  /*0560*/  SEL R8, R24, RZ, P1 ;  /* 0x000000ff18087207 */ /* 0x000fe40000800000 */
[----:B------:R-:W-:-:S02]  /*0570*/  ISETP.GE.AND P2, PT, R13, R2, PT ;  /* 0x000000020d00720c */ /* 0x000fc40003f46270 */
[----:B------:R-:W-:Y:S01]  /*0580*/  IADD3 R14, PT, PT, R10, R19, R8 ;  /* 0x000000130a0e7210 */ /* 0x000fe20007ffe008 */
[----:B------:R-:W-:Y:S01]  /*0590*/  VIADD R8, R24, 0x3 ;  /* 0x0000000318087836 */ /* 0x000fe20000000000 */
[-C--:B------:R-:W-:Y:S02]  /*05a0*/  ISETP.GE.AND P1, PT, R9, R2.reuse, PT ;  /* 0x000000020900720c */ /* 0x080fe40003f26270 */
[-C--:B------:R-:W-:Y:S02]  /*05b0*/  ISETP.GE.AND P3, PT, R25, R2.reuse, PT ;  /* 0x000000021900720c */ /* 0x080fe40003f66270 */
[-C--:B------:R-:W-:Y:S02]  /*05c0*/  VIMNMX R12, PT, PT, R9, R2.reuse, PT ;  /* 0x00000002090c7248 */ /* 0x080fe40003fe0100 */
[----:B------:R-:W-:Y:S02]  /*05d0*/  SEL R11, R11, RZ, P1 ;  /* 0x000000ff0b0b7207 */ /* 0x000fe40000800000 */
[----:B------:R-:W-:-:S02]  /*05e0*/  VIMNMX R10, PT, PT, R13, R2, PT ;  /* 0x000000020d0a7248 */ /* 0x000fc40003fe0100 */
[----:B------:R-:W-:Y:S02]  /*05f0*/  SEL R9, R15, RZ, P2 ;  /* 0x000000ff0f097207 */ /* 0x000fe40001000000 */
[----:B------:R-:W-:Y:S02]  /*0600*/  SEL R8, R8, RZ, P3 ;  /* 0x000000ff08087207 */ /* 0x000fe40001800000 */
[C---:B------:R-:W-:Y:S01]  /*0610*/  VIMNMX R13, PT, PT, R25.reuse, R2, PT ;  /* 0x00000002190d7248 */ /* 0x040fe20003fe0100 */
[----:B------:R-:W-:Y:S01]  /*0620*/  VIADD R25, R25, 0x4 ;  /* 0x0000000419197836 */ /* 0x000fe20000000000 */
[-C--:B------:R-:W-:Y:S02]  /*0630*/  IADD3 R12, PT, PT, R12, R19.reuse, R11 ;  /* 0x000000130c0c7210 */ /* 0x080fe40007ffe00b */
[-C--:B------:R-:W-:Y:S02]  /*0640*/  IADD3 R10, PT, PT, R10, R19.reuse, R9 ;  /* 0x000000130a0a7210 */ /* 0x080fe40007ffe009 */
[----:B------:R-:W-:Y:S01]  /*0650*/  IADD3 R8, PT, PT, R13, R19, R8 ;  /* 0x000000130d087210 */ /* 0x000fe20007ffe008 */
[--C-:B------:R-:W-:Y:S01]  /*0660*/  IMAD R9, R12, 0x80, R5.reuse ;  /* 0x000000800c097824 */ /* 0x100fe200078e0205 */
[----:B------:R-:W-:Y:S01]  /*0670*/  ISETP.NE.AND P1, PT, R23, RZ, PT ;  /* 0x000000ff1700720c */ /* 0x000fe20003f25270 */
[----:B------:R-:W-:Y:S01]  /*0680*/  IMAD R11, R10, 0x80, R5 ;  /* 0x000000800a0b7824 */ /* 0x000fe200078e0205 */
[----:B------:R-:W-:-:S02]  /*0690*/  LEA R15, R14, R5, 0x7 ;  /* 0x000000050e0f7211 */ /* 0x000fc400078e38ff */
[----:B------:R-:W-:Y:S01]  /*06a0*/  LEA R13, R8, R5, 0x7 ;  /* 0x00000005080d7211 */ /* 0x000fe200078e38ff */
[----:B--2---:R-:W-:Y:S01]  /*06b0*/  IMAD.WIDE R8, R9, 0x2, R6 ;  /* 0x0000000209087825 */ /* 0x004fe200078e0206 */
[----:B------:R-:W-:-:S03]  /*06c0*/  IADD3 R24, PT, PT, R24, 0x4, RZ ;  /* 0x0000000418187810 */ /* 0x000fc60007ffe0ff */
[----:B------:R-:W-:-:S04]  /*06d0*/  IMAD.WIDE R14, R15, 0x2, R6 ;  /* 0x000000020f0e7825 */ /* 0x000fc800078e0206 */
[--C-:B------:R-:W-:Y:S01]  /*06e0*/  IMAD.WIDE R10, R11, 0x2, R6.reuse ;  /* 0x000000020b0a7825 */ /* 0x100fe200078e0206 */
[----:B------:R-:W-:Y:S01]  /*06f0*/  @!PT LDS RZ, [RZ] ;  /* 0x00000000fffff984 */ /* 0x000fe20000000800 */
[----:B------:R-:W-:Y:S01]  /*0700*/  @!PT LDS RZ, [RZ] ;  /* 0x00000000fffff984 */ /* 0x000fe20000000800 */
[----:B------:R-:W-:Y:S01]  /*0710*/  @!PT LDS RZ, [RZ] ;  /* 0x00000000fffff984 */ /* 0x000fe20000000800 */
[----:B------:R-:W-:Y:S03]  /*0720*/  LDGSTS.E.64 [R27+-0x200], desc[UR8][R14.64] ;  /* 0xffe000000e1b7fae */ /* 0x000fe6000b9a1408 */
[----:B------:R-:W-:Y:S01]  /*0730*/  IMAD.WIDE R12, R13, 0x2, R6 ;  /* 0x000000020d0c7825 */ /* 0x000fe200078e0206 */
[----:B------:R-:W-:Y:S04]  /*0740*/  LDGSTS.E.64 [R27+-0x100], desc[UR8][R8.64] ;  /* 0xfff00000081b7fae */ /* 0x000fe8000b9a1408 */
[----:B------:R-:W-:Y:S04]  /*0750*/  LDGSTS.E.64 [R27], desc[UR8][R10.64] ;  /* 0x000000000a1b7fae */ /* 0x000fe8000b9a1408 */
[----:B------:R1:W-:Y:S02]  /*0760*/  LDGSTS.E.64 [R27+0x100], desc[UR8][R12.64] ;  /* 0x001000000c1b7fae */ /* 0x0003e4000b9a1408 */
[----:B-1----:R-:W-:Y:S01]  /*0770*/  VIADD R27, R27, 0x400 ;  /* 0x000004001b1b7836 */ /* 0x002fe20000000000 */
[----:B------:R-:W-:Y:S06]  /*0780*/  @P1 BRA `(.L_x_108) ;  /* 0xfffffffc00541947 */ /* 0x000fec000383ffff */
.L_x_107:
[----:B------:R-:W-:Y:S05]  /*0790*/  BSYNC.RECONVERGENT B1 ;  /* 0x0000000000017941 */ /* 0x000fea0003800200 */
.L_x_106:
        /* <DEDUP_REMOVED lines=12> */
.L_x_109:
[-C--:B------:R-:W-:Y:S01]  /*0860*/  ISETP.GE.AND P0, PT, R13, R2.reuse, PT ;  /* 0x000000020d00720c */ /* 0x080fe20003f06270 */
[----:B------:R-:W-:Y:S01]  /*0870*/  VIADD R21, R21, 0x1 ;  /* 0x0000000115157836 */ /* 0x000fe20000000000 */
[----:B------:R-:W-:Y:S02]  /*0880*/  VIMNMX R9, PT, PT, R13, R2, PT ;  /* 0x000000020d097248 */ /* 0x000fe40003fe0100 */
        /* <DEDUP_REMOVED lines=10> */
[----:B------:R1:W-:Y:S02]  /*0930*/  LDGSTS.E.64 [R11], desc[UR8][R8.64] ;  /* 0x00000000080b7fae */ /* 0x0003e4000b9a1408 */
[----:B-1----:R-:W-:Y:S01]  /*0940*/  VIADD R11, R11, 0x100 ;  /* 0x000001000b0b7836 */ /* 0x002fe20000000000 */
[----:B------:R-:W-:Y:S06]  /*0950*/  @P0 BRA `(.L_x_109) ;  /* 0xfffffffc00c00947 */ /* 0x000fec000383ffff */
.L_x_105:
[----:B------:R-:W-:Y:S05]  /*0960*/  BSYNC.RECONVERGENT B0 ;  /* 0x0000000000007941 */ /* 0x000fea0003800200 */
.L_x_104:
        /* <DEDUP_REMOVED lines=20> */
[----:B------:R-:W-:Y:S04]  /*0ab0*/  BSSY.RECONVERGENT B1, `(.L_x_112) ;  /* 0x000001f000017945 */ /* 0x000fe80003800200 */
[----:B------:R-:W-:-:S05]  /*0ac0*/  VIADD R8, R7, UR6 ;  /* 0x0000000607087c36 */ /* 0x000fca0008000000 */
[C---:B------:R-:W-:Y:S02]  /*0ad0*/  LOP3.LUT R7, R8.reuse, 0x60, RZ, 0xc0, !PT ;  /* 0x0000006008077812 */ /* 0x040fe400078ec0ff */
[----:B------:R-:W-:Y:S02]  /*0ae0*/  ISETP.GE.U32.AND P1, PT, R8, 0x60, PT ;  /* 0x000000600800780c */ /* 0x000fe40003f26070 */
[----:B------:R-:W-:Y:S01]  /*0af0*/  ISETP.NE.AND P0, PT, R7, 0x60, PT ;  /* 0x000000600700780c */ /* 0x000fe20003f05270 */
[----:B------:R-:W-:-:S12]  /*0b00*/  IMAD.MOV.U32 R7, RZ, RZ, R0 ;  /* 0x000000ffff077224 */ /* 0x000fd800078e0000 */
[----:B------:R-:W-:Y:S05]  /*0b10*/  @!P0 BRA `(.L_x_113) ;  /* 0x0000000000608947 */ /* 0x000fea0003800000 */
[----:B------:R-:W1:Y:S01]  /*0b20*/  S2UR UR7, SR_CgaCtaId ;  /* 0x00000000000779c3 */ /* 0x000e620000008800 */
[----:B------:R-:W-:Y:S01]  /*0b30*/  LEA.HI R8, R8, 0x1, RZ, 0x1b ;  /* 0x0000000108087811 */ /* 0x000fe200078fd8ff */
[----:B------:R-:W-:Y:S01]  /*0b40*/  UMOV UR5, 0x400 ;  /* 0x0000040000057882 */ /* 0x000fe20000000000 */
[----:B------:R-:W-:Y:S02]  /*0b50*/  IMAD R7, R16, UR10, RZ ;  /* 0x0000000a10077c24 */ /* 0x000fe4000f8e02ff */
[----:B------:R-:W-:Y:S01]  /*0b60*/  SHF.L.U32 R9, R8, 0x5, RZ ;  /* 0x0000000508097819 */ /* 0x000fe200000006ff */
[----:B------:R-:W-:Y:S01]  /*0b70*/  IMAD.SHL.U32 R10, R0, 0x10, RZ ;  /* 0x00000010000a7824 */ /* 0x000fe200078e00ff */
[----:B------:R-:W-:Y:S02]  /*0b80*/  LOP3.LUT R8, R8, 0x3, RZ, 0xc0, !PT ;  /* 0x0000000308087812 */ /* 0x000fe400078ec0ff */
[----:B------:R-:W-:-:S03]  /*0b90*/  LOP3.LUT R11, R9, 0x60, RZ, 0xc0, !PT ;  /* 0x00000060090b7812 */ /* 0x000fc600078ec0ff */
[----:B------:R-:W-:Y:S01]  /*0ba0*/  IMAD.MOV R12, RZ, RZ, -R8 ;  /* 0x000000ffff0c7224 */ /* 0x000fe200078e0a08 */
[----:B-1----:R-:W-:-:S06]  /*0bb0*/  ULEA UR5, UR7, UR5, 0x18 ;  /* 0x0000000507057291 */ /* 0x002fcc000f8ec0ff */
[----:B------:R-:W-:Y:S02]  /*0bc0*/  LEA R9, R7, UR5, 0x1 ;  /* 0x0000000507097c11 */ /* 0x000fe4000f8e08ff */
[----:B------:R-:W-:Y:S02]  /*0bd0*/  LOP3.LUT R7, R11, 0x1f, R22, 0xf8, !PT ;  /* 0x0000001f0b077812 */ /* 0x000fe400078ef816 */
[----:B------:R-:W-:-:S07]  /*0be0*/  IADD3 R11, PT, PT, R9, R10, RZ ;  /* 0x0000000a090b7210 */ /* 0x000fce0007ffe0ff */
.L_x_114:
[----:B------:R-:W-:Y:S01]  /*0bf0*/  IADD3 R8, P0, PT, R10, R5, RZ ;  /* 0x000000050a087210 */ /* 0x000fe20007f1e0ff */
        /* <DEDUP_REMOVED lines=10> */
.L_x_113:
[----:B------:R-:W-:Y:S05]  /*0ca0*/  BSYNC.RECONVERGENT B1 ;  /* 0x0000000000017941 */ /* 0x000fea0003800200 */
.L_x_112:
[----:B------:R-:W-:Y:S05]  /*0cb0*/  @!P1 BRA `(.L_x_111) ;  /* 0x0000000000789947 */ /* 0x000fea0003800000 */
[----:B------:R-:W1:Y:S01]  /*0cc0*/  S2UR UR7, SR_CgaCtaId ;  /* 0x00000000000779c3 */ /* 0x000e620000008800 */
[----:B------:R-:W-:Y:S01]  /*0cd0*/  UMOV UR5, 0x400 ;  /* 0x0000040000057882 */ /* 0x000fe20000000000 */
[----:B------:R-:W-:Y:S01]  /*0ce0*/  IMAD R8, R16, UR10, RZ ;  /* 0x0000000a10087c24 */ /* 0x000fe2000f8e02ff */
[----:B------:R-:W-:Y:S01]  /*0cf0*/  LEA R20, R7, 0x400, 0x4 ;  /* 0x0000040007147811 */ /* 0x000fe200078e20ff */
[----:B-1----:R-:W-:-:S06]  /*0d00*/  ULEA UR5, UR7, UR5, 0x18 ;  /* 0x0000000507057291 */ /* 0x002fcc000f8ec0ff */
[----:B------:R-:W-:-:S05]  /*0d10*/  LEA R8, R8, UR5, 0x1 ;  /* 0x0000000508087c11 */ /* 0x000fca000f8e08ff */
[----:B------:R-:W-:-:S07]  /*0d20*/  IMAD R19, R7, 0x10, R8 ;  /* 0x0000001007137824 */ /* 0x000fce00078e0208 */
.L_x_115:
[C---:B------:R-:W-:Y:S01]  /*0d30*/  IADD3 R8, PT, PT, R20.reuse, -0x400, RZ ;  /* 0xfffffc0014087810 */ /* 0x040fe20007ffe0ff */
[----:B------:R-:W-:Y:S01]  /*0d40*/  VIADD R7, R7, 0x80 ;  /* 0x0000008007077836 */ /* 0x000fe20000000000 */
[CC--:B------:R-:W-:Y:S01]  /*0d50*/  IADD3 R10, P2, PT, R20.reuse, R5.reuse, RZ ;  /* 0x00000005140a7210 */ /* 0x0c0fe20007f5e0ff */
[----:B------:R-:W-:Y:S01]  /*0d60*/  VIADD R12, R20, 0xfffffe00 ;  /* 0xfffffe00140c7836 */ /* 0x000fe20000000000 */
[----:B------:R-:W-:Y:S01]  /*0d70*/  IADD3 R8, P0, PT, R8, R5, RZ ;  /* 0x0000000508087210 */ /* 0x000fe20007f1e0ff */
[C---:B------:R-:W-:Y:S02]  /*0d80*/  VIADD R14, R20.reuse, 0x200 ;  /* 0x00000200140e7836 */ /* 0x040fe40000000000 */
[----:B------:R-:W-:Y:S01]  /*0d90*/  IMAD.X R11, RZ, RZ, R6, P2 ;  /* 0x000000ffff0b7224 */ /* 0x000fe200010e0606 */
[----:B------:R-:W-:Y:S01]  /*0da0*/  IADD3.X R9, PT, PT, RZ, R6, RZ, P0, !PT ;  /* 0x00000006ff097210 */ /* 0x000fe200007fe4ff */
[----:B------:R-:W-:Y:S01]  /*0db0*/  VIADD R20, R20, 0x800 ;  /* 0x0000080014147836 */ /* 0x000fe20000000000 */
[----:B------:R-:W-:-:S02]  /*0dc0*/  ISETP.GE.AND P0, PT, R7, UR6, PT ;  /* 0x0000000607007c0c */ /* 0x000fc4000bf06270 */
[-C--:B------:R-:W-:Y:S01]  /*0dd0*/  IADD3 R12, P1, PT, R12, R5.reuse, RZ ;  /* 0x000000050c0c7210 */ /* 0x080fe20007f3e0ff */
[----:B------:R-:W-:Y:S01]  /*0de0*/  @!PT LDS RZ, [RZ] ;  /* 0x00000000fffff984 */ /* 0x000fe20000000800 */
[----:B------:R-:W-:Y:S01]  /*0df0*/  @!PT LDS RZ, [RZ] ;  /* 0x00000000fffff984 */ /* 0x000fe20000000800 */
[----:B------:R-:W-:Y:S01]  /*0e00*/  @!PT LDS RZ, [RZ] ;  /* 0x00000000fffff984 */ /* 0x000fe20000000800 */
[----:B------:R-:W-:Y:S01]  /*0e10*/  LDGSTS.E.BYPASS.128 [R19], desc[UR8][R8.64] ;  /* 0x0000000008137fae */ /* 0x000fe2000b981808 */
[----:B------:R-:W-:-:S03]  /*0e20*/  IADD3 R14, P3, PT, R14, R5, RZ ;  /* 0x000000050e0e7210 */ /* 0x000fc60007f7e0ff */
[----:B------:R-:W-:Y:S01]  /*0e30*/  IMAD.X R13, RZ, RZ, R6, P1 ;  /* 0x000000ffff0d7224 */ /* 0x000fe200008e0606 */
[----:B------:R-:W-:-:S04]  /*0e40*/  IADD3.X R15, PT, PT, RZ, R6, RZ, P3, !PT ;  /* 0x00000006ff0f7210 */ /* 0x000fc80001ffe4ff */
[----:B------:R-:W-:Y:S04]  /*0e50*/  LDGSTS.E.BYPASS.128 [R19+0x200], desc[UR8][R12.64] ;  /* 0x002000000c137fae */ /* 0x000fe8000b981808 */
[----:B------:R-:W-:Y:S04]  /*0e60*/  LDGSTS.E.BYPASS.128 [R19+0x400], desc[UR8][R10.64] ;  /* 0x004000000a137fae */ /* 0x000fe8000b981808 */
[----:B------:R1:W-:Y:S02]  /*0e70*/  LDGSTS.E.BYPASS.128 [R19+0x600], desc[UR8][R14.64] ;  /* 0x006000000e137fae */ /* 0x0003e4000b981808 */
[----:B-1----:R-:W-:Y:S01]  /*0e80*/  IADD3 R19, PT, PT, R19, 0x800, RZ ;  /* 0x0000080013137810 */ /* 0x002fe20007ffe0ff */
[----:B------:R-:W-:Y:S06]  /*0e90*/  @!P0 BRA `(.L_x_115) ;  /* 0xfffffffc00a48947 */ /* 0x000fec000383ffff */
.L_x_111:
[----:B------:R-:W-:Y:S05]  /*0ea0*/  BSYNC.RECONVERGENT B0 ;  /* 0x0000000000007941 */ /* 0x000fea0003800200 */
.L_x_110:
        /* <DEDUP_REMOVED lines=12> */
[----:B------:R1:W5:Y:S04]  /*0f70*/  LDG.E.U16 R11, desc[UR8][R14.64+0x6] ;  /* 0x000006080e0b7981 */ /* 0x000368000c1e1500 */
[----:B------:R-:W5:Y:S04]  /*0f80*/  LDG.E.U16 R8, desc[UR8][R6.64] ;  /* 0x0000000806087981 */ /* 0x000f68000c1e1500 */
[----:B------:R-:W5:Y:S04]  /*0f90*/  LDG.E.U16 R20, desc[UR8][R6.64+0x2] ;  /* 0x0000020806147981 */ /* 0x000f68000c1e1500 */
[----:B------:R-:W5:Y:S04]  /*0fa0*/  LDG.E.U16 R19, desc[UR8][R6.64+0x4] ;  /* 0x0000040806137981 */ /* 0x000f68000c1e1500 */
[----:B------:R-:W5:Y:S01]  /*0fb0*/  LDG.E.U16 R22, desc[UR8][R6.64+0x6] ;  /* 0x0000060806167981 */ /* 0x000f62000c1e1500 */
[----:B------:R-:W1:Y:S01]  /*0fc0*/  S2UR UR7, SR_CgaCtaId ;  /* 0x00000000000779c3 */ /* 0x000e620000008800 */
[----:B------:R-:W-:Y:S01]  /*0fd0*/  USHF.R.S32.HI UR5, URZ, 0x1f, UR10 ;  /* 0x0000001fff057899 */ /* 0x000fe2000801140a */
[----:B-1----:R-:W-:-:S03]  /*0fe0*/  LEA R15, R16, UR4, 0xa ;  /* 0x00000004100f7c11 */ /* 0x002fc6000f8e50ff */
[----:B------:R-:W-:Y:S01]  /*0ff0*/  ULEA.HI UR6, UR5, UR10, URZ, 0x2 ;  /* 0x0000000a05067291 */ /* 0x000fe2000f8f10ff */
[----:B------:R-:W-:Y:S01]  /*1000*/  IMAD.SHL.U32 R21, R0, 0x2, RZ ;  /* 0x0000000200157824 */ /* 0x000fe200078e00ff */
[----:B------:R-:W-:Y:S02]  /*1010*/  UMOV UR4, 0x400 ;  /* 0x0000040000047882 */ /* 0x000fe40000000000 */
[----:B------:R-:W-:Y:S01]  /*1020*/  USHF.R.S32.HI UR6, URZ, 0x2, UR6 ;  /* 0x00000002ff067899 */ /* 0x000fe20008011406 */
[----:B------:R-:W-:Y:S01]  /*1030*/  IMAD R16, R16, UR10, R21 ;  /* 0x0000000a10107c24 */ /* 0x000fe2000f8e0215 */
[C---:B------:R-:W-:Y:S01]  /*1040*/  LEA R15, R0.reuse, R15, 0x2 ;  /* 0x0000000f000f7211 */ /* 0x040fe200078e10ff */
[----:B------:R-:W-:Y:S01]  /*1050*/  IMAD R10, R17, R18, RZ ;  /* 0x00000012110a7224 */ /* 0x000fe200078e02ff */
[----:B------:R-:W-:Y:S01]  /*1060*/  ULEA.HI UR5, UR10, UR10, URZ, 0x1 ;  /* 0x0000000a0a057291 */ /* 0x000fe2000f8f08ff */
[----:B------:R-:W-:Y:S02]  /*1070*/  IMAD.IADD R18, R3, 0x1, -R2 ;  /* 0x0000000103127824 */ /* 0x000fe400078e0a02 */
[----:B------:R-:W-:Y:S01]  /*1080*/  IMAD.MOV.U32 R17, RZ, RZ, RZ ;  /* 0x000000ffff117224 */ /* 0x000fe200078e00ff */
[----:B------:R-:W-:Y:S01]  /*1090*/  ULEA UR4, UR7, UR4, 0x18 ;  /* 0x0000000407047291 */ /* 0x000fe2000f8ec0ff */
[----:B------:R-:W-:-:S02]  /*10a0*/  ISETP.GE.AND P0, PT, R0, UR6, PT ;  /* 0x0000000600007c0c */ /* 0x000fc4000bf06270 */
[----:B------:R-:W1:Y:S03]  /*10b0*/  LDCU UR6, c[0x0][0x388] ;  /* 0x00007100ff0677ac */ /* 0x000e660008000800 */
[----:B------:R-:W-:Y:S02]  /*10c0*/  LEA R14, R15, UR4, 0x1 ;  /* 0x000000040f0e7c11 */ /* 0x000fe4000f8e08ff */
[----:B------:R-:W-:Y:S01]  /*10d0*/  LEA R16, R16, UR4, 0x1 ;  /* 0x0000000410107c11 */ /* 0x000fe2000f8e08ff */
[----:B------:R-:W-:Y:S01]  /*10e0*/  ULOP3.LUT UR5, UR5, 0xfffffffe, URZ, 0xc0, !UPT ;  /* 0xfffffffe05057892 */ /* 0x000fe2000f8ec0ff */
[----:B---3--:R-:W-:Y:S01]  /*10f0*/  SHF.L.U32 R15, R9, 0x10, RZ ;  /* 0x00000010090f7819 */ /* 0x008fe200000006ff */
[----:B--2---:R-:W-:Y:S02]  /*1100*/  IMAD.U32 R13, R13, 0x10000, RZ ;  /* 0x000100000d0d7824 */ /* 0x004fe400078e00ff */
[----:B----4-:R-:W-:Y:S01]  /*1110*/  IMAD.U32 R12, R12, 0x10000, RZ ;  /* 0x000100000c0c7824 */ /* 0x010fe200078e00ff */
[----:B-----5:R-:W-:Y:S01]  /*1120*/  SHF.L.U32 R11, R11, 0x10, RZ ;  /* 0x000000100b0b7819 */ /* 0x020fe200000006ff */
[----:B------:R-:W-:-:S02]  /*1130*/  IMAD.U32 R2, R8, 0x10000, RZ ;  /* 0x0001000008027824 */ /* 0x000fc400078e00ff */
[----:B------:R-:W-:Y:S01]  /*1140*/  IMAD.U32 R20, R20, 0x10000, RZ ;  /* 0x0001000014147824 */ /* 0x000fe200078e00ff */
[----:B------:R-:W-:Y:S01]  /*1150*/  SHF.L.U32 R19, R19, 0x10, RZ ;  /* 0x0000001013137819 */ /* 0x000fe200000006ff */
[----:B-1----:R-:W-:-:S07]  /*1160*/  IMAD.U32 R22, R22, 0x10000, RZ ;  /* 0x0001000016167824 */ /* 0x002fce00078e00ff */
.L_x_121:
[----:B-12---:R-:W1:Y:S01]  /*1170*/  LDS.64 R6, [R14] ;  /* 0x000000000e067984 */ /* 0x006e620000000a00 */
[----:B------:R-:W-:Y:S01]  /*1180*/  ISETP.GE.AND P1, PT, R3, UR6, PT ;  /* 0x0000000603007c0c */ /* 0x000fe2000bf26270 */
[----:B------:R-:W-:-:S03]  /*1190*/  UMOV UR4, 0xffffffff ;  /* 0xffffffff00047882 */ /* 0x000fc60000000000 */
[----:B------:R-:W-:Y:S02]  /*11a0*/  SEL R21, R18, RZ, P1 ;  /* 0x000000ff12157207 */ /* 0x000fe40000800000 */
[C---:B-1----:R-:W-:Y:S01]  /*11b0*/  PRMT R9, R6.reuse, 0x7632, R9 ;  /* 0x0000763206097816 */ /* 0x042fe20000000009 */
[----:B------:R-:W-:Y:S01]  /*11c0*/  IMAD.U32 R0, R6, 0x10000, RZ ;  /* 0x0001000006007824 */ /* 0x000fe200078e00ff */
[C---:B------:R-:W-:Y:S01]  /*11d0*/  PRMT R24, R7.reuse, 0x7632, R24 ;  /* 0x0000763207187816 */ /* 0x040fe20000000018 */
[----:B------:R-:W-:Y:S01]  /*11e0*/  IMAD.U32 R8, R7, 0x10000, RZ ;  /* 0x0001000007087824 */ /* 0x000fe200078e00ff */
[----:B------:R-:W-:Y:S01]  /*11f0*/  SHF.L.U32 R9, R9, 0x10, RZ ;  /* 0x0000001009097819 */ /* 0x000fe200000006ff */
[----:B------:R-:W-:Y:S02]  /*1200*/  FFMA.FTZ R6, R0, R0, RZ ;  /* 0x0000000000067223 */ /* 0x000fe400000100ff */
[----:B------:R-:W-:Y:S02]  /*1210*/  IMAD.U32 R7, R24, 0x10000, RZ ;  /* 0x0001000018077824 */ /* 0x000fe400078e00ff */
        /* <DEDUP_REMOVED lines=15> */
.L_x_128:
[----:B------:R-:W3:Y:S01]  /*1310*/  LDC R21, c[0x0][0x394] ;  /* 0x0000e500ff157b82 */ /* 0x000ee20000000800 */
[----:B--2---:R-:W-:Y:S01]  /*1320*/  FADD.FTZ R26, R29, R26 ;  /* 0x0000001a1d1a7221 */ /* 0x004fe20000010000 */
[----:B------:R-:W-:Y:S01]  /*1330*/  FSEL R24, R15, R2, !P1 ;  /* 0x000000020f187208 */ /* 0x000fe20004800000 */
[----:B------:R-:W-:Y:S01]  /*1340*/  BSSY.RECONVERGENT B0, `(.L_x_117) ;  /* 0x000000f000007945 */ /* 0x000fe20003800200 */
[----:B------:R-:W-:Y:S02]  /*1350*/  ISETP.NE.AND P2, PT, R17, RZ, PT ;  /* 0x000000ff1100720c */ /* 0x000fe40003f45270 */
[----:B------:R-:W-:Y:S01]  /*1360*/  FSEL R28, R11, R22, !P1 ;  /* 0x000000160b1c7208 */ /* 0x000fe20004800000 */
[----:B---3--:R-:W-:Y:S01]  /*1370*/  FFMA.FTZ R21, R26, 0.0078125, R21 ;  /* 0x3c0000001a157823 */ /* 0x008fe20000010015 */
[----:B------:R-:W-:-:S05]  /*1380*/  FSEL R26, R12, R19, !P1 ;  /* 0x000000130c1a7208 */ /* 0x000fca0004800000 */
[----:B------:R-:W2:Y:S02]  /*1390*/  MUFU.RSQ R21, R21 ;  /* 0x0000001500157308 */ /* 0x000ea40000001400 */
[----:B--2---:R-:W-:Y:S01]  /*13a0*/  FMUL.FTZ R23, R21, R24 ;  /* 0x0000001815177220 */ /* 0x004fe20000410000 */
[----:B------:R-:W-:Y:S01]  /*13b0*/  FSEL R24, R13, R20, !P1 ;  /* 0x000000140d187208 */ /* 0x000fe20004800000 */
[C---:B------:R-:W-:Y:S02]  /*13c0*/  FMUL.FTZ R28, R21.reuse, R28 ;  /* 0x0000001c151c7220 */ /* 0x040fe40000410000 */
[----:B------:R-:W-:Y:S01]  /*13d0*/  FMUL.FTZ R0, R0, R23 ;  /* 0x0000001700007220 */ /* 0x000fe20000410000 */
[C---:B------:R-:W-:Y:S01]  /*13e0*/  FMUL.FTZ R23, R21.reuse, R26 ;  /* 0x0000001a15177220 */ /* 0x040fe20000410000 */
[----:B------:R-:W-:-:S04]  /*13f0*/  FMUL.FTZ R24, R21, R24 ;  /* 0x0000001815187220 */ /* 0x000fc80000410000 */
[----:B------:R-:W-:Y:S01]  /*1400*/  FMUL.FTZ R21, R9, R24 ;  /* 0x0000001809157220 */ /* 0x000fe20000410000 */
[----:B------:R-:W-:Y:S06]  /*1410*/  @P2 BRA `(.L_x_118) ;  /* 0x0000000000042947 */ /* 0x000fec0003800000 */
[----:B------:R-:W-:-:S04]  /*1420*/  DEPBAR.LE SB0, 0x0 ;  /* 0x000080000000791a */ /* 0x000fc80000000000 */
.L_x_118:
[----:B------:R-:W-:Y:S05]  /*1430*/  BSYNC.RECONVERGENT B0 ;  /* 0x0000000000007941 */ /* 0x000fea0003800200 */
.L_x_117:
[----:B------:R-:W-:Y:S01]  /*1440*/  BSSY.RECONVERGENT B0, `(.L_x_119) ;  /* 0x0000014000007945 */ /* 0x000fe20003800200 */
[----:B------:R-:W-:Y:S01]  /*1450*/  FMUL.FTZ R23, R8, R23 ;  /* 0x0000001708177220 */ /* 0x000fe20000410000 */
[----:B------:R-:W-:Y:S02]  /*1460*/  FMUL.FTZ R24, R7, R28 ;  /* 0x0000001c07187220 */ /* 0x000fe40000410000 */
[----:B------:R-:W-:Y:S05]  /*1470*/  @P0 BRA `(.L_x_120) ;  /* 0x0000000000400947 */ /* 0x000fea0003800000 */
[----:B------:R-:W2:Y:S04]  /*1480*/  LDS.U16 R9, [R16+UR5] ;  /* 0x0000000510097984 */ /* 0x000ea80008000400 */
[----:B------:R-:W3:Y:S04]  /*1490*/  LDS.U16 R25, [R16+UR5+0x2] ;  /* 0x0000020510197984 */ /* 0x000ee80008000400 */
[----:B------:R-:W4:Y:S04]  /*14a0*/  LDS.U16 R7, [R16+0x2] ;  /* 0x0000020010077984 */ /* 0x000f280000000400 */
[----:B------:R-:W5:Y:S01]  /*14b0*/  LDS.U16 R8, [R16] ;  /* 0x0000000010087984 */ /* 0x000f620000000400 */
[----:B--2---:R-:W-:Y:S01]  /*14c0*/  SHF.L.U32 R26, R9, 0x10, RZ ;  /* 0x00000010091a7819 */ /* 0x004fe200000006ff */
[----:B---3--:R-:W-:-:S04]  /*14d0*/  IMAD.U32 R9, R25, 0x10000, RZ ;  /* 0x0001000019097824 */ /* 0x008fc800078e00ff */
[-C--:B------:R-:W-:Y:S01]  /*14e0*/  FMUL.FTZ R25, R21, R26.reuse ;  /* 0x0000001a15197220 */ /* 0x080fe20000410000 */
[----:B------:R-:W-:Y:S01]  /*14f0*/  FMUL.FTZ R26, R0, R26 ;  /* 0x0000001a001a7220 */ /* 0x000fe20000410000 */
[----:B----4-:R-:W-:Y:S01]  /*1500*/  SHF.L.U32 R7, R7, 0x10, RZ ;  /* 0x0000001007077819 */ /* 0x010fe200000006ff */
[-C--:B------:R-:W-:Y:S01]  /*1510*/  FMUL.FTZ R28, R24, R9.reuse ;  /* 0x00000009181c7220 */ /* 0x080fe20000410000 */
[C---:B------:R-:W-:Y:S01]  /*1520*/  FMUL.FTZ R9, R23.reuse, R9 ;  /* 0x0000000917097220 */ /* 0x040fe20000410000 */
[----:B-----5:R-:W-:Y:S02]  /*1530*/  IMAD.U32 R8, R8, 0x10000, RZ ;  /* 0x0001000008087824 */ /* 0x020fe400078e00ff */
[-C--:B------:R-:W-:Y:S01]  /*1540*/  FFMA.FTZ R23, R23, R7.reuse, -R28 ;  /* 0x0000000717177223 */ /* 0x080fe2000001081c */
[----:B------:R-:W-:Y:S01]  /*1550*/  FFMA.FTZ R24, R24, R7, R9 ;  /* 0x0000000718187223 */ /* 0x000fe20000010009 */
[-C--:B------:R-:W-:Y:S01]  /*1560*/  FFMA.FTZ R0, R0, R8.reuse, -R25 ;  /* 0x0000000800007223 */ /* 0x080fe20000010819 */
[----:B------:R-:W-:-:S07]  /*1570*/  FFMA.FTZ R21, R21, R8, R26 ;  /* 0x0000000815157223 */ /* 0x000fce000001001a */
.L_x_120:
[----:B------:R-:W-:Y:S05]  /*1580*/  BSYNC.RECONVERGENT B0 ;  /* 0x0000000000007941 */ /* 0x000fea0003800200 */
.L_x_119:
[----:B------:R-:W2:Y:S01]  /*1590*/  LDC.64 R8, c[0x0][0x380] ;  /* 0x0000e000ff087b82 */ /* 0x000ea20000000a00 */
[----:B------:R-:W-:Y:S01]  /*15a0*/  IMAD R25, R6, 0x80, R5 ;  /* 0x0000008006197824 */ /* 0x000fe200078e0205 */
[----:B------:R-:W-:Y:S01]  /*15b0*/  F2FP.BF16.F32.PACK_AB R6, R21, R0 ;  /* 0x000000001506723e */ /* 0x000fe200000010ff */
[----:B------:R-:W-:Y:S01]  /*15c0*/  VIADD R17, R17, 0x1 ;  /* 0x0000000111117836 */ /* 0x000fe20000000000 */
[----:B------:R-:W-:Y:S01]  /*15d0*/  F2FP.BF16.F32.PACK_AB R7, R24, R23 ;  /* 0x000000171807723e */ /* 0x000fe200000010ff */
[----:B------:R-:W-:Y:S01]  /*15e0*/  VIADD R3, R3, 0x1 ;  /* 0x0000000103037836 */ /* 0x000fe20000000000 */
[----:B------:R-:W-:Y:S02]  /*15f0*/  IADD3 R14, PT, PT, R14, 0x100, RZ ;  /* 0x000001000e0e7810 */ /* 0x000fe40007ffe0ff */
[----:B------:R-:W-:Y:S02]  /*1600*/  ISETP.GE.AND P1, PT, R17, R4, PT ;  /* 0x000000041100720c */ /* 0x000fe40003f26270 */
[----:B------:R-:W-:Y:S01]  /*1610*/  IADD3 R18, PT, PT, R18, 0x1, RZ ;  /* 0x0000000112127810 */ /* 0x000fe20007ffe0ff */
[----:B--2---:R-:W-:-:S05]  /*1620*/  IMAD.WIDE R8, R25, 0x2, R8 ;  /* 0x0000000219087825 */ /* 0x004fca00078e0208 */
[----:B------:R2:W-:Y:S05]  /*1630*/  STG.E.64 desc[UR8][R8.64], R6 ;  /* 0x0000000608007986 */ /* 0x0005ea000c101b08 */
[----:B------:R-:W-:Y:S05]  /*1640*/  @!P1 BRA `(.L_x_121) ;  /* 0xfffffff800c89947 */ /* 0x000fea000383ffff */
[----:B------:R-:W-:Y:S05]  /*1650*/  EXIT ;  /* 0x000000000000794d */ /* 0x000fea0003800000 */
.L_x_116:
[----:B------:R-:W-:Y:S01]  /*1660*/  HFMA2 R24, -RZ, RZ, 0, 1.847743988037109375e-06 ;  /* 0x0000001fff187431 */ /* 0x000fe200000001ff */
[----:B------:R-:W-:Y:S01]  /*1670*/  BSSY B0, `(.L_x_122) ;  /* 0x0000006000007945 */ /* 0x000fe20003800000 */
[----:B------:R-:W-:Y:S02]  /*1680*/  IMAD.MOV.U32 R21, RZ, RZ, 0x10 ;  /* 0x00000010ff157424 */ /* 0x000fe400078e00ff */
[----:B------:R-:W-:-:S07]  /*1690*/  IMAD.MOV.U32 R23, RZ, RZ, -0x1 ;  /* 0xffffffffff177424 */ /* 0x000fce00078e00ff */
[----:B------:R-:W-:Y:S05]  /*16a0*/  WARPSYNC.COLLECTIVE R23, `(.L_x_123) ;  /* 0x0000000017087348 */ /* 0x000fea0003c00000 */
[----:B------:R1:W2:Y:S02]  /*16b0*/  SHFL.BFLY P2, R24, R25, R21, R24 ;  /* 0x0c00001519187389 */ /* 0x0002a40000040018 */
[----:B-12---:R-:W-:Y:S05]  /*16c0*/  ENDCOLLECTIVE ;  /* 0x000000000000791b */ /* 0x006fea0003800000 */
.L_x_123:
[----:B------:R-:W-:Y:S05]  /*16d0*/  BSYNC B0 ;  /* 0x0000000000007941 */ /* 0x000fea0003800000 */
.L_x_122:
[----:B------:R-:W-:Y:S01]  /*16e0*/  FADD.FTZ R26, R25, R24 ;  /* 0x00000018191a7221 */ /* 0x000fe20000010000 */
[----:B------:R-:W-:Y:S02]  /*16f0*/  HFMA2 R24, -RZ, RZ, 0, 1.847743988037109375e-06 ;  /* 0x0000001fff187431 */ /* 0x000fe400000001ff */
[----:B------:R-:W-:Y:S02]  /*1700*/  IMAD.MOV.U32 R21, RZ, RZ, 0x8 ;  /* 0x00000008ff157424 */ /* 0x000fe400078e00ff */
[----:B------:R-:W-:Y:S01]  /*1710*/  IMAD.MOV.U32 R23, RZ, RZ, -0x1 ;  /* 0xffffffffff177424 */ /* 0x000fe200078e00ff */
[----:B------:R-:W-:-:S07]  /*1720*/  MOV R25, R26 ;  /* 0x0000001a00197202 */ /* 0x000fce0000000f00 */
[----:B------:R-:W-:Y:S05]  /*1730*/  WARPSYNC.COLLECTIVE R23, `(.L_x_124) ;  /* 0x0000000017087348 */ /* 0x000fea0003c00000 */
[----:B------:R1:W2:Y:S02]  /*1740*/  SHFL.BFLY P2, R24, R25, R21, R24 ;  /* 0x0c00001519187389 */ /* 0x0002a40000040018 */
[----:B-12---:R-:W-:Y:S05]  /*1750*/  ENDCOLLECTIVE ;  /* 0x000000000000791b */ /* 0x006fea0003800000 */
.L_x_124:
[----:B------:R-:W-:Y:S01]  /*1760*/  HFMA2 R21, -RZ, RZ, 0, 2.384185791015625e-07 ;  /* 0x00000004ff157431 */ /* 0x000fe200000001ff */
[----:B------:R-:W-:Y:S01]  /*1770*/  MOV R27, R24 ;  /* 0x00000018001b7202 */ /* 0x000fe20000000f00 */
[----:B------:R-:W-:-:S04]  /*1780*/  IMAD.MOV.U32 R24, RZ, RZ, 0x1f ;  /* 0x0000001fff187424 */ /* 0x000fc800078e00ff */
[----:B------:R-:W-:-:S04]  /*1790*/  FADD.FTZ R27, R26, R27 ;  /* 0x0000001b1a1b7221 */ /* 0x000fc80000010000 */
[----:B------:R-:W-:-:S07]  /*17a0*/  IMAD.MOV.U32 R25, RZ, RZ, R27 ;  /* 0x000000ffff197224 */ /* 0x000fce00078e001b */
[----:B------:R-:W-:Y:S05]  /*17b0*/  WARPSYNC.COLLECTIVE R23, `(.L_x_125) ;  /* 0x0000000017087348 */ /* 0x000fea0003c00000 */
[----:B------:R1:W2:Y:S02]  /*17c0*/  SHFL.BFLY P2, R24, R25, R21, R24 ;  /* 0x0c00001519187389 */ /* 0x0002a40000040018 */
[----:B-12---:R-:W-:Y:S05]  /*17d0*/  ENDCOLLECTIVE ;  /* 0x000000000000791b */ /* 0x006fea0003800000 */
.L_x_125:
[----:B------:R-:W-:Y:S01]  /*17e0*/  HFMA2 R21, -RZ, RZ, 0, 1.1920928955078125e-07 ;  /* 0x00000002ff157431 */ /* 0x000fe200000001ff */
[----:B------:R-:W-:Y:S01]  /*17f0*/  MOV R28, R24 ;  /* 0x00000018001c7202 */ /* 0x000fe20000000f00 */
[----:B------:R-:W-:-:S04]  /*1800*/  IMAD.MOV.U32 R24, RZ, RZ, 0x1f ;  /* 0x0000001fff187424 */ /* 0x000fc800078e00ff */
[----:B------:R-:W-:-:S04]  /*1810*/  FADD.FTZ R28, R27, R28 ;  /* 0x0000001c1b1c7221 */ /* 0x000fc80000010000 */
[----:B------:R-:W-:-:S07]  /*1820*/  IMAD.MOV.U32 R25, RZ, RZ, R28 ;  /* 0x000000ffff197224 */ /* 0x000fce00078e001c */
[----:B------:R-:W-:Y:S05]  /*1830*/  WARPSYNC.COLLECTIVE R23, `(.L_x_126) ;  /* 0x0000000017087348 */ /* 0x000fea0003c00000 */
[----:B------:R1:W2:Y:S02]  /*1840*/  SHFL.BFLY P2, R24, R25, R21, R24 ;  /* 0x0c00001519187389 */ /* 0x0002a40000040018 */
[----:B-12---:R-:W-:Y:S05]  /*1850*/  ENDCOLLECTIVE ;  /* 0x000000000000791b */ /* 0x006fea0003800000 */
.L_x_126:
[----:B------:R-:W-:Y:S01]  /*1860*/  HFMA2 R21, -RZ, RZ, 0, 5.9604644775390625e-08 ;  /* 0x00000001ff157431 */ /* 0x000fe200000001ff */
[----:B------:R-:W-:Y:S01]  /*1870*/  MOV R29, R24 ;  /* 0x00000018001d7202 */ /* 0x000fe20000000f00 */
[----:B------:R-:W-:-:S04]  /*1880*/  IMAD.MOV.U32 R24, RZ, RZ, 0x1f ;  /* 0x0000001fff187424 */ /* 0x000fc800078e00ff */
[----:B------:R-:W-:-:S04]  /*1890*/  FADD.FTZ R29, R28, R29 ;  /* 0x0000001d1c1d7221 */ /* 0x000fc80000010000 */
[----:B------:R-:W-:-:S07]  /*18a0*/  IMAD.MOV.U32 R25, RZ, RZ, R29 ;  /* 0x000000ffff197224 */ /* 0x000fce00078e001d */
[----:B------:R-:W-:Y:S05]  /*18b0*/  WARPSYNC.COLLECTIVE R23, `(.L_x_127) ;  /* 0x0000000017087348 */ /* 0x000fea0003c00000 */
[----:B------:R1:W2:Y:S02]  /*18c0*/  SHFL.BFLY P2, R24, R25, R21, R24 ;  /* 0x0c00001519187389 */ /* 0x0002a40000040018 */
[----:B-12---:R-:W-:Y:S05]  /*18d0*/  ENDCOLLECTIVE ;  /* 0x000000000000791b */ /* 0x006fea0003800000 */
.L_x_127:
[----:B------:R-:W-:Y:S01]  /*18e0*/  MOV R26, R24 ;  /* 0x00000018001a7202 */ /* 0x000fe20000000f00 */
[----:B------:R-:W-:Y:S06]  /*18f0*/  BRA `(.L_x_128) ;  /* 0xfffffff800847947 */ /* 0x000fec000383ffff */
.L_x_129:
        /* <DEDUP_REMOVED lines=16> */
.L_x_4053:


//--------------------- .text._ZN12tensorrt_llm7kernels32fusedQKNormRopeKernelNTokenHeadsIN3c108BFloat16ES3_Li64ELb0ELi8EEEvPviiifPKvS6_S6_PKlii --------------------------
	.section	.text._ZN12tensorrt_llm7kernels32fusedQKNormRopeKernelNTokenHeadsIN3c108BFloat16ES3_Li64ELb0ELi8EEEvPviiifPKvS6_S6_PKlii,"ax",@progbits
	.align	128
        .global         _ZN12tensorrt_llm7kernels32fusedQKNormRopeKernelNTokenHeadsIN3c108BFloat16ES3_Li64ELb0ELi8EEEvPviiifPKvS6_S6_PKlii
        .type           _ZN12tensorrt_llm7kernels32fusedQKNormRopeKernelNTokenHeadsIN3c108BFloat16ES3_Li64ELb0ELi8EEEvPviiifPKvS6_S6_PKlii,@function
        .size           _ZN12tensorrt_llm7kernels32fusedQKNormRopeKernelNTokenHeadsIN3c108BFloat16ES3_Li64ELb0ELi8EEEvPviiifPKvS6_S6_PKlii,(.L_x_4054 - _ZN12tensorrt_llm7kernels32fusedQKNormRopeKernelNTokenHeadsIN3c108BFloat16ES3_Li64ELb0ELi8EEEvPviiifPKvS6_S6_PKlii)
        .other          _ZN12tensorrt_llm7kernels32fusedQKNormRopeKernelNTokenHeadsIN3c108BFloat16ES3_Li64ELb0ELi8EEEvPviiifPKvS6_S6_PKlii,@"STO_CUDA_ENTRY STV_DEFAULT"
_ZN12tensorrt_llm7kernels32fusedQKNormRopeKernelNTokenHeadsIN3c108BFloat16ES3_Li64ELb0ELi8EEEvPviiifPKvS6_S6_PKlii:
.text._ZN12tensorrt_llm7kernels32fusedQKNormRopeKernelNTokenHeadsIN3c108BFloat16ES3_Li64ELb0ELi8EEEvPviiifPKvS6_S6_PKlii:
        /* <DEDUP_REMOVED lines=9> */
[----:B------:R-:W-:-:S04]  /*0090*/  SHF.R.S32.HI R3, RZ, 0x1f, R0 ;  /* 0x0000001fff037819 */ /* 0x000fc80000011400 */
[----:B------:R-:W-:-:S04]  /*00a0*/  LEA.HI R3, R3, R0, RZ, 0x3 ;  /* 0x0000000003037211 */ /* 0x000fc800078f18ff */
[----:B------:R-:W-:Y:S02]  /*00b0*/  SHF.R.S32.HI R0, RZ, 0x3, R3 ;  /* 0x00000003ff007819 */ /* 0x000fe40000011403 */
[----:B--2---:R-:W-:Y:S02]  /*00c0*/  SHF.R.U32.HI R3, RZ, 0x5, R22 ;  /* 0x00000005ff037819 */ /* 0x004fe40000011616 */
[----:B------:R-:W-:-:S03]  /*00d0*/  IABS R9, R0 ;  /* 0x0000000000097213 */ /* 0x000fc60000000000 */
[----:B----4-:R-:W-:Y:S01]  /*00e0*/  IMAD R7, R10, UR4, R3 ;  /* 0x000000040a077c24 */ /* 0x010fe2000f8e0203 */
[----:B------:R-:W1:Y:S04]  /*00f0*/  I2F.RP R6, R9 ;  /* 0x0000000900067306 */ /* 0x000e680000209400 */
[----:B------:R-:W-:-:S04]  /*0100*/  IABS R13, R7 ;  /* 0x00000007000d7213 */ /* 0x000fc80000000000 */
[----:B-1----:R-:W1:Y:S02]  /*0110*/  MUFU.RCP R6, R6 ;  /* 0x0000000600067308 */ /* 0x002e640000001000 */
[----:B-1----:R-:W-:Y:S01]  /*0120*/  VIADD R4, R6, 0xffffffe ;  /* 0x0ffffffe06047836 */ /* 0x002fe20000000000 */
[----:B------:R-:W-:-:S05]  /*0130*/  IABS R6, R0 ;  /* 0x0000000000067213 */ /* 0x000fca0000000000 */
[----:B------:R1:W2:Y:S02]  /*0140*/  F2I.FTZ.U32.TRUNC.NTZ R5, R4 ;  /* 0x0000000400057305 */ /* 0x0002a4000021f000 */
[----:B-1----:R-:W-:Y:S01]  /*0150*/  IMAD.MOV.U32 R4, RZ, RZ, RZ ;  /* 0x000000ffff047224 */ /* 0x002fe200078e00ff */
[----:B--2---:R-:W-:-:S05]  /*0160*/  IADD3 R11, PT, PT, RZ, -R5, RZ ;  /* 0x80000005ff0b7210 */ /* 0x004fca0007ffe0ff */
[----:B------:R-:W-:-:S04]  /*0170*/  IMAD.MOV.U32 R10, RZ, RZ, R11 ;  /* 0x000000ffff0a7224 */ /* 0x000fc800078e000b */
[----:B------:R-:W-:-:S04]  /*0180*/  IMAD R11, R10, R9, RZ ;  /* 0x000000090a0b7224 */ /* 0x000fc800078e02ff */
[----:B------:R-:W-:-:S04]  /*0190*/  IMAD.HI.U32 R4, R5, R11, R4 ;  /* 0x0000000b05047227 */ /* 0x000fc800078e0004 */
[----:B------:R-:W-:Y:S02]  /*01a0*/  IMAD.MOV R5, RZ, RZ, -R6 ;  /* 0x000000ffff057224 */ /* 0x000fe400078e0a06 */
[----:B------:R-:W-:-:S04]  /*01b0*/  IMAD.HI.U32 R6, R4, R13, RZ ;  /* 0x0000000d04067227 */ /* 0x000fc800078e00ff */
[----:B------:R-:W-:-:S05]  /*01c0*/  IMAD R4, R6, R5, R13 ;  /* 0x0000000506047224 */ /* 0x000fca00078e020d */
[----:B------:R-:W-:-:S13]  /*01d0*/  ISETP.GT.U32.AND P1, PT, R9, R4, PT ;  /* 0x000000040900720c */ /* 0x000fda0003f24070 */
[-C--:B------:R-:W-:Y:S01]  /*01e0*/  @!P1 IADD3 R4, PT, PT, R4, -R9.reuse, RZ ;  /* 0x8000000904049210 */ /* 0x080fe20007ffe0ff */
[----:B------:R-:W-:Y:S01]  /*01f0*/  @!P1 VIADD R6, R6, 0x1 ;  /* 0x0000000106069836 */ /* 0x000fe20000000000 */
[----:B------:R-:W-:Y:S02]  /*0200*/  ISETP.NE.AND P1, PT, R0, RZ, PT ;  /* 0x000000ff0000720c */ /* 0x000fe40003f25270 */
[----:B------:R-:W-:Y:S02]  /*0210*/  ISETP.GE.U32.AND P0, PT, R4, R9, PT ;  /* 0x000000090400720c */ /* 0x000fe40003f06070 */
[----:B------:R-:W-:-:S04]  /*0220*/  LOP3.LUT R4, R7, R0, RZ, 0x3c, !PT ;  /* 0x0000000007047212 */ /* 0x000fc800078e3cff */
[----:B------:R-:W-:-:S07]  /*0230*/  ISETP.GE.AND P2, PT, R4, RZ, PT ;  /* 0x000000ff0400720c */ /* 0x000fce0003f46270 */
[----:B------:R-:W-:-:S06]  /*0240*/  @P0 VIADD R6, R6, 0x1 ;  /* 0x0000000106060836 */ /* 0x000fcc0000000000 */
[----:B------:R-:W-:Y:S01]  /*0250*/  @!P2 IMAD.MOV R6, RZ, RZ, -R6 ;  /* 0x000000ffff06a224 */ /* 0x000fe200078e0a06 */
[----:B------:R-:W-:-:S04]  /*0260*/  @!P1 LOP3.LUT R6, RZ, R0, RZ, 0x33, !PT ;  /* 0x00000000ff069212 */ /* 0x000fc800078e33ff */
[C---:B-----5:R-:W-:Y:S02]  /*0270*/  ISETP.GE.AND P0, PT, R6.reuse, UR5, PT ;  /* 0x0000000506007c0c */ /* 0x060fe4000bf06270 */
[----:B------:R-:W-:-:S05]  /*0280*/  IADD3 R4, PT, PT, -R6, RZ, RZ ;  /* 0x000000ff06047210 */ /* 0x000fca0007ffe1ff */
[----:B------:R-:W-:-:S06]  /*0290*/  IMAD R7, R0, R4, R7 ;  /* 0x0000000400077224 */ /* 0x000fcc00078e0207 */
[----:B------:R-:W-:Y:S05]  /*02a0*/  @P0 EXIT ;  /* 0x000000000000094d */ /* 0x000fea0003800000 */
[----:B------:R-:W-:Y:S01]  /*02b0*/  IMAD.SHL.U32 R7, R7, 0x8, RZ ;  /* 0x0000000807077824 */ /* 0x000fe200078e00ff */
[----:B------:R-:W1:Y:S01]  /*02c0*/  LDC R0, c[0x0][0x3bc] ;  /* 0x0000ef00ff007b82 */ /* 0x000e620000000800 */
[----:B------:R-:W2:Y:S01]  /*02d0*/  LDCU UR5, c[0x0][0x390] ;  /* 0x00007200ff0577ac */ /* 0x000ea20008000800 */
[----:B------:R-:W-:Y:S01]  /*02e0*/  BSSY.RECONVERGENT B0, `(.L_x_130) ;  /* 0x0000069000007945 */ /* 0x000fe20003800200 */
[----:B------:R-:W-:Y:S01]  /*02f0*/  VIADD R9, R7, 0x8 ;  /* 0x0000000807097836 */ /* 0x000fe20000000000 */
[----:B------:R-:W-:Y:S01]  /*0300*/  LOP3.LUT R5, R22, 0x1f, RZ, 0xc0, !PT ;  /* 0x0000001f16057812 */ /* 0x000fe200078ec0ff */
[----:B------:R-:W-:Y:S01]  /*0310*/  IMAD.IADD R4, R8, 0x1, -R7 ;  /* 0x0000000108047824 */ /* 0x000fe200078e0a07 */
[----:B------:R-:W3:Y:S02]  /*0320*/  LDCU.64 UR6, c[0x0][0x358] ;  /* 0x00006b00ff0677ac */ /* 0x000ee40008000a00 */
        /* <DEDUP_REMOVED lines=9> */
[----:B------:R-:W-:Y:S02]  /*03c0*/  IMAD R20, R6, R17, RZ ;  /* 0x0000001106147224 */ /* 0x000fe400078e02ff */
[----:B------:R-:W-:Y:S01]  /*03d0*/  IMAD.IADD R8, R7, 0x1, -R8 ;  /* 0x0000000107087824 */ /* 0x000fe200078e0a08 */
[----:B------:R-:W-:Y:S01]  /*03e0*/  ISETP.NE.AND P0, PT, R21, RZ, PT ;  /* 0x000000ff1500720c */ /* 0x000fe20003f05270 */
[----:B------:R-:W-:Y:S02]  /*03f0*/  IMAD.SHL.U32 R19, R5, 0x2, RZ ;  /* 0x0000000205137824 */ /* 0x000fe400078e00ff */
[----:B------:R-:W-:Y:S01]  /*0400*/  IMAD.MOV.U32 R18, RZ, RZ, RZ ;  /* 0x000000ffff127224 */ /* 0x000fe200078e00ff */
[----:B------:R-:W-:-:S13]  /*0410*/  ISETP.GT.U32.AND P1, PT, R8, -0x4, PT ;  /* 0xfffffffc0800780c */ /* 0x000fda0003f24070 */
[----:B------:R-:W-:Y:S05]  /*0420*/  @P1 BRA `(.L_x_133) ;  /* 0x0000000000dc1947 */ /* 0x000fea0003800000 */
[----:B------:R-:W1:Y:S01]  /*0430*/  S2R R11, SR_CgaCtaId ;  /* 0x00000000000b7919 */ /* 0x000e620000008800 */
[----:B------:R-:W-:Y:S01]  /*0440*/  MOV R10, 0x400 ;  /* 0x00000400000a7802 */ /* 0x000fe20000000f00 */
[----:B------:R-:W2:Y:S01]  /*0450*/  LDC.64 R8, c[0x0][0x380] ;  /* 0x0000e000ff087b82 */ /* 0x000ea20000000a00 */
[----:B------:R-:W-:Y:S01]  /*0460*/  LOP3.LUT R18, R4, 0x7ffffffc, RZ, 0xc0, !PT ;  /* 0x7ffffffc04127812 */ /* 0x000fe200078ec0ff */
[C---:B------:R-:W-:Y:S01]  /*0470*/  VIADD R25, R7.reuse, 0x3 ;  /* 0x0000000307197836 */ /* 0x040fe20000000000 */
[----:B------:R-:W-:-:S03]  /*0480*/  IADD3 R24, PT, PT, R7, -R2, RZ ;  /* 0x8000000207187210 */ /* 0x000fc60007ffe0ff */
[----:B------:R-:W-:Y:S01]  /*0490*/  IMAD.MOV R23, RZ, RZ, -R18 ;  /* 0x000000ffff177224 */ /* 0x000fe200078e0a12 */
[----:B-1----:R-:W-:-:S04]  /*04a0*/  LEA R11, R11, R10, 0x18 ;  /* 0x0000000a0b0b7211 */ /* 0x002fc800078ec0ff */
[----:B------:R-:W-:-:S05]  /*04b0*/  LEA R10, R16, R11, 0x1 ;  /* 0x0000000b100a7211 */ /* 0x000fca00078e08ff */
[----:B------:R-:W-:-:S04]  /*04c0*/  IMAD R10, R3, 0x400, R10 ;  /* 0x00000400030a7824 */ /* 0x000fc800078e020a */
[----:B------:R-:W-:-:S04]  /*04d0*/  IMAD R10, R5, 0x4, R10 ;  /* 0x00000004050a7824 */ /* 0x000fc800078e020a */
[----:B------:R-:W-:-:S07]  /*04e0*/  VIADD R27, R10, 0x100 ;  /* 0x000001000a1b7836 */ /* 0x000fce0000000000 */
.L_x_134:
[C---:B------:R-:W-:Y:S01]  /*04f0*/  VIADD R11, R25.reuse, 0xfffffffd ;  /* 0xfffffffd190b7836 */ /* 0x040fe20000000000 */
[-C--:B------:R-:W-:Y:S01]  /*0500*/  ISETP.GE.AND P2, PT, R25, R2.reuse, PT ;  /* 0x000000021900720c */ /* 0x080fe20003f46270 */
[C---:B------:R-:W-:Y:S01]  /*0510*/  VIADD R12, R24.reuse, 0x1 ;  /* 0x00000001180c7836 */ /* 0x040fe20000000000 */
[----:B------:R-:W-:Y:S02]  /*0520*/  IADD3 R23, PT, PT, R23, 0x4, RZ ;  /* 0x0000000417177810 */ /* 0x000fe40007ffe0ff */
[CC--:B------:R-:W-:Y:S02]  /*0530*/  ISETP.GE.AND P1, PT, R11.reuse, R2.reuse, PT ;  /* 0x000000020b00720c */ /* 0x0c0fe40003f26270 */
[----:B------:R-:W-:Y:S02]  /*0540*/  VIMNMX R10, PT, PT, R11, R2, PT ;  /* 0x000000020b0a7248 */ /* 0x000fe40003fe0100 */
[----:B------:R-:W-:Y:S02]  /*0550*/  SEL R13, R24, RZ, P1 ;  /* 0x000000ff180d7207 */ /* 0x000fe40000800000 */
[----:B------:R-:W-:-:S02]  /*0560*/  IADD3 R11, PT, PT, R25, -0x2, RZ ;  /* 0xfffffffe190b7810 */ /* 0x000fc40007ffe0ff */
[----:B------:R-:W-:Y:S02]  /*0570*/  IADD3 R10, PT, PT, R10, R20, R13 ;  /* 0x000000140a0a7210 */ /* 0x000fe40007ffe00d */
[CC--:B------:R-:W-:Y:S02]  /*0580*/  ISETP.GE.AND P1, PT, R11.reuse, R2.reuse, PT ;  /* 0x000000020b00720c */ /* 0x0c0fe40003f26270 */
[----:B------:R-:W-:Y:S01]  /*0590*/  VIMNMX R14, PT, PT, R11, R2, PT ;  /* 0x000000020b0e7248 */ /* 0x000fe20003fe0100 */
[----:B------:R-:W-:Y:S01]  /*05a0*/  IMAD R13, R10, 0x40, R19 ;  /* 0x000000400a0d7824 */ /* 0x000fe200078e0213 */
[----:B------:R-:W-:-:S03]  /*05b0*/  SEL R15, R12, RZ, P1 ;  /* 0x000000ff0c0f7207 */ /* 0x000fc60000800000 */
[----:B--2---:R-:W-:Y:S01]  /*05c0*/  IMAD.WIDE R10, R13, 0x2, R8 ;  /* 0x000000020d0a7825 */ /* 0x004fe200078e0208 */
[----:B------:R-:W-:Y:S02]  /*05d0*/  IADD3 R13, PT, PT, R25, -0x1, RZ ;  /* 0xffffffff190d7810 */ /* 0x000fe40007ffe0ff */
[----:B------:R-:W-:Y:S01]  /*05e0*/  IADD3 R12, PT, PT, R14, R20, R15 ;  /* 0x000000140e0c7210 */ /* 0x000fe20007ffe00f */
[C---:B------:R-:W-:Y:S01]  /*05f0*/  VIADD R14, R24.reuse, 0x2 ;  /* 0x00000002180e7836 */ /* 0x040fe20000000000 */
[CC--:B------:R-:W-:Y:S01]  /*0600*/  ISETP.GE.AND P1, PT, R13.reuse, R2.reuse, PT ;  /* 0x000000020d00720c */ /* 0x0c0fe20003f26270 */
[----:B------:R-:W-:Y:S01]  /*0610*/  VIADD R15, R24, 0x3 ;  /* 0x00000003180f7836 */ /* 0x000fe20000000000 */
[----:B------:R-:W-:Y:S01]  /*0620*/  VIMNMX R26, PT, PT, R13, R2, PT ;  /* 0x000000020d1a7248 */ /* 0x000fe20003fe0100 */
[----:B------:R-:W-:Y:S01]  /*0630*/  @!PT LDS RZ, [RZ] ;  /* 0x00000000fffff984 */ /* 0x000fe20000000800 */
[----:B------:R-:W-:Y:S01]  /*0640*/  @!PT LDS RZ, [RZ] ;  /* 0x00000000fffff984 */ /* 0x000fe20000000800 */
[----:B------:R-:W-:Y:S01]  /*0650*/  @!PT LDS RZ, [RZ] ;  /* 0x00000000fffff984 */ /* 0x000fe20000000800 */
[----:B------:R1:W-:Y:S01]  /*0660*/  LDGSTS.E [R27+-0x100], desc[UR6][R10.64] ;  /* 0xfff000000a1b7fae */ /* 0x0003e2000b9a1006 */
[----:B------:R-:W-:Y:S01]  /*0670*/  SEL R13, R14, RZ, P1 ;  /* 0x000000ff0e0d7207 */ /* 0x000fe20000800000 */
[----:B------:R-:W-:Y:S01]  /*0680*/  VIADD R24, R24, 0x4 ;  /* 0x0000000418187836 */ /* 0x000fe20000000000 */
[----:B------:R-:W-:-:S02]  /*0690*/  SEL R29, R15, RZ, P2 ;  /* 0x000000ff0f1d7207 */ /* 0x000fc40001000000 */
[C---:B------:R-:W-:Y:S01]  /*06a0*/  VIMNMX R14, PT, PT, R25.reuse, R2, PT ;  /* 0x00000002190e7248 */ /* 0x040fe20003fe0100 */
[----:B------:R-:W-:Y:S01]  /*06b0*/  VIADD R25, R25, 0x4 ;  /* 0x0000000419197836 */ /* 0x000fe20000000000 */
[-C--:B------:R-:W-:Y:S02]  /*06c0*/  IADD3 R26, PT, PT, R26, R20.reuse, R13 ;  /* 0x000000141a1a7210 */ /* 0x080fe40007ffe00d */
[----:B------:R-:W-:Y:S02]  /*06d0*/  ISETP.NE.AND P1, PT, R23, RZ, PT ;  /* 0x000000ff1700720c */ /* 0x000fe40003f25270 */
[----:B------:R-:W-:Y:S01]  /*06e0*/  LEA R15, R12, R19, 0x6 ;  /* 0x000000130c0f7211 */ /* 0x000fe200078e30ff */
[----:B-1----:R-:W-:Y:S01]  /*06f0*/  IMAD R11, R26, 0x40, R19 ;  /* 0x000000401a0b7824 */ /* 0x002fe200078e0213 */
[----:B------:R-:W-:-:S03]  /*0700*/  IADD3 R10, PT, PT, R14, R20, R29 ;  /* 0x000000140e0a7210 */ /* 0x000fc60007ffe01d */
[----:B------:R-:W-:-:S04]  /*0710*/  IMAD.WIDE R14, R15, 0x2, R8 ;  /* 0x000000020f0e7825 */ /* 0x000fc800078e0208 */
[----:B------:R-:W-:Y:S01]  /*0720*/  IMAD R13, R10, 0x40, R19 ;  /* 0x000000400a0d7824 */ /* 0x000fe200078e0213 */
[----:B------:R-:W-:Y:S01]  /*0730*/  LDGSTS.E [R27+-0x80], desc[UR6][R14.64] ;  /* 0xfff800000e1b7fae */ /* 0x000fe2000b9a1006 */
[----:B------:R-:W-:-:S04]  /*0740*/  IMAD.WIDE R10, R11, 0x2, R8 ;  /* 0x000000020b0a7825 */ /* 0x000fc800078e0208 */
[----:B------:R-:W-:Y:S01]  /*0750*/  IMAD.WIDE R12, R13, 0x2, R8 ;  /* 0x000000020d0c7825 */ /* 0x000fe200078e0208 */
[----:B------:R-:W-:Y:S04]  /*0760*/  LDGSTS.E [R27], desc[UR6][R10.64] ;  /* 0x000000000a1b7fae */ /* 0x000fe8000b9a1006 */
[----:B------:R1:W-:Y:S02]  /*0770*/  LDGSTS.E [R27+0x80], desc[UR6][R12.64] ;  /* 0x000800000c1b7fae */ /* 0x0003e4000b9a1006 */
[----:B-1----:R-:W-:Y:S01]  /*0780*/  IADD3 R27, PT, PT, R27, 0x200, RZ ;  /* 0x000002001b1b7810 */ /* 0x002fe20007ffe0ff */
[----:B------:R-:W-:Y:S06]  /*0790*/  @P1 BRA `(.L_x_134) ;  /* 0xfffffffc00541947 */ /* 0x000fec000383ffff */
.L_x_133:
[----:B------:R-:W-:Y:S05]  /*07a0*/  BSYNC.RECONVERGENT B1 ;  /* 0x0000000000017941 */ /* 0x000fea0003800200 */
.L_x_132:
        /* <DEDUP_REMOVED lines=12> */
.L_x_135:
        /* <DEDUP_REMOVED lines=13> */
[----:B------:R1:W-:Y:S02]  /*0940*/  LDGSTS.E [R13], desc[UR6][R10.64] ;  /* 0x000000000a0d7fae */ /* 0x0003e4000b9a1006 */
[----:B-1----:R-:W-:Y:S01]  /*0950*/  IADD3 R13, PT, PT, R13, 0x80, RZ ;  /* 0x000000800d0d7810 */ /* 0x002fe20007ffe0ff */
[----:B------:R-:W-:Y:S06]  /*0960*/  @P0 BRA `(.L_x_135) ;  /* 0xfffffffc00c00947 */ /* 0x000fec000383ffff */
.L_x_131:
[----:B------:R-:W-:Y:S05]  /*0970*/  BSYNC.RECONVERGENT B0 ;  /* 0x0000000000007941 */ /* 0x000fea0003800200 */
.L_x_130:
[----:B------:R-:W1:Y:S01]  /*0980*/  LDC.64 R8, c[0x0][0x3b0] ;  /* 0x0000ec00ff087b82 */ /* 0x000e620000000a00 */
[----:B------:R-:W-:Y:S01]  /*0990*/  LEA R10, R0, 0xf, 0x1 ;  /* 0x0000000f000a7811 */ /* 0x000fe200078e08ff */
[----:B------:R-:W2:Y:S01]  /*09a0*/  LDCU.64 UR4, c[0x0][0x3a8] ;  /* 0x00007500ff0477ac */ /* 0x000ea20008000a00 */
[----:B------:R-:W0:Y:S01]  /*09b0*/  LDGDEPBAR ;  /* 0x00000000000079af */ /* 0x000e220000000000 */
[----:B-1----:R-:W-:-:S06]  /*09c0*/  IMAD.WIDE R8, R6, 0x8, R8 ;  /* 0x0000000806087825 */ /* 0x002fcc00078e0208 */
[----:B------:R-:W3:Y:S01]  /*09d0*/  LDG.E.64 R8, desc[UR6][R8.64] ;  /* 0x0000000608087981 */ /* 0x000ee2000c1e1b00 */
[----:B------:R-:W-:Y:S01]  /*09e0*/  SHF.R.S32.HI R11, RZ, 0x1f, R10 ;  /* 0x0000001fff0b7819 */ /* 0x000fe2000001140a */
[----:B------:R-:W-:Y:S01]  /*09f0*/  BSSY.RECONVERGENT B0, `(.L_x_136) ;  /* 0x000004c000007945 */ /* 0x000fe20003800200 */
[----:B------:R-:W-:Y:S02]  /*0a00*/  SHF.R.S32.HI R13, RZ, 0x1f, R0 ;  /* 0x0000001fff0d7819 */ /* 0x000fe40000011400 */
[----:B------:R-:W-:-:S04]  /*0a10*/  LEA.HI R11, R11, R10, RZ, 0x4 ;  /* 0x0000000a0b0b7211 */ /* 0x000fc800078f20ff */
        /* <DEDUP_REMOVED lines=30> */
.L_x_140:
        /* <DEDUP_REMOVED lines=11> */
.L_x_139:
[----:B------:R-:W-:Y:S05]  /*0cb0*/  BSYNC.RECONVERGENT B1 ;  /* 0x0000000000017941 */ /* 0x000fea0003800200 */
.L_x_138:
        /* <DEDUP_REMOVED lines=8> */
.L_x_141:
[C---:B------:R-:W-:Y:S01]  /*0d40*/  VIADD R8, R22.reuse, 0xfffffc00 ;  /* 0xfffffc0016087836 */ /* 0x040fe20000000000 */
[C---:B------:R-:W-:Y:S01]  /*0d50*/  IADD3 R14, PT, PT, R22.reuse, 0x200, RZ ;  /* 0x00000200160e7810 */ /* 0x040fe20007ffe0ff */
        /* <DEDUP_REMOVED lines=21> */
.L_x_137:
[----:B------:R-:W-:Y:S05]  /*0eb0*/  BSYNC.RECONVERGENT B0 ;  /* 0x0000000000007941 */ /* 0x000fea0003800200 */
.L_x_136:
[----:B------:R-:W0:Y:S01]  /*0ec0*/  LDGDEPBAR ;  /* 0x00000000000079af */ /* 0x000e220000000000 */
[----:B------:R-:W-:Y:S01]  /*0ed0*/  ISETP.GE.AND P0, PT, R4, 0x1, PT ;  /* 0x000000010400780c */ /* 0x000fe20003f06270 */
[----:B------:R-:W-:-:S12]  /*0ee0*/  DEPBAR.LE SB0, 0x1 ;  /* 0x000080400000791a */ /* 0x000fd80000000000 */
[----:B------:R-:W-:Y:S05]  /*0ef0*/  @!P0 EXIT ;  /* 0x000000000000894d */ /* 0x000fea0003800000 */
[----:B------:R-:W1:Y:S01]  /*0f00*/  LDC.64 R24, c[0x0][0x398] ;  /* 0x0000e600ff187b82 */ /* 0x000e620000000a00 */
[----:B------:R-:W-:-:S07]  /*0f10*/  IMAD.SHL.U32 R11, R5, 0x2, RZ ;  /* 0x00000002050b7824 */ /* 0x000fce00078e00ff */
[----:B------:R-:W2:Y:S01]  /*0f20*/  LDC.64 R12, c[0x0][0x3a0] ;  /* 0x0000e800ff0c7b82 */ /* 0x000ea20000000a00 */
[----:B------:R-:W-:Y:S01]  /*0f30*/  IABS R14, R0 ;  /* 0x00000000000e7213 */ /* 0x000fe20000000000 */
[----:B------:R-:W-:-:S06]  /*0f40*/  IMAD.SHL.U32 R10, R5, 0x4, RZ ;  /* 0x00000004050a7824 */ /* 0x000fcc00078e00ff */
[----:B------:R-:W3:Y:S01]  /*0f50*/  S2UR UR5, SR_CgaCtaId ;  /* 0x00000000000579c3 */ /* 0x000ee20000008800 */
[----:B------:R-:W-:Y:S01]  /*0f60*/  UMOV UR4, 0x400 ;  /* 0x0000040000047882 */ /* 0x000fe20000000000 */
[----:B------:R-:W-:Y:S01]  /*0f70*/  IMAD R6, R6, R17, RZ ;  /* 0x0000001106067224 */ /* 0x000fe200078e02ff */
[----:B------:R-:W4:Y:S01]  /*0f80*/  LDCU UR8, c[0x0][0x388] ;  /* 0x00007100ff0877ac */ /* 0x000f220008000800 */
[----:B-1----:R-:W-:-:S05]  /*0f90*/  IMAD.WIDE.U32 R24, R11, 0x2, R24 ;  /* 0x000000020b187825 */ /* 0x002fca00078e0018 */
[----:B------:R-:W5:Y:S01]  /*0fa0*/  LDG.E.U16 R19, desc[UR6][R24.64] ;  /* 0x0000000618137981 */ /* 0x000f62000c1e1500 */
[----:B--2---:R-:W-:-:S03]  /*0fb0*/  IMAD.WIDE.U32 R12, R11, 0x2, R12 ;  /* 0x000000020b0c7825 */ /* 0x004fc600078e000c */
[----:B------:R-:W2:Y:S04]  /*0fc0*/  LDG.E.U16 R22, desc[UR6][R24.64+0x2] ;  /* 0x0000020618167981 */ /* 0x000ea8000c1e1500 */
[----:B------:R-:W4:Y:S04]  /*0fd0*/  LDG.E.U16 R20, desc[UR6][R12.64] ;  /* 0x000000060c147981 */ /* 0x000f28000c1e1500 */
[----:B------:R1:W4:Y:S01]  /*0fe0*/  LDG.E.U16 R21, desc[UR6][R12.64+0x2] ;  /* 0x000002060c157981 */ /* 0x000322000c1e1500 */
[----:B------:R-:W3:Y:S08]  /*0ff0*/  I2F.RP R18, R14 ;  /* 0x0000000e00127306 */ /* 0x000ef00000209400 */
[----:B---3--:R-:W3:Y:S02]  /*1000*/  MUFU.RCP R18, R18 ;  /* 0x0000001200127308 */ /* 0x008ee40000001000 */
[----:B---3--:R-:W-:-:S06]  /*1010*/  IADD3 R8, PT, PT, R18, 0xffffffe, RZ ;  /* 0x0ffffffe12087810 */ /* 0x008fcc0007ffe0ff */
[----:B------:R3:W1:Y:S01]  /*1020*/  F2I.FTZ.U32.TRUNC.NTZ R9, R8 ;  /* 0x0000000800097305 */ /* 0x000662000021f000 */
[----:B------:R-:W-:Y:S01]  /*1030*/  IADD3 R15, PT, PT, R10, 0x2, RZ ;  /* 0x000000020a0f7810 */ /* 0x000fe20007ffe0ff */
[----:B---3--:R-:W-:Y:S02]  /*1040*/  IMAD.MOV.U32 R8, RZ, RZ, RZ ;  /* 0x000000ffff087224 */ /* 0x008fe400078e00ff */
[----:B-1----:R-:W-:-:S04]  /*1050*/  IMAD.MOV R23, RZ, RZ, -R9 ;  /* 0x000000ffff177224 */ /* 0x002fc800078e0a09 */
[----:B------:R-:W-:Y:S01]  /*1060*/  IMAD R13, R23, R14, RZ ;  /* 0x0000000e170d7224 */ /* 0x000fe200078e02ff */
[----:B------:R-:W-:-:S03]  /*1070*/  IABS R12, R15 ;  /* 0x0000000f000c7213 */ /* 0x000fc60000000000 */
[----:B------:R-:W-:-:S06]  /*1080*/  IMAD.HI.U32 R9, R9, R13, R8 ;  /* 0x0000000d09097227 */ /* 0x000fcc00078e0008 */
[----:B------:R-:W-:-:S04]  /*1090*/  IMAD.HI.U32 R9, R9, R12, RZ ;  /* 0x0000000c09097227 */ /* 0x000fc800078e00ff */
[----:B------:R-:W-:-:S04]  /*10a0*/  IMAD.MOV R9, RZ, RZ, -R9 ;  /* 0x000000ffff097224 */ /* 0x000fc800078e0a09 */
[----:B------:R-:W-:-:S05]  /*10b0*/  IMAD R9, R14, R9, R12 ;  /* 0x000000090e097224 */ /* 0x000fca00078e020c */
[----:B------:R-:W-:Y:S02]  /*10c0*/  ISETP.GT.U32.AND P0, PT, R14, R9, PT ;  /* 0x000000090e00720c */ /* 0x000fe40003f04070 */
[----:B------:R-:W-:-:S11]  /*10d0*/  ISETP.GE.AND P2, PT, R15, RZ, PT ;  /* 0x000000ff0f00720c */ /* 0x000fd60003f46270 */
[----:B------:R-:W-:-:S04]  /*10e0*/  @!P0 IADD3 R9, PT, PT, R9, -R14, RZ ;  /* 0x8000000e09098210 */ /* 0x000fc80007ffe0ff */
[----:B------:R-:W-:Y:S02]  /*10f0*/  ISETP.GT.U32.AND P1, PT, R14, R9, PT ;  /* 0x000000090e00720c */ /* 0x000fe40003f24070 */
[----:B------:R-:W-:Y:S02]  /*1100*/  ISETP.NE.AND P0, PT, R0, RZ, PT ;  /* 0x000000ff0000720c */ /* 0x000fe40003f05270 */
[----:B------:R-:W-:Y:S02]  /*1110*/  SHF.R.S32.HI R13, RZ, 0x1f, R0 ;  /* 0x0000001fff0d7819 */ /* 0x000fe40000011400 */
[----:B------:R-:W-:-:S07]  /*1120*/  LEA R15, R3, R16, 0x9 ;  /* 0x00000010030f7211 */ /* 0x000fce00078e48ff */
[----:B------:R-:W-:-:S04]  /*1130*/  @!P1 IMAD.IADD R9, R9, 0x1, -R14 ;  /* 0x0000000109099824 */ /* 0x000fc800078e0a0e */
[----:B------:R-:W-:Y:S01]  /*1140*/  @!P2 IMAD.MOV R9, RZ, RZ, -R9 ;  /* 0x000000ffff09a224 */ /* 0x000fe200078e0a09 */
[-C--:B------:R-:W-:Y:S01]  /*1150*/  @!P0 LOP3.LUT R9, RZ, R0.reuse, RZ, 0x33, !PT ;  /* 0x00000000ff098212 */ /* 0x080fe200078e33ff */
[----:B------:R-:W-:Y:S01]  /*1160*/  ULEA UR4, UR5, UR4, 0x18 ;  /* 0x0000000405047291 */ /* 0x000fe2000f8ec0ff */
[-C--:B------:R-:W-:Y:S01]  /*1170*/  LEA.HI R13, R13, R0.reuse, RZ, 0x2 ;  /* 0x000000000d0d7211 */ /* 0x080fe200078f10ff */
[----:B------:R-:W-:Y:S01]  /*1180*/  IMAD.U32 R15, R15, 0x2, R10 ;  /* 0x000000020f0f7824 */ /* 0x000fe200078e000a */
[----:B------:R-:W-:Y:S02]  /*1190*/  SHF.R.U32.HI R12, RZ, 0x1, R9 ;  /* 0x00000001ff0c7819 */ /* 0x000fe40000011609 */
[-C--:B------:R-:W-:Y:S01]  /*11a0*/  LEA.HI R16, R0, R0.reuse, RZ, 0x1 ;  /* 0x0000000000107211 */ /* 0x080fe200078f08ff */
[----:B------:R-:W-:Y:S01]  /*11b0*/  HFMA2 R17, -RZ, RZ, 0, 0 ;  /* 0x00000000ff117431 */ /* 0x000fe200000001ff */
[----:B------:R-:W-:Y:S01]  /*11c0*/  SHF.R.S32.HI R14, RZ, 0x2, R13 ;  /* 0x00000002ff0e7819 */ /* 0x000fe2000001140d */
[----:B------:R-:W-:Y:S01]  /*11d0*/  IMAD.IADD R18, R7, 0x1, -R2 ;  /* 0x0000000107127824 */ /* 0x000fe200078e0a02 */
[----:B------:R-:W-:Y:S01]  /*11e0*/  SHF.R.S32.HI R16, RZ, 0x1, R16 ;  /* 0x00000001ff107819 */ /* 0x000fe20000011410 */
[----:B------:R-:W-:-:S02]  /*11f0*/  IMAD R12, R3, R0, R12 ;  /* 0x00000000030c7224 */ /* 0x000fc400078e020c */
[----:B------:R-:W-:Y:S02]  /*1200*/  VIADD R15, R15, UR4 ;  /* 0x000000040f0f7c36 */ /* 0x000fe40008000000 */
[----:B-----5:R-:W-:Y:S01]  /*1210*/  IMAD.U32 R13, R19, 0x10000, RZ ;  /* 0x00010000130d7824 */ /* 0x020fe200078e00ff */
[----:B--2---:R-:W-:Y:S01]  /*1220*/  SHF.L.U32 R2, R22, 0x10, RZ ;  /* 0x0000001016027819 */ /* 0x004fe200000006ff */
[----:B----4-:R-:W-:Y:S02]  /*1230*/  IMAD.U32 R20, R20, 0x10000, RZ ;  /* 0x0001000014147824 */ /* 0x010fe400078e00ff */
[----:B------:R-:W-:-:S07]  /*1240*/  IMAD.U32 R19, R21, 0x10000, RZ ;  /* 0x0001000015137824 */ /* 0x000fce00078e00ff */
.L_x_149:
[----:B-1----:R-:W1:Y:S01]  /*1250*/  LDS R0, [R15] ;  /* 0x000000000f007984 */ /* 0x002e620000000800 */
[C---:B------:R-:W-:Y:S01]  /*1260*/  ISETP.GE.AND P0, PT, R7.reuse, UR8, PT ;  /* 0x0000000807007c0c */ /* 0x040fe2000bf06270 */
[----:B------:R-:W-:Y:S01]  /*1270*/  UMOV UR5, 0xffffffff ;  /* 0xffffffff00057882 */ /* 0x000fe20000000000 */
[----:B------:R-:W-:Y:S02]  /*1280*/  VIMNMX R22, PT, PT, R7, UR8, PT ;  /* 0x0000000807167c48 */ /* 0x000fe4000bfe0100 */
[----:B--2---:R-:W-:-:S04]  /*1290*/  SEL R9, R18, RZ, P0 ;  /* 0x000000ff12097207 */ /* 0x004fc80000000000 */
[----:B------:R-:W-:Y:S02]  /*12a0*/  IADD3 R22, PT, PT, R22, R6, R9 ;  /* 0x0000000616167210 */ /* 0x000fe40007ffe009 */
[C---:B-1----:R-:W-:Y:S02]  /*12b0*/  PRMT R8, R0.reuse, 0x7632, R8 ;  /* 0x0000763200087816 */ /* 0x042fe40000000008 */
[----:B------:R-:W-:-:S03]  /*12c0*/  SHF.L.U32 R0, R0, 0x10, RZ ;  /* 0x0000001000007819 */ /* 0x000fc600000006ff */
[----:B------:R-:W-:Y:S02]  /*12d0*/  IMAD.U32 R8, R8, 0x10000, RZ ;  /* 0x0001000008087824 */ /* 0x000fe400078e00ff */
[----:B------:R-:W-:-:S04]  /*12e0*/  FFMA.FTZ R21, R0, R0, RZ ;  /* 0x0000000000157223 */ /* 0x000fc800000100ff */
        /* <DEDUP_REMOVED lines=11> */
.L_x_156:
[----:B------:R-:W3:Y:S01]  /*13a0*/  LDC R24, c[0x0][0x394] ;  /* 0x0000e500ff187b82 */ /* 0x000ee20000000800 */
[----:B--2---:R-:W-:Y:S01]  /*13b0*/  FADD.FTZ R25, R29, R25 ;  /* 0x000000191d197221 */ /* 0x004fe20000010000 */
[----:B------:R-:W-:Y:S01]  /*13c0*/  ISETP.NE.AND P1, PT, R17, RZ, PT ;  /* 0x000000ff1100720c */ /* 0x000fe20003f25270 */
[----:B------:R-:W-:Y:S01]  /*13d0*/  BSSY.RECONVERGENT B0, `(.L_x_143) ;  /* 0x000000a000007945 */ /* 0x000fe20003800200 */
[----:B------:R-:W-:Y:S02]  /*13e0*/  FSEL R26, R2, R19, !P0 ;  /* 0x00000013021a7208 */ /* 0x000fe40004000000 */
[----:B------:R-:W-:Y:S01]  /*13f0*/  ISETP.GE.AND P2, PT, R5, R16, PT ;  /* 0x000000100500720c */ /* 0x000fe20003f46270 */
[----:B---3--:R-:W-:Y:S01]  /*1400*/  FFMA.FTZ R25, R25, 0.015625, R24 ;  /* 0x3c80000019197823 */ /* 0x008fe20000010018 */
[----:B------:R-:W-:-:S05]  /*1410*/  FSEL R24, R13, R20, !P0 ;  /* 0x000000140d187208 */ /* 0x000fca0004000000 */
[----:B------:R-:W2:Y:S02]  /*1420*/  MUFU.RSQ R25, R25 ;  /* 0x0000001900197308 */ /* 0x000ea40000001400 */
[C---:B--2---:R-:W-:Y:S01]  /*1430*/  FMUL.FTZ R21, R25.reuse, R24 ;  /* 0x0000001819157220 */ /* 0x044fe20000410000 */
[----:B------:R-:W-:Y:S01]  /*1440*/  FMUL.FTZ R9, R25, R26 ;  /* 0x0000001a19097220 */ /* 0x000fe20000410000 */
[----:B------:R-:W-:Y:S06]  /*1450*/  @P1 BRA `(.L_x_144) ;  /* 0x0000000000041947 */ /* 0x000fec0003800000 */
[----:B------:R-:W-:-:S04]  /*1460*/  DEPBAR.LE SB0, 0x0 ;  /* 0x000080000000791a */ /* 0x000fc80000000000 */
.L_x_144:
[----:B------:R-:W-:Y:S05]  /*1470*/  BSYNC.RECONVERGENT B0 ;  /* 0x0000000000007941 */ /* 0x000fea0003800200 */
.L_x_143:
        /* <DEDUP_REMOVED lines=8> */
[----:B------:R-:W-:Y:S02]  /*1500*/  IABS R26, R10 ;  /* 0x0000000a001a7213 */ /* 0x000fe40000000000 */
[----:B------:R-:W-:Y:S02]  /*1510*/  ISETP.GE.AND P2, PT, R10, RZ, PT ;  /* 0x000000ff0a00720c */ /* 0x000fe40003f46270 */
[----:B--2---:R-:W-:-:S04]  /*1520*/  IABS R23, R24 ;  /* 0x0000001800177213 */ /* 0x004fc80000000000 */
[----:B------:R-:W2:Y:S08]  /*1530*/  I2F.RP R25, R23 ;  /* 0x0000001700197306 */ /* 0x000eb00000209400 */
[----:B--2---:R-:W2:Y:S02]  /*1540*/  MUFU.RCP R25, R25 ;  /* 0x0000001900197308 */ /* 0x004ea40000001000 */
[----:B--2---:R-:W-:-:S02]  /*1550*/  VIADD R9, R25, 0xffffffe ;  /* 0x0ffffffe19097836 */ /* 0x004fc40000000000 */
[----:B------:R-:W-:Y:S04]  /*1560*/  SHFL.BFLY PT, R25, R0, R14, 0x1f ;  /* 0x0c001f0e00197589 */ /* 0x000fe800000e0000 */
[----:B------:R-:W2:Y:S02]  /*1570*/  F2I.FTZ.U32.TRUNC.NTZ R9, R9 ;  /* 0x0000000900097305 */ /* 0x000ea4000021f000 */
[----:B--2---:R-:W-:-:S05]  /*1580*/  IADD3 R8, PT, PT, RZ, -R9, RZ ;  /* 0x80000009ff087210 */ /* 0x004fca0007ffe0ff */
[----:B------:R-:W-:Y:S02]  /*1590*/  IMAD R27, R8, R23, RZ ;  /* 0x00000017081b7224 */ /* 0x000fe400078e02ff */
[----:B------:R-:W-:-:S04]  /*15a0*/  IMAD.MOV.U32 R8, RZ, RZ, RZ ;  /* 0x000000ffff087224 */ /* 0x000fc800078e00ff */
[----:B------:R-:W-:-:S06]  /*15b0*/  IMAD.HI.U32 R27, R9, R27, R8 ;  /* 0x0000001b091b7227 */ /* 0x000fcc00078e0008 */
[----:B------:R-:W-:-:S04]  /*15c0*/  IMAD.HI.U32 R8, R27, R26, RZ ;  /* 0x0000001a1b087227 */ /* 0x000fc800078e00ff */
[----:B------:R-:W-:-:S04]  /*15d0*/  IMAD.MOV R8, RZ, RZ, -R8 ;  /* 0x000000ffff087224 */ /* 0x000fc800078e0a08 */
[C---:B------:R-:W-:Y:S02]  /*15e0*/  IMAD R8, R23.reuse, R8, R26 ;  /* 0x0000000817087224 */ /* 0x040fe400078e021a */
[----:B------:R-:W2:Y:S03]  /*15f0*/  SHFL.BFLY PT, R26, R21, R14, 0x1f ;  /* 0x0c001f0e151a7589 */ /* 0x000ea600000e0000 */
[----:B------:R-:W-:-:S13]  /*1600*/  ISETP.GT.U32.AND P1, PT, R23, R8, PT ;  /* 0x000000081700720c */ /* 0x000fda0003f24070 */
[----:B------:R-:W-:-:S04]  /*1610*/  @!P1 IADD3 R8, PT, PT, R8, -R23, RZ ;  /* 0x8000001708089210 */ /* 0x000fc80007ffe0ff */
[----:B------:R-:W-:Y:S01]  /*1620*/  ISETP.GT.U32.AND P1, PT, R23, R8, PT ;  /* 0x000000081700720c */ /* 0x000fe20003f24070 */
[----:B--2---:R-:W-:-:S12]  /*1630*/  @!P0 FADD.FTZ R26, -R26, -RZ ;  /* 0x800000ff1a1a8221 */ /* 0x004fd80000010100 */
[----:B------:R-:W-:Y:S01]  /*1640*/  @!P1 IMAD.IADD R8, R8, 0x1, -R23 ;  /* 0x0000000108089824 */ /* 0x000fe200078e0a17 */
[----:B------:R-:W-:-:S03]  /*1650*/  ISETP.NE.AND P1, PT, R24, RZ, PT ;  /* 0x000000ff1800720c */ /* 0x000fc60003f25270 */
[----:B------:R-:W-:-:S05]  /*1660*/  @!P2 IMAD.MOV R9, RZ, RZ, -R8 ;  /* 0x000000ffff09a224 */ /* 0x000fca00078e0a08 */
[----:B------:R-:W-:-:S05]  /*1670*/  @!P2 MOV R8, R9 ;  /* 0x000000090008a202 */ /* 0x000fca0000000f00 */
[----:B------:R-:W-:-:S04]  /*1680*/  @!P1 LOP3.LUT R8, RZ, R24, RZ, 0x33, !PT ;  /* 0x00000018ff089212 */ /* 0x000fc800078e33ff */
[----:B------:R-:W-:-:S05]  /*1690*/  SHF.R.U32.HI R8, RZ, 0x1, R8 ;  /* 0x00000001ff087819 */ /* 0x000fca0000011608 */
[----:B------:R-:W-:-:S05]  /*16a0*/  IMAD R8, R3, R24, R8 ;  /* 0x0000001803087224 */ /* 0x000fca00078e0208 */
[----:B------:R-:W-:-:S05]  /*16b0*/  LEA R9, R8, UR4, 0x1 ;  /* 0x0000000408097c11 */ /* 0x000fca000f8e08ff */
[----:B------:R-:W-:Y:S01]  /*16c0*/  IMAD R23, R16, 0x2, R9 ;  /* 0x0000000210177824 */ /* 0x000fe200078e0209 */
[----:B------:R-:W-:-:S05]  /*16d0*/  NOP ;  /* 0x0000000000007918 */ /* 0x000fca0000000000 */
[----:B------:R-:W2:Y:S04]  /*16e0*/  LDS.U16 R23, [R23] ;  /* 0x0000000017177984 */ /* 0x000ea80000000400 */
[----:B------:R-:W3:Y:S01]  /*16f0*/  LDS.U16 R9, [R9] ;  /* 0x0000000009097984 */ /* 0x000ee20000000400 */
[----:B--2---:R-:W-:Y:S01]  /*1700*/  IMAD.U32 R27, R23, 0x10000, RZ ;  /* 0x00010000171b7824 */ /* 0x004fe200078e00ff */
[----:B---3--:R-:W-:-:S03]  /*1710*/  SHF.L.U32 R8, R9, 0x10, RZ ;  /* 0x0000001009087819 */ /* 0x008fc600000006ff */
[----:B------:R-:W-:-:S04]  /*1720*/  FMUL.FTZ R26, R26, R27 ;  /* 0x0000001b1a1a7220 */ /* 0x000fc80000410000 */
[----:B------:R-:W-:-:S07]  /*1730*/  FFMA.FTZ R8, R21, R8, R26 ;  /* 0x0000000815087223 */ /* 0x000fce000001001a */
.L_x_161:
[----:B------:R-:W-:Y:S01]  /*1740*/  LEA R9, R12, UR4, 0x1 ;  /* 0x000000040c097c11 */ /* 0x000fe2000f8e08ff */
[----:B------:R-:W-:Y:S01]  /*1750*/  @!P0 FADD.FTZ R25, -R25, -RZ ;  /* 0x800000ff19198221 */ /* 0x000fe20000010100 */
[----:B------:R-:W-:Y:S01]  /*1760*/  UMOV UR5, 0xffffffff ;  /* 0xffffffff00057882 */ /* 0x000fe20000000000 */
[----:B------:R-:W-:Y:S02]  /*1770*/  IMAD.MOV.U32 R21, RZ, RZ, R8 ;  /* 0x000000ffff157224 */ /* 0x000fe400078e0008 */
[----:B------:R-:W-:Y:S02]  /*1780*/  IMAD R24, R16, 0x2, R9 ;  /* 0x0000000210187824 */ /* 0x000fe400078e0209 */
[----:B------:R-:W2:Y:S04]  /*1790*/  LDS.U16 R9, [R9] ;  /* 0x0000000009097984 */ /* 0x000ea80000000400 */
[----:B------:R-:W3:Y:S01]  /*17a0*/  LDS.U16 R24, [R24] ;  /* 0x0000000018187984 */ /* 0x000ee20000000400 */
[----:B--2---:R-:W-:Y:S01]  /*17b0*/  SHF.L.U32 R23, R9, 0x10, RZ ;  /* 0x0000001009177819 */ /* 0x004fe200000006ff */
[----:B---3--:R-:W-:-:S04]  /*17c0*/  IMAD.U32 R26, R24, 0x10000, RZ ;  /* 0x00010000181a7824 */ /* 0x008fc800078e00ff */
[----:B------:R-:W-:-:S04]  /*17d0*/  FMUL.FTZ R25, R25, R26 ;  /* 0x0000001a19197220 */ /* 0x000fc80000410000 */
[----:B------:R-:W-:Y:S01]  /*17e0*/  FFMA.FTZ R0, R0, R23, R25 ;  /* 0x0000001700007223 */ /* 0x000fe20000010019 */
[----:B------:R-:W-:Y:S06]  /*17f0*/  BRA.DIV UR5, `(.L_x_148) ;  /* 0x0000000605947947 */ /* 0x000fec000b800000 */
[----:B------:R-:W-:Y:S01]  /*1800*/  NOP ;  /* 0x0000000000007918 */ /* 0x000fe20000000000 */
.L_x_146:
[----:B------:R-:W-:Y:S05]  /*1810*/  BSYNC B0 ;  /* 0x0000000000007941 */ /* 0x000fea0003800000 */
.L_x_145:
[----:B------:R-:W2:Y:S01]  /*1820*/  LDC.64 R8, c[0x0][0x380] ;  /* 0x0000e000ff087b82 */ /* 0x000ea20000000a00 */
[----:B------:R-:W-:Y:S01]  /*1830*/  IMAD R23, R22, 0x40, R11 ;  /* 0x0000004016177824 */ /* 0x000fe200078e020b */
[----:B------:R-:W-:Y:S01]  /*1840*/  F2FP.BF16.F32.PACK_AB R21, R0, R21 ;  /* 0x000000150015723e */ /* 0x000fe200000010ff */
[----:B------:R-:W-:Y:S01]  /*1850*/  VIADD R15, R15, 0x80 ;  /* 0x000000800f0f7836 */ /* 0x000fe20000000000 */
[----:B------:R-:W-:Y:S01]  /*1860*/  IADD3 R17, PT, PT, R17, 0x1, RZ ;  /* 0x0000000111117810 */ /* 0x000fe20007ffe0ff */
[----:B------:R-:W-:Y:S01]  /*1870*/  VIADD R7, R7, 0x1 ;  /* 0x0000000107077836 */ /* 0x000fe20000000000 */
[----:B------:R-:W-:Y:S02]  /*1880*/  IADD3 R18, PT, PT, R18, 0x1, RZ ;  /* 0x0000000112127810 */ /* 0x000fe40007ffe0ff */
[----:B------:R-:W-:Y:S01]  /*1890*/  ISETP.GE.AND P0, PT, R17, R4, PT ;  /* 0x000000041100720c */ /* 0x000fe20003f06270 */
[----:B--2---:R-:W-:-:S05]  /*18a0*/  IMAD.WIDE R8, R23, 0x2, R8 ;  /* 0x0000000217087825 */ /* 0x004fca00078e0208 */
[----:B------:R2:W-:Y:S07]  /*18b0*/  STG.E desc[UR6][R8.64], R21 ;  /* 0x0000001508007986 */ /* 0x0005ee000c101906 */
[----:B------:R-:W-:Y:S05]  /*18c0*/  @!P0 BRA `(.L_x_149) ;  /* 0xfffffff800608947 */ /* 0x000fea000383ffff */
[----:B------:R-:W-:Y:S05]  /*18d0*/  EXIT ;  /* 0x000000000000794d */ /* 0x000fea0003800000 */
.L_x_142:
[----:B------:R-:W-:Y:S01]  /*18e0*/  BSSY B0, `(.L_x_150) ;  /* 0x0000007000007945 */ /* 0x000fe20003800000 */
[----:B------:R-:W-:Y:S01]  /*18f0*/  IMAD.MOV.U32 R23, RZ, RZ, 0x10 ;  /* 0x00000010ff177424 */ /* 0x000fe200078e00ff */
[----:B------:R-:W-:Y:S01]  /*1900*/  MOV R9, 0xffffffff ;  /* 0xffffffff00097802 */ /* 0x000fe20000000f00 */
[----:B------:R-:W-:-:S07]  /*1910*/  IMAD.MOV.U32 R24, RZ, RZ, 0x1f ;  /* 0x0000001fff187424 */ /* 0x000fce00078e00ff */
[----:B------:R-:W-:Y:S05]  /*1920*/  WARPSYNC.COLLECTIVE R9, `(.L_x_151) ;  /* 0x0000000009087348 */ /* 0x000fea0003c00000 */
[----:B------:R1:W2:Y:S02]  /*1930*/  SHFL.BFLY P1, R25, R21, R23, R24 ;  /* 0x0c00001715197389 */ /* 0x0002a40000020018 */
[----:B-12---:R-:W-:Y:S05]  /*1940*/  ENDCOLLECTIVE ;  /* 0x000000000000791b */ /* 0x006fea0003800000 */
.L_x_151:
[----:B------:R-:W-:Y:S05]  /*1950*/  BSYNC B0 ;  /* 0x0000000000007941 */ /* 0x000fea0003800000 */
.L_x_150:
[----:B------:R-:W-:Y:S01]  /*1960*/  FADD.FTZ R26, R21, R25 ;  /* 0x00000019151a7221 */ /* 0x000fe20000010000 */
[----:B------:R-:W-:Y:S02]  /*1970*/  IMAD.MOV.U32 R23, RZ, RZ, 0x8 ;  /* 0x00000008ff177424 */ /* 0x000fe400078e00ff */
[----:B------:R-:W-:Y:S02]  /*1980*/  HFMA2 R24, -RZ, RZ, 0, 1.847743988037109375e-06 ;  /* 0x0000001fff187431 */ /* 0x000fe400000001ff */
[----:B------:R-:W-:Y:S02]  /*1990*/  IMAD.MOV.U32 R9, RZ, RZ, -0x1 ;  /* 0xffffffffff097424 */ /* 0x000fe400078e00ff */
[----:B------:R-:W-:-:S07]  /*19a0*/  IMAD.MOV.U32 R21, RZ, RZ, R26 ;  /* 0x000000ffff157224 */ /* 0x000fce00078e001a */
[----:B------:R-:W-:Y:S05]  /*19b0*/  WARPSYNC.COLLECTIVE R9, `(.L_x_152) ;  /* 0x0000000009087348 */ /* 0x000fea0003c00000 */
[----:B------:R1:W2:Y:S02]  /*19c0*/  SHFL.BFLY P1, R25, R21, R23, R24 ;  /* 0x0c00001715197389 */ /* 0x0002a40000020018 */
[----:B-12---:R-:W-:Y:S05]  /*19d0*/  ENDCOLLECTIVE ;  /* 0x000000000000791b */ /* 0x006fea0003800000 */
.L_x_152:
[----:B------:R-:W-:Y:S01]  /*19e0*/  MOV R23, 0x4 ;  /* 0x0000000400177802 */ /* 0x000fe20000000f00 */
[----:B------:R-:W-:-:S04]  /*19f0*/  FADD.FTZ R27, R26, R25 ;  /* 0x000000191a1b7221 */ /* 0x000fc80000010000 */
[----:B------:R-:W-:-:S07]  /*1a00*/  IMAD.MOV.U32 R21, RZ, RZ, R27 ;  /* 0x000000ffff157224 */ /* 0x000fce00078e001b */
[----:B------:R-:W-:Y:S05]  /*1a10*/  WARPSYNC.COLLECTIVE R9, `(.L_x_153) ;  /* 0x0000000009087348 */ /* 0x000fea0003c00000 */
[----:B------:R1:W2:Y:S02]  /*1a20*/  SHFL.BFLY P1, R25, R21, R23, R24 ;  /* 0x0c00001715197389 */ /* 0x0002a40000020018 */
[----:B-12---:R-:W-:Y:S05]  /*1a30*/  ENDCOLLECTIVE ;  /* 0x000000000000791b */ /* 0x006fea0003800000 */
.L_x_153:
[----:B------:R-:W-:Y:S02]  /*1a40*/  IMAD.MOV.U32 R23, RZ, RZ, 0x2 ;  /* 0x00000002ff177424 */ /* 0x000fe400078e00ff */
[----:B------:R-:W-:-:S04]  /*1a50*/  FADD.FTZ R28, R27, R25 ;  /* 0x000000191b1c7221 */ /* 0x000fc80000010000 */
[----:B------:R-:W-:-:S07]  /*1a60*/  IMAD.MOV.U32 R21, RZ, RZ, R28 ;  /* 0x000000ffff157224 */ /* 0x000fce00078e001c */
[----:B------:R-:W-:Y:S05]  /*1a70*/  WARPSYNC.COLLECTIVE R9, `(.L_x_154) ;  /* 0x0000000009087348 */ /* 0x000fea0003c00000 */
[----:B------:R1:W2:Y:S02]  /*1a80*/  SHFL.BFLY P1, R25, R21, R23, R24 ;  /* 0x0c00001715197389 */ /* 0x0002a40000020018 */
[----:B-12---:R-:W-:Y:S05]  /*1a90*/  ENDCOLLECTIVE ;  /* 0x000000000000791b */ /* 0x006fea0003800000 */
.L_x_154:
[----:B------:R-:W-:Y:S02]  /*1aa0*/  IMAD.MOV.U32 R23, RZ, RZ, 0x1 ;  /* 0x00000001ff177424 */ /* 0x000fe400078e00ff */
[----:B------:R-:W-:-:S05]  /*1ab0*/  FADD.FTZ R29, R28, R25 ;  /* 0x000000191c1d7221 */ /* 0x000fca0000010000 */
[----:B------:R-:W-:-:S07]  /*1ac0*/  MOV R21, R29 ;  /* 0x0000001d00157202 */ /* 0x000fce0000000f00 */
[----:B------:R-:W-:Y:S05]  /*1ad0*/  WARPSYNC.COLLECTIVE R9, `(.L_x_155) ;  /* 0x0000000009087348 */ /* 0x000fea0003c00000 */
[----:B------:R1:W2:Y:S02]  /*1ae0*/  SHFL.BFLY P1, R25, R21, R23, R24 ;  /* 0x0c00001715197389 */ /* 0x0002a40000020018 */
[----:B-12---:R-:W-:Y:S05]  /*1af0*/  ENDCOLLECTIVE ;  /* 0x000000000000791b */ /* 0x006fea0003800000 */
.L_x_155:
[----:B------:R-:W-:Y:S05]  /*1b00*/  BRA `(.L_x_156) ;  /* 0xfffffff800247947 */ /* 0x000fea000383ffff */
.L_x_147:
[----:B------:R-:W2:Y:S01]  /*1b10*/  LDC R24, c[0x0][0x3bc] ;  /* 0x0000ef00ff187b82 */ /* 0x000ea20000000800 */
[----:B------:R-:W-:Y:S01]  /*1b20*/  ISETP.GE.AND P2, PT, R10, RZ, PT ;  /* 0x000000ff0a00720c */ /* 0x000fe20003f46270 */
[----:B------:R-:W-:Y:S01]  /*1b30*/  BSSY B1, `(.L_x_157) ;  /* 0x000001e000017945 */ /* 0x000fe20003800000 */
[----:B--2---:R-:W-:-:S04]  /*1b40*/  IABS R23, R24 ;  /* 0x0000001800177213 */ /* 0x004fc80000000000 */
[----:B------:R-:W2:Y:S08]  /*1b50*/  I2F.RP R25, R23 ;  /* 0x0000001700197306 */ /* 0x000eb00000209400 */
[----:B--2---:R-:W2:Y:S02]  /*1b60*/  MUFU.RCP R25, R25 ;  /* 0x0000001900197308 */ /* 0x004ea40000001000 */
[----:B--2---:R-:W-:-:S06]  /*1b70*/  VIADD R9, R25, 0xffffffe ;  /* 0x0ffffffe19097836 */ /* 0x004fcc0000000000 */
[----:B------:R-:W2:Y:S02]  /*1b80*/  F2I.FTZ.U32.TRUNC.NTZ R9, R9 ;  /* 0x0000000900097305 */ /* 0x000ea4000021f000 */
[----:B--2---:R-:W-:-:S05]  /*1b90*/  IADD3 R8, PT, PT, RZ, -R9, RZ ;  /* 0x80000009ff087210 */ /* 0x004fca0007ffe0ff */
[----:B------:R-:W-:Y:S02]  /*1ba0*/  IMAD R27, R8, R23, RZ ;  /* 0x00000017081b7224 */ /* 0x000fe400078e02ff */
[----:B------:R-:W-:-:S04]  /*1bb0*/  IMAD.MOV.U32 R8, RZ, RZ, RZ ;  /* 0x000000ffff087224 */ /* 0x000fc800078e00ff */
        /* <DEDUP_REMOVED lines=9> */
[----:B------:R-:W-:-:S03]  /*1c50*/  ISETP.NE.AND P1, PT, R24, RZ, PT ;  /* 0x000000ff1800720c */ /* 0x000fc60003f25270 */
[----:B------:R-:W-:-:S05]  /*1c60*/  @!P2 IMAD.MOV R9, RZ, RZ, -R8 ;  /* 0x000000ffff09a224 */ /* 0x000fca00078e0a08 */
[----:B------:R-:W-:Y:S01]  /*1c70*/  @!P2 MOV R8, R9 ;  /* 0x000000090008a202 */ /* 0x000fe20000000f00 */
[----:B------:R-:W-:-:S04]  /*1c80*/  IMAD.MOV.U32 R9, RZ, RZ, -0x1 ;  /* 0xffffffffff097424 */ /* 0x000fc800078e00ff */
        /* <DEDUP_REMOVED lines=8> */
.L_x_158:
[----:B------:R-:W-:Y:S05]  /*1d10*/  BSYNC B1 ;  /* 0x0000000000017941 */ /* 0x000fea0003800000 */
.L_x_157:
[----:B------:R-:W1:Y:S01]  /*1d20*/  LDS.U16 R28, [R28] ;  /* 0x000000001c1c7984 */ /* 0x000e620000000400 */
[----:B------:R-:W-:Y:S01]  /*1d30*/  MOV R23, R14 ;  /* 0x0000000e00177202 */ /* 0x000fe20000000f00 */
[----:B------:R-:W-:Y:S02]  /*1d40*/  IMAD.MOV.U32 R24, RZ, RZ, 0x1f ;  /* 0x0000001fff187424 */ /* 0x000fe400078e00ff */
[----:B------:R2:W3:Y:S01]  /*1d50*/  LDS.U16 R8, [R27] ;  /* 0x000000001b087984 */ /* 0x0004e20000000400 */
[----:B------:R-:W-:-:S07]  /*1d60*/  IMAD.MOV.U32 R9, RZ, RZ, -0x1 ;  /* 0xffffffffff097424 */ /* 0x000fce00078e00ff */
[----:B-123--:R-:W-:Y:S05]  /*1d70*/  WARPSYNC.COLLECTIVE R9, `(.L_x_159) ;  /* 0x0000000009087348 */ /* 0x00efea0003c00000 */
[----:B------:R4:W1:Y:S02]  /*1d80*/  SHFL.BFLY P1, R25, R21, R23, R24 ;  /* 0x0c00001715197389 */ /* 0x0008640000020018 */
[----:B-1234-:R-:W-:Y:S05]  /*1d90*/  ENDCOLLECTIVE ;  /* 0x000000000000791b */ /* 0x01efea0003800000 */
.L_x_159:
[----:B------:R-:W-:-:S05]  /*1da0*/  MOV R26, R25 ;  /* 0x00000019001a7202 */ /* 0x000fca0000000f00 */
[----:B------:R-:W-:Y:S01]  /*1db0*/  @!P0 FADD.FTZ R26, -R26, -RZ ;  /* 0x800000ff1a1a8221 */ /* 0x000fe20000010100 */
[----:B------:R-:W-:-:S04]  /*1dc0*/  IMAD.U32 R25, R28, 0x10000, RZ ;  /* 0x000100001c197824 */ /* 0x000fc800078e00ff */
[----:B------:R-:W-:Y:S01]  /*1dd0*/  FMUL.FTZ R26, R26, R25 ;  /* 0x000000191a1a7220 */ /* 0x000fe20000410000 */
[----:B------:R-:W-:-:S04]  /*1de0*/  IMAD.U32 R8, R8, 0x10000, RZ ;  /* 0x0001000008087824 */ /* 0x000fc800078e00ff */
[----:B------:R-:W-:Y:S01]  /*1df0*/  FFMA.FTZ R8, R21, R8, R26 ;  /* 0x0000000815087223 */ /* 0x000fe2000001001a */
[----:B------:R-:W-:-:S07]  /*1e00*/  MOV R21, R0 ;  /* 0x0000000000157202 */ /* 0x000fce0000000f00 */
[----:B------:R-:W-:Y:S05]  /*1e10*/  WARPSYNC.COLLECTIVE R9, `(.L_x_160) ;  /* 0x0000000009087348 */ /* 0x000fea0003c00000 */
[----:B------:R1:W2:Y:S02]  /*1e20*/  SHFL.BFLY P1, R25, R21, R23, R24 ;  /* 0x0c00001715197389 */ /* 0x0002a40000020018 */
[----:B-12---:R-:W-:Y:S05]  /*1e30*/  ENDCOLLECTIVE ;  /* 0x000000000000791b */ /* 0x006fea0003800000 */
.L_x_160:
[----:B------:R-:W-:Y:S05]  /*1e40*/  BRA `(.L_x_161) ;  /* 0xfffffff8003c7947 */ /* 0x000fea000383ffff */
.L_x_148:
[----:B------:R-:W-:Y:S01]  /*1e50*/  BSSY B1, `(.L_x_162) ;  /* 0x0000005000017945 */ /* 0x000fe20003800000 */
[----:B------:R-:W-:-:S07]  /*1e60*/  IMAD.MOV.U32 R9, RZ, RZ, -0x1 ;  /* 0xffffffffff097424 */ /* 0x000fce00078e00ff */
[----:B-1----:R-:W-:Y:S05]  /*1e70*/  WARPSYNC.COLLECTIVE R9, `(.L_x_163) ;  /* 0x0000000009087348 */ /* 0x002fea0003c00000 */
[----:B------:R-:W-:Y:S01]  /*1e80*/  NOP ;  /* 0x0000000000007918 */ /* 0x000fe20000000000 */
[----:B-1----:R-:W-:Y:S05]  /*1e90*/  ENDCOLLECTIVE ;  /* 0x000000000000791b */ /* 0x002fea0003800000 */
.L_x_163:
[----:B------:R-:W-:Y:S05]  /*1ea0*/  BSYNC B1 ;  /* 0x0000000000017941 */ /* 0x000fea0003800000 */
.L_x_162:
[----:B------:R-:W-:Y:S05]  /*1eb0*/  BRA `(.L_x_146) ;  /* 0xfffffff800547947 */ /* 0x000fea000383ffff */
.L_x_164:
        /* <DEDUP_REMOVED lines=12> */
.L_x_4054:


//--------------------- .text._ZN12tensorrt_llm7kernels32fusedQKNormRopeKernelNTokenHeadsIN3c108BFloat16ES3_Li64ELb1ELi8EEEvPviiifPKvS6_S6_PKlii --------------------------
	.section	.text._ZN12tensorrt_llm7kernels32fusedQKNormRopeKernelNTokenHeadsIN3c108BFloat16ES3_Li64ELb1ELi8EEEvPviiifPKvS6_S6_PKlii,"ax",@progbits
	.align	128
        .global         _ZN12tensorrt_llm7kernels32fusedQKNormRopeKernelNTokenHeadsIN3c108BFloat16ES3_Li64ELb1ELi8EEEvPviiifPKvS6_S6_PKlii
        .type           _ZN12tensorrt_llm7kernels32fusedQKNormRopeKernelNTokenHeadsIN3c108BFloat16ES3_Li64ELb1ELi8EEEvPviiifPKvS6_S6_PKlii,@function
        .size           _ZN12tensorrt_llm7kernels32fusedQKNormRopeKernelNTokenHeadsIN3c108BFloat16ES3_Li64ELb1ELi8EEEvPviiifPKvS6_S6_PKlii,(.L_x_4055 - _ZN12tensorrt_llm7kernels32fusedQKNormRopeKernelNTokenHeadsIN3c108BFloat16ES3_Li64ELb1ELi8EEEvPviiifPKvS6_S6_PKlii)
        .other          _ZN12tensorrt_llm7kernels32fusedQKNormRopeKernelNTokenHeadsIN3c108BFloat16ES3_Li64ELb1ELi8EEEvPviiifPKvS6_S6_PKlii,@"STO_CUDA_ENTRY STV_DEFAULT"
_ZN12tensorrt_llm7kernels32fusedQKNormRopeKernelNTokenHeadsIN3c108BFloat16ES3_Li64ELb1ELi8EEEvPviiifPKvS6_S6_PKlii:
.text._ZN12tensorrt_llm7kernels32fusedQKNormRopeKernelNTokenHeadsIN3c108BFloat16ES3_Li64ELb1ELi8EEEvPviiifPKvS6_S6_PKlii:
[----:B------:R-:W-:Y:S01]  /*0000*/  LDC R1, c[0x0][0x37c] ;  /* 0x0000df00ff017b82 */ /* 0x000fe20000000800 */
[----:B------:R-:W1:Y:S01]  /*0010*/  LDCU.64 UR4, c[0x0][0x388] ;  /* 0x00007100ff0477ac */ /* 0x000e620008000a00 */
[----:B------:R-:W2:Y:S01]  /*0020*/  S2R R16, SR_TID.X ;  /* 0x0000000000107919 */ /* 0x000ea20000002100 */
[----:B------:R-:W3:Y:S01]  /*0030*/  S2R R6, SR_CTAID.X ;  /* 0x0000000000067919 */ /* 0x000ee20000002500 */
[----:B-1----:R-:W-:Y:S01]  /*0040*/  IMAD.U32 R7, RZ, RZ, UR4 ;  /* 0x00000004ff077e24 */ /* 0x002fe2000f8e00ff */
[----:B------:R-:W1:Y:S03]  /*0050*/  LDCU UR4, c[0x0][0x360] ;  /* 0x00006c00ff0477ac */ /* 0x000e660008000800 */
[----:B------:R-:W-:Y:S01]  /*0060*/  VIADD R17, R7, UR5 ;  /* 0x0000000507117c36 */ /* 0x000fe20008000000 */
[----:B------:R-:W4:Y:S04]  /*0070*/  LDCU UR5, c[0x0][0x3b8] ;  /* 0x00007700ff0577ac */ /* 0x000f280008000800 */
[----:B------:R-:W-:-:S04]  /*0080*/  IADD3 R0, PT, PT, R17, 0x7, RZ ;  /* 0x0000000711007810 */ /* 0x000fc80007ffe0ff */
[----:B------:R-:W-:Y:S02]  /*0090*/  SHF.R.S32.HI R3, RZ, 0x1f, R0 ;  /* 0x0000001fff037819 */ /* 0x000fe40000011400 */
[----:B--2---:R-:W-:Y:S02]  /*00a0*/  SHF.R.U32.HI R19, RZ, 0x5, R16 ;  /* 0x00000005ff137819 */ /* 0x004fe40000011610 */
[----:B------:R-:W-:Y:S01]  /*00b0*/  LEA.HI R3, R3, R0, RZ, 0x3 ;  /* 0x0000000003037211 */ /* 0x000fe200078f18ff */
[----:B-1----:R-:W-:-:S03]  /*00c0*/  USHF.R.U32.HI UR4, URZ, 0x5, UR4 ;  /* 0x00000005ff047899 */ /* 0x002fc60008011604 */
[----:B------:R-:W-:-:S04]  /*00d0*/  SHF.R.S32.HI R4, RZ, 0x3, R3 ;  /* 0x00000003ff047819 */ /* 0x000fc80000011403 */
[----:B------:R-:W-:Y:S01]  /*00e0*/  IABS R9, R4 ;  /* 0x0000000400097213 */ /* 0x000fe20000000000 */
[----:B---3--:R-:W-:-:S03]  /*00f0*/  IMAD R5, R6, UR4, R19 ;  /* 0x0000000406057c24 */ /* 0x008fc6000f8e0213 */
[----:B------:R-:W1:Y:S02]  /*0100*/  I2F.RP R0, R9 ;  /* 0x0000000900007306 */ /* 0x000e640000209400 */
[----:B------:R-:W-:-:S06]  /*0110*/  IABS R13, R5 ;  /* 0x00000005000d7213 */ /* 0x000fcc0000000000 */
[----:B-1----:R-:W1:Y:S02]  /*0120*/  MUFU.RCP R0, R0 ;  /* 0x0000000000007308 */ /* 0x002e640000001000 */
[----:B-1----:R-:W-:Y:S01]  /*0130*/  VIADD R2, R0, 0xffffffe ;  /* 0x0ffffffe00027836 */ /* 0x002fe20000000000 */
[----:B------:R-:W-:-:S05]  /*0140*/  IABS R0, R4 ;  /* 0x0000000400007213 */ /* 0x000fca0000000000 */
[----:B------:R1:W2:Y:S02]  /*0150*/  F2I.FTZ.U32.TRUNC.NTZ R3, R2 ;  /* 0x0000000200037305 */ /* 0x0002a4000021f000 */
[----:B-1----:R-:W-:Y:S02]  /*0160*/  IMAD.MOV.U32 R2, RZ, RZ, RZ ;  /* 0x000000ffff027224 */ /* 0x002fe400078e00ff */
[----:B--2---:R-:W-:-:S05]  /*0170*/  IMAD.MOV R8, RZ, RZ, -R3 ;  /* 0x000000ffff087224 */ /* 0x004fca00078e0a03 */
[----:B------:R-:W-:-:S05]  /*0180*/  MOV R6, R8 ;  /* 0x0000000800067202 */ /* 0x000fca0000000f00 */
        /* <DEDUP_REMOVED lines=13> */
[----:B------:R-:W-:Y:S02]  /*0260*/  @!P2 IADD3 R0, PT, PT, -R0, RZ, RZ ;  /* 0x000000ff0000a210 */ /* 0x000fe40007ffe1ff */
[----:B------:R-:W-:-:S04]  /*0270*/  @!P1 LOP3.LUT R0, RZ, R4, RZ, 0x33, !PT ;  /* 0x00000004ff009212 */ /* 0x000fc800078e33ff */
[----:B----4-:R-:W-:Y:S01]  /*0280*/  ISETP.GE.AND P0, PT, R0, UR5, PT ;  /* 0x0000000500007c0c */ /* 0x010fe2000bf06270 */
[----:B------:R-:W-:-:S04]  /*0290*/  IMAD.MOV R8, RZ, RZ, -R0 ;  /* 0x000000ffff087224 */ /* 0x000fc800078e0a00 */
[----:B------:R-:W-:-:S04]  /*02a0*/  IMAD R8, R4, R8, R5 ;  /* 0x0000000804087224 */ /* 0x000fc800078e0205 */
[----:B------:R-:W-:-:S04]  /*02b0*/  IMAD.SHL.U32 R8, R8, 0x8, RZ ;  /* 0x0000000808087824 */ /* 0x000fc800078e00ff */
[----:B------:R-:W-:Y:S05]  /*02c0*/  @P0 EXIT ;  /* 0x000000000000094d */ /* 0x000fea0003800000 */
[----:B------:R-:W-:Y:S01]  /*02d0*/  IADD3 R2, PT, PT, R8, 0x8, RZ ;  /* 0x0000000808027810 */ /* 0x000fe20007ffe0ff */
[----:B------:R-:W-:Y:S01]  /*02e0*/  IMAD.IADD R9, R17, 0x1, -R8 ;  /* 0x0000000111097824 */ /* 0x000fe200078e0a08 */
[----:B------:R-:W1:Y:S01]  /*02f0*/  LDCU UR10, c[0x0][0x3bc] ;  /* 0x00007780ff0a77ac */ /* 0x000e620008000800 */
[----:B------:R-:W-:Y:S01]  /*0300*/  BSSY.RECONVERGENT B0, `(.L_x_165) ;  /* 0x0000068000007945 */ /* 0x000fe20003800200 */
[----:B------:R-:W-:Y:S01]  /*0310*/  ISETP.GT.AND P0, PT, R2, R17, PT ;  /* 0x000000110200720c */ /* 0x000fe20003f04270 */
[----:B------:R-:W2:Y:S01]  /*0320*/  LDCU UR5, c[0x0][0x390] ;  /* 0x00007200ff0577ac */ /* 0x000ea20008000800 */
[----:B------:R-:W-:Y:S02]  /*0330*/  LOP3.LUT R6, R16, 0x1f, RZ, 0xc0, !PT ;  /* 0x0000001f10067812 */ /* 0x000fe400078ec0ff */
        /* <DEDUP_REMOVED lines=9> */
[----:B------:R-:W-:Y:S01]  /*03d0*/  IMAD R20, R0, R21, RZ ;  /* 0x0000001500147224 */ /* 0x000fe200078e02ff */
[----:B------:R-:W-:Y:S01]  /*03e0*/  IADD3 R3, PT, PT, R8, -R3, RZ ;  /* 0x8000000308037210 */ /* 0x000fe20007ffe0ff */
[----:B------:R-:W-:Y:S01]  /*03f0*/  IMAD.SHL.U32 R22, R6, 0x2, RZ ;  /* 0x0000000206167824 */ /* 0x000fe200078e00ff */
[----:B------:R-:W-:Y:S01]  /*0400*/  ISETP.NE.AND P0, PT, R18, RZ, PT ;  /* 0x000000ff1200720c */ /* 0x000fe20003f05270 */
[----:B------:R-:W-:Y:S01]  /*0410*/  IMAD.MOV.U32 R23, RZ, RZ, RZ ;  /* 0x000000ffff177224 */ /* 0x000fe200078e00ff */
[----:B------:R-:W-:-:S13]  /*0420*/  ISETP.GT.U32.AND P1, PT, R3, -0x4, PT ;  /* 0xfffffffc0300780c */ /* 0x000fda0003f24070 */
[----:B------:R-:W-:Y:S05]  /*0430*/  @P1 BRA `(.L_x_168) ;  /* 0x0000000000dc1947 */ /* 0x000fea0003800000 */
[----:B------:R-:W1:Y:S01]  /*0440*/  S2UR UR6, SR_CgaCtaId ;  /* 0x00000000000679c3 */ /* 0x000e620000008800 */
[----:B------:R-:W-:Y:S01]  /*0450*/  UMOV UR5, 0x400 ;  /* 0x0000040000057882 */ /* 0x000fe20000000000 */
[----:B------:R-:W-:Y:S01]  /*0460*/  LOP3.LUT R23, R9, 0x7ffffffc, RZ, 0xc0, !PT ;  /* 0x7ffffffc09177812 */ /* 0x000fe200078ec0ff */
[C---:B------:R-:W-:Y:S02]  /*0470*/  VIADD R26, R8.reuse, 0x3 ;  /* 0x00000003081a7836 */ /* 0x040fe40000000000 */
[----:B------:R-:W-:Y:S01]  /*0480*/  IMAD.IADD R24, R8, 0x1, -R7 ;  /* 0x0000000108187824 */ /* 0x000fe200078e0a07 */
[----:B------:R-:W-:Y:S02]  /*0490*/  IADD3 R25, PT, PT, -R23, RZ, RZ ;  /* 0x000000ff17197210 */ /* 0x000fe40007ffe1ff */
[----:B------:R-:W2:Y:S01]  /*04a0*/  LDC.64 R2, c[0x0][0x380] ;  /* 0x0000e000ff027b82 */ /* 0x000ea20000000a00 */
[----:B-1----:R-:W-:-:S04]  /*04b0*/  ULEA UR5, UR6, UR5, 0x18 ;  /* 0x0000000506057291 */ /* 0x002fc8000f8ec0ff */
[----:B------:R-:W-:-:S06]  /*04c0*/  ULEA UR5, UR4, UR5, 0x1 ;  /* 0x0000000504057291 */ /* 0x000fcc000f8e08ff */
[----:B------:R-:W-:-:S04]  /*04d0*/  LEA R5, R19, UR5, 0xa ;  /* 0x0000000513057c11 */ /* 0x000fc8000f8e50ff */
[----:B------:R-:W-:-:S05]  /*04e0*/  LEA R5, R6, R5, 0x2 ;  /* 0x0000000506057211 */ /* 0x000fca00078e10ff */
[----:B------:R-:W-:-:S07]  /*04f0*/  VIADD R27, R5, 0x100 ;  /* 0x00000100051b7836 */ /* 0x000fce0000000000 */
.L_x_169:
[----:B------:R-:W-:Y:S01]  /*0500*/  VIADD R4, R26, 0xfffffffe ;  /* 0xfffffffe1a047836 */ /* 0x000fe20000000000 */
[----:B------:R-:W-:Y:S01]  /*0510*/  IADD3 R5, PT, PT, R24, 0x1, RZ ;  /* 0x0000000118057810 */ /* 0x000fe20007ffe0ff */
[C---:B------:R-:W-:Y:S01]  /*0520*/  VIADD R10, R26.reuse, 0xfffffffd ;  /* 0xfffffffd1a0a7836 */ /* 0x040fe20000000000 */
[-C--:B------:R-:W-:Y:S01]  /*0530*/  ISETP.GE.AND P2, PT, R26, R7.reuse, PT ;  /* 0x000000071a00720c */ /* 0x080fe20003f46270 */
[----:B------:R-:W-:Y:S01]  /*0540*/  VIADD R12, R24, 0x2 ;  /* 0x00000002180c7836 */ /* 0x000fe20000000000 */
[CC--:B------:R-:W-:Y:S02]  /*0550*/  ISETP.GE.AND P1, PT, R4.reuse, R7.reuse, PT ;  /* 0x000000070400720c */ /* 0x0c0fe40003f26270 */
[-C--:B------:R-:W-:Y:S02]  /*0560*/  VIMNMX R4, PT, PT, R4, R7.reuse, PT ;  /* 0x0000000704047248 */ /* 0x080fe40003fe0100 */
[----:B------:R-:W-:Y:S02]  /*0570*/  SEL R5, R5, RZ, P1 ;  /* 0x000000ff05057207 */ /* 0x000fe40000800000 */
[----:B------:R-:W-:-:S02]  /*0580*/  ISETP.GE.AND P1, PT, R10, R7, PT ;  /* 0x000000070a00720c */ /* 0x000fc40003f26270 */
[-C--:B------:R-:W-:Y:S01]  /*0590*/  IADD3 R5, PT, PT, R4, R20.reuse, R5 ;  /* 0x0000001404057210 */ /* 0x080fe20007ffe005 */
[----:B------:R-:W-:Y:S01]  /*05a0*/  VIADD R4, R26, 0xffffffff ;  /* 0xffffffff1a047836 */ /* 0x000fe20000000000 */
[-C--:B------:R-:W-:Y:S02]  /*05b0*/  VIMNMX R10, PT, PT, R10, R7.reuse, PT ;  /* 0x000000070a0a7248 */ /* 0x080fe40003fe0100 */
[C---:B------:R-:W-:Y:S02]  /*05c0*/  SEL R11, R24.reuse, RZ, P1 ;  /* 0x000000ff180b7207 */ /* 0x040fe40000800000 */
[C---:B------:R-:W-:Y:S01]  /*05d0*/  IADD3 R13, PT, PT, R24.reuse, 0x3, RZ ;  /* 0x00000003180d7810 */ /* 0x040fe20007ffe0ff */
[----:B------:R-:W-:Y:S01]  /*05e0*/  VIADD R24, R24, 0x4 ;  /* 0x0000000418187836 */ /* 0x000fe20000000000 */
[----:B------:R-:W-:Y:S02]  /*05f0*/  ISETP.GE.AND P1, PT, R4, R7, PT ;  /* 0x000000070400720c */ /* 0x000fe40003f26270 */
[----:B------:R-:W-:-:S02]  /*0600*/  IADD3 R11, PT, PT, R10, R20, R11 ;  /* 0x000000140a0b7210 */ /* 0x000fc40007ffe00b */
[----:B------:R-:W-:Y:S02]  /*0610*/  SEL R15, R13, RZ, P2 ;  /* 0x000000ff0d0f7207 */ /* 0x000fe40001000000 */
[-C--:B------:R-:W-:Y:S01]  /*0620*/  VIMNMX R4, PT, PT, R4, R7.reuse, PT ;  /* 0x0000000704047248 */ /* 0x080fe20003fe0100 */
[----:B------:R-:W-:Y:S01]  /*0630*/  IMAD R11, R11, 0x40, R22 ;  /* 0x000000400b0b7824 */ /* 0x000fe200078e0216 */
[----:B------:R-:W-:Y:S02]  /*0640*/  SEL R13, R12, RZ, P1 ;  /* 0x000000ff0c0d7207 */ /* 0x000fe40000800000 */
[C---:B------:R-:W-:Y:S01]  /*0650*/  VIMNMX R10, PT, PT, R26.reuse, R7, PT ;  /* 0x000000071a0a7248 */ /* 0x040fe20003fe0100 */
[----:B------:R-:W-:Y:S01]  /*0660*/  VIADD R26, R26, 0x4 ;  /* 0x000000041a1a7836 */ /* 0x000fe20000000000 */
[----:B------:R-:W-:Y:S02]  /*0670*/  IADD3 R25, PT, PT, R25, 0x4, RZ ;  /* 0x0000000419197810 */ /* 0x000fe40007ffe0ff */
[----:B------:R-:W-:-:S02]  /*0680*/  IADD3 R13, PT, PT, R4, R20, R13 ;  /* 0x00000014040d7210 */ /* 0x000fc40007ffe00d */
[----:B------:R-:W-:Y:S01]  /*0690*/  IADD3 R29, PT, PT, R10, R20, R15 ;  /* 0x000000140a1d7210 */ /* 0x000fe20007ffe00f */
[----:B--2---:R-:W-:Y:S01]  /*06a0*/  IMAD.WIDE R14, R11, 0x2, R2 ;  /* 0x000000020b0e7825 */ /* 0x004fe200078e0202 */
[----:B------:R-:W-:Y:S02]  /*06b0*/  ISETP.NE.AND P1, PT, R25, RZ, PT ;  /* 0x000000ff1900720c */ /* 0x000fe40003f25270 */
[----:B------:R-:W-:Y:S01]  /*06c0*/  LEA R5, R5, R22, 0x6 ;  /* 0x0000001605057211 */ /* 0x000fe200078e30ff */
[--C-:B------:R-:W-:Y:S01]  /*06d0*/  IMAD R11, R13, 0x40, R22.reuse ;  /* 0x000000400d0b7824 */ /* 0x100fe200078e0216 */
[----:B------:R-:W-:Y:S01]  /*06e0*/  @!PT LDS RZ, [RZ] ;  /* 0x00000000fffff984 */ /* 0x000fe20000000800 */
[----:B------:R-:W-:Y:S01]  /*06f0*/  @!PT LDS RZ, [RZ] ;  /* 0x00000000fffff984 */ /* 0x000fe20000000800 */
[----:B------:R-:W-:Y:S01]  /*0700*/  @!PT LDS RZ, [RZ] ;  /* 0x00000000fffff984 */ /* 0x000fe20000000800 */
[----:B---3--:R-:W-:Y:S01]  /*0710*/  LDGSTS.E [R27+-0x100], desc[UR8][R14.64] ;  /* 0xfff000000e1b7fae */ /* 0x008fe2000b9a1008 */
[----:B------:R-:W-:Y:S02]  /*0720*/  IMAD R13, R29, 0x40, R22 ;  /* 0x000000401d0d7824 */ /* 0x000fe400078e0216 */
[----:B------:R-:W-:-:S04]  /*0730*/  IMAD.WIDE R4, R5, 0x2, R2 ;  /* 0x0000000205047825 */ /* 0x000fc800078e0202 */
[--C-:B------:R-:W-:Y:S01]  /*0740*/  IMAD.WIDE R10, R11, 0x2, R2.reuse ;  /* 0x000000020b0a7825 */ /* 0x100fe200078e0202 */
[----:B------:R-:W-:Y:S03]  /*0750*/  LDGSTS.E [R27+-0x80], desc[UR8][R4.64] ;  /* 0xfff80000041b7fae */ /* 0x000fe6000b9a1008 */
[----:B------:R-:W-:Y:S01]  /*0760*/  IMAD.WIDE R12, R13, 0x2, R2 ;  /* 0x000000020d0c7825 */ /* 0x000fe200078e0202 */
[----:B------:R-:W-:Y:S04]  /*0770*/  LDGSTS.E [R27], desc[UR8][R10.64] ;  /* 0x000000000a1b7fae */ /* 0x000fe8000b9a1008 */
[----:B------:R1:W-:Y:S02]  /*0780*/  LDGSTS.E [R27+0x80], desc[UR8][R12.64] ;  /* 0x000800000c1b7fae */ /* 0x0003e4000b9a1008 */
[----:B-1----:R-:W-:Y:S01]  /*0790*/  IADD3 R27, PT, PT, R27, 0x200, RZ ;  /* 0x000002001b1b7810 */ /* 0x002fe20007ffe0ff */
[----:B------:R-:W-:Y:S06]  /*07a0*/  @P1 BRA `(.L_x_169) ;  /* 0xfffffffc00541947 */ /* 0x000fec000383ffff */
.L_x_168:
[----:B---3--:R-:W-:Y:S05]  /*07b0*/  BSYNC.RECONVERGENT B1 ;  /* 0x0000000000017941 */ /* 0x008fea0003800200 */
.L_x_167:
[----:B------:R-:W-:Y:S05]  /*07c0*/  @!P0 BRA `(.L_x_166) ;  /* 0x00000000006c8947 */ /* 0x000fea0003800000 */
[----:B------:R-:W1:Y:S01]  /*07d0*/  S2UR UR6, SR_CgaCtaId ;  /* 0x00000000000679c3 */ /* 0x000e620000008800 */
[----:B------:R-:W-:Y:S01]  /*07e0*/  UMOV UR5, 0x400 ;  /* 0x0000040000057882 */ /* 0x000fe20000000000 */
[----:B------:R-:W-:Y:S01]  /*07f0*/  IMAD.IADD R10, R8, 0x1, R23 ;  /* 0x00000001080a7824 */ /* 0x000fe200078e0217 */
[----:B------:R-:W-:-:S03]  /*0800*/  IADD3 R18, PT, PT, -R18, RZ, RZ ;  /* 0x000000ff12127210 */ /* 0x000fc60007ffe1ff */
[----:B------:R-:W-:Y:S02]  /*0810*/  IMAD.IADD R11, R10, 0x1, -R7 ;  /* 0x000000010a0b7824 */ /* 0x000fe400078e0a07 */
[----:B------:R-:W2:Y:S01]  /*0820*/  LDC.64 R2, c[0x0][0x380] ;  /* 0x0000e000ff027b82 */ /* 0x000ea20000000a00 */
[----:B-1----:R-:W-:-:S04]  /*0830*/  ULEA UR5, UR6, UR5, 0x18 ;  /* 0x0000000506057291 */ /* 0x002fc8000f8ec0ff */
[----:B------:R-:W-:-:S06]  /*0840*/  ULEA UR5, UR4, UR5, 0x1 ;  /* 0x0000000504057291 */ /* 0x000fcc000f8e08ff */
[----:B------:R-:W-:-:S05]  /*0850*/  LEA R4, R19, UR5, 0xa ;  /* 0x0000000513047c11 */ /* 0x000fca000f8e50ff */
[----:B------:R-:W-:-:S04]  /*0860*/  IMAD R23, R23, 0x80, R4 ;  /* 0x0000008017177824 */ /* 0x000fc800078e0204 */
[----:B------:R-:W-:-:S07]  /*0870*/  IMAD R23, R6, 0x4, R23 ;  /* 0x0000000406177824 */ /* 0x000fce00078e0217 */
.L_x_170:
[-C--:B------:R-:W-:Y:S01]  /*0880*/  ISETP.GE.AND P0, PT, R10, R7.reuse, PT ;  /* 0x000000070a00720c */ /* 0x080fe20003f06270 */
[----:B------:R-:W-:Y:S01]  /*0890*/  VIADD R18, R18, 0x1 ;  /* 0x0000000112127836 */ /* 0x000fe20000000000 */
[C---:B------:R-:W-:Y:S01]  /*08a0*/  VIMNMX R4, PT, PT, R10.reuse, R7, PT ;  /* 0x000000070a047248 */ /* 0x040fe20003fe0100 */
[----:B------:R-:W-:Y:S01]  /*08b0*/  VIADD R10, R10, 0x1 ;  /* 0x000000010a0a7836 */ /* 0x000fe20000000000 */
[C---:B------:R-:W-:Y:S02]  /*08c0*/  SEL R5, R11.reuse, RZ, P0 ;  /* 0x000000ff0b057207 */ /* 0x040fe40000000000 */
[----:B------:R-:W-:Y:S02]  /*08d0*/  ISETP.NE.AND P0, PT, R18, RZ, PT ;  /* 0x000000ff1200720c */ /* 0x000fe40003f05270 */
[----:B------:R-:W-:Y:S02]  /*08e0*/  IADD3 R5, PT, PT, R4, R20, R5 ;  /* 0x0000001404057210 */ /* 0x000fe40007ffe005 */
[----:B------:R-:W-:-:S02]  /*08f0*/  IADD3 R11, PT, PT, R11, 0x1, RZ ;  /* 0x000000010b0b7810 */ /* 0x000fc40007ffe0ff */
[----:B------:R-:W-:-:S05]  /*0900*/  LEA R5, R5, R22, 0x6 ;  /* 0x0000001605057211 */ /* 0x000fca00078e30ff */
[----:B--2---:R-:W-:-:S05]  /*0910*/  IMAD.WIDE R4, R5, 0x2, R2 ;  /* 0x0000000205047825 */ /* 0x004fca00078e0202 */
[----:B------:R-:W-:Y:S01]  /*0920*/  @!PT LDS RZ, [RZ] ;  /* 0x00000000fffff984 */ /* 0x000fe20000000800 */
[----:B------:R-:W-:Y:S01]  /*0930*/  @!PT LDS RZ, [RZ] ;  /* 0x00000000fffff984 */ /* 0x000fe20000000800 */
[----:B------:R-:W-:Y:S01]  /*0940*/  @!PT LDS RZ, [RZ] ;  /* 0x00000000fffff984 */ /* 0x000fe20000000800 */
[----:B------:R1:W-:Y:S02]  /*0950*/  LDGSTS.E [R23], desc[UR8][R4.64] ;  /* 0x0000000004177fae */ /* 0x0003e4000b9a1008 */
[----:B-1----:R-:W-:Y:S01]  /*0960*/  VIADD R23, R23, 0x80 ;  /* 0x0000008017177836 */ /* 0x002fe20000000000 */
[----:B------:R-:W-:Y:S06]  /*0970*/  @P0 BRA `(.L_x_170) ;  /* 0xfffffffc00c00947 */ /* 0x000fec000383ffff */
.L_x_166:
[----:B---3--:R-:W-:Y:S05]  /*0980*/  BSYNC.RECONVERGENT B0 ;  /* 0x0000000000007941 */ /* 0x008fea0003800200 */
.L_x_165:
        /* <DEDUP_REMOVED lines=19> */
[----:B------:R-:W-:Y:S01]  /*0ac0*/  LOP3.LUT R2, RZ, R6, RZ, 0x33, !PT ;  /* 0x00000006ff027212 */ /* 0x000fe200078e33ff */
[----:B------:R-:W-:Y:S01]  /*0ad0*/  BSSY.RECONVERGENT B1, `(.L_x_173) ;  /* 0x000001f000017945 */ /* 0x000fe20003800200 */
[----:B------:R-:W-:Y:S02]  /*0ae0*/  IMAD.MOV.U32 R18, RZ, RZ, R6 ;  /* 0x000000ffff127224 */ /* 0x000fe400078e0006 */
[----:B------:R-:W-:-:S04]  /*0af0*/  IADD3 R2, PT, PT, R2, UR6, RZ ;  /* 0x0000000602027c10 */ /* 0x000fc8000fffe0ff */
[C---:B------:R-:W-:Y:S02]  /*0b00*/  LOP3.LUT R3, R2.reuse, 0x60, RZ, 0xc0, !PT ;  /* 0x0000006002037812 */ /* 0x040fe400078ec0ff */
[----:B------:R-:W-:Y:S02]  /*0b10*/  ISETP.GE.U32.AND P1, PT, R2, 0x60, PT ;  /* 0x000000600200780c */ /* 0x000fe40003f26070 */
[----:B------:R-:W-:-:S13]  /*0b20*/  ISETP.NE.AND P0, PT, R3, 0x60, PT ;  /* 0x000000600300780c */ /* 0x000fda0003f05270 */
[----:B------:R-:W-:Y:S05]  /*0b30*/  @!P0 BRA `(.L_x_174) ;  /* 0x0000000000608947 */ /* 0x000fea0003800000 */
[----:B------:R-:W1:Y:S01]  /*0b40*/  S2UR UR7, SR_CgaCtaId ;  /* 0x00000000000779c3 */ /* 0x000e620000008800 */
[----:B------:R-:W-:Y:S01]  /*0b50*/  LEA.HI R2, R2, 0x1, RZ, 0x1b ;  /* 0x0000000102027811 */ /* 0x000fe200078fd8ff */
[----:B------:R-:W-:Y:S01]  /*0b60*/  UMOV UR5, 0x400 ;  /* 0x0000040000057882 */ /* 0x000fe20000000000 */
[----:B------:R-:W-:Y:S01]  /*0b70*/  IMAD R3, R19, UR10, RZ ;  /* 0x0000000a13037c24 */ /* 0x000fe2000f8e02ff */
[----:B------:R-:W-:Y:S02]  /*0b80*/  SHF.L.U32 R10, R6, 0x4, RZ ;  /* 0x00000004060a7819 */ /* 0x000fe400000006ff */
[C---:B------:R-:W-:Y:S01]  /*0b90*/  IMAD.SHL.U32 R4, R2.reuse, 0x20, RZ ;  /* 0x0000002002047824 */ /* 0x040fe200078e00ff */
[----:B------:R-:W-:-:S04]  /*0ba0*/  LOP3.LUT R2, R2, 0x3, RZ, 0xc0, !PT ;  /* 0x0000000302027812 */ /* 0x000fc800078ec0ff */
[----:B------:R-:W-:Y:S01]  /*0bb0*/  LOP3.LUT R5, R4, 0x60, RZ, 0xc0, !PT ;  /* 0x0000006004057812 */ /* 0x000fe200078ec0ff */
[----:B------:R-:W-:-:S03]  /*0bc0*/  IMAD.MOV R4, RZ, RZ, -R2 ;  /* 0x000000ffff047224 */ /* 0x000fc600078e0a02 */
[----:B------:R-:W-:Y:S01]  /*0bd0*/  LOP3.LUT R18, R5, 0x1f, R16, 0xf8, !PT ;  /* 0x0000001f05127812 */ /* 0x000fe200078ef810 */
[----:B-1----:R-:W-:-:S06]  /*0be0*/  ULEA UR5, UR7, UR5, 0x18 ;  /* 0x0000000507057291 */ /* 0x002fcc000f8ec0ff */
[----:B------:R-:W-:-:S05]  /*0bf0*/  LEA R3, R3, UR5, 0x1 ;  /* 0x0000000503037c11 */ /* 0x000fca000f8e08ff */
[----:B------:R-:W-:-:S07]  /*0c00*/  IMAD.IADD R5, R3, 0x1, R10 ;  /* 0x0000000103057824 */ /* 0x000fce00078e020a */
.L_x_175:
[----:B------:R-:W-:Y:S01]  /*0c10*/  IADD3 R2, P0, PT, R10, R14, RZ ;  /* 0x0000000e0a027210 */ /* 0x000fe20007f1e0ff */
[----:B------:R-:W-:Y:S01]  /*0c20*/  VIADD R4, R4, 0x1 ;  /* 0x0000000104047836 */ /* 0x000fe20000000000 */
[----:B------:R-:W-:Y:S02]  /*0c30*/  IADD3 R10, PT, PT, R10, 0x200, RZ ;  /* 0x000002000a0a7810 */ /* 0x000fe40007ffe0ff */
[----:B------:R-:W-:Y:S02]  /*0c40*/  IADD3.X R3, PT, PT, RZ, R15, RZ, P0, !PT ;  /* 0x0000000fff037210 */ /* 0x000fe400007fe4ff */
[----:B------:R-:W-:-:S03]  /*0c50*/  ISETP.NE.AND P0, PT, R4, RZ, PT ;  /* 0x000000ff0400720c */ /* 0x000fc60003f05270 */
[----:B------:R-:W-:Y:S01]  /*0c60*/  @!PT LDS RZ, [RZ] ;  /* 0x00000000fffff984 */ /* 0x000fe20000000800 */
[----:B------:R-:W-:Y:S01]  /*0c70*/  @!PT LDS RZ, [RZ] ;  /* 0x00000000fffff984 */ /* 0x000fe20000000800 */
[----:B------:R-:W-:Y:S01]  /*0c80*/  @!PT LDS RZ, [RZ] ;  /* 0x00000000fffff984 */ /* 0x000fe20000000800 */
[----:B------:R1:W-:Y:S02]  /*0c90*/  LDGSTS.E.BYPASS.128 [R5], desc[UR8][R2.64] ;  /* 0x0000000002057fae */ /* 0x0003e4000b981808 */
[----:B-1----:R-:W-:-:S08]  /*0ca0*/  VIADD R5, R5, 0x200 ;  /* 0x0000020005057836 */ /* 0x002fd00000000000 */
[----:B------:R-:W-:Y:S05]  /*0cb0*/  @P0 BRA `(.L_x_175) ;  /* 0xfffffffc00d40947 */ /* 0x000fea000383ffff */
.L_x_174:
[----:B------:R-:W-:Y:S05]  /*0cc0*/  BSYNC.RECONVERGENT B1 ;  /* 0x0000000000017941 */ /* 0x000fea0003800200 */
.L_x_173:
[----:B------:R-:W-:Y:S05]  /*0cd0*/  @!P1 BRA `(.L_x_172) ;  /* 0x0000000000789947 */ /* 0x000fea0003800000 */
[----:B------:R-:W1:Y:S01]  /*0ce0*/  S2UR UR7, SR_CgaCtaId ;  /* 0x00000000000779c3 */ /* 0x000e620000008800 */
[----:B------:R-:W-:Y:S01]  /*0cf0*/  UMOV UR5, 0x400 ;  /* 0x0000040000057882 */ /* 0x000fe20000000000 */
[----:B------:R-:W-:Y:S01]  /*0d00*/  IMAD R2, R19, UR10, RZ ;  /* 0x0000000a13027c24 */ /* 0x000fe2000f8e02ff */
[----:B------:R-:W-:Y:S01]  /*0d10*/  LEA R23, R18, 0x400, 0x4 ;  /* 0x0000040012177811 */ /* 0x000fe200078e20ff */
[----:B-1----:R-:W-:-:S06]  /*0d20*/  ULEA UR5, UR7, UR5, 0x18 ;  /* 0x0000000507057291 */ /* 0x002fcc000f8ec0ff */
[----:B------:R-:W-:-:S04]  /*0d30*/  LEA R25, R2, UR5, 0x1 ;  /* 0x0000000502197c11 */ /* 0x000fc8000f8e08ff */
[----:B------:R-:W-:-:S07]  /*0d40*/  LEA R25, R18, R25, 0x4 ;  /* 0x0000001912197211 */ /* 0x000fce00078e20ff */
.L_x_176:
[C---:B------:R-:W-:Y:S01]  /*0d50*/  VIADD R3, R23.reuse, 0xfffffc00 ;  /* 0xfffffc0017037836 */ /* 0x040fe20000000000 */
[----:B------:R-:W-:Y:S01]  /*0d60*/  IADD3 R18, PT, PT, R18, 0x80, RZ ;  /* 0x0000008012127810 */ /* 0x000fe20007ffe0ff */
[C---:B------:R-:W-:Y:S01]  /*0d70*/  VIADD R13, R23.reuse, 0x200 ;  /* 0x00000200170d7836 */ /* 0x040fe20000000000 */
[----:B------:R-:W-:Y:S02]  /*0d80*/  IADD3 R11, PT, PT, R23, -0x200, RZ ;  /* 0xfffffe00170b7810 */ /* 0x000fe40007ffe0ff */
        /* <DEDUP_REMOVED lines=19> */
.L_x_172:
[----:B------:R-:W-:Y:S05]  /*0ec0*/  BSYNC.RECONVERGENT B0 ;  /* 0x0000000000007941 */ /* 0x000fea0003800200 */
.L_x_171:
[----:B------:R-:W0:Y:S01]  /*0ed0*/  LDGDEPBAR ;  /* 0x00000000000079af */ /* 0x000e220000000000 */
[----:B------:R-:W-:Y:S01]  /*0ee0*/  ISETP.GE.AND P0, PT, R9, 0x1, PT ;  /* 0x000000010900780c */ /* 0x000fe20003f06270 */
[----:B------:R-:W-:-:S12]  /*0ef0*/  DEPBAR.LE SB0, 0x1 ;  /* 0x000080400000791a */ /* 0x000fd80000000000 */
[----:B------:R-:W-:Y:S05]  /*0f00*/  @!P0 EXIT ;  /* 0x000000000000894d */ /* 0x000fea0003800000 */
[----:B------:R-:W1:Y:S01]  /*0f10*/  LDC.64 R2, c[0x0][0x398] ;  /* 0x0000e600ff027b82 */ /* 0x000e620000000a00 */
[----:B------:R-:W-:-:S07]  /*0f20*/  IMAD.SHL.U32 R10, R6, 0x2, RZ ;  /* 0x00000002060a7824 */ /* 0x000fce00078e00ff */
[----:B------:R-:W2:Y:S01]  /*0f30*/  LDC.64 R4, c[0x0][0x3a0] ;  /* 0x0000e800ff047b82 */ /* 0x000ea20000000a00 */
[----:B------:R-:W3:Y:S01]  /*0f40*/  S2R R23, SR_CgaCtaId ;  /* 0x0000000000177919 */ /* 0x000ee20000008800 */
[----:B------:R-:W-:Y:S01]  /*0f50*/  IADD3 R16, PT, PT, R8, 0x1, RZ ;  /* 0x0000000108107810 */ /* 0x000fe20007ffe0ff */
[----:B------:R-:W-:Y:S01]  /*0f60*/  IMAD R11, R0, R21, RZ ;  /* 0x00000015000b7224 */ /* 0x000fe200078e02ff */
[----:B------:R-:W-:Y:S01]  /*0f70*/  ULEA.HI UR5, UR10, UR10, URZ, 0x1 ;  /* 0x0000000a0a057291 */ /* 0x000fe2000f8f08ff */
[----:B------:R-:W4:Y:S01]  /*0f80*/  LDCU UR11, c[0x0][0x388] ;  /* 0x00007100ff0b77ac */ /* 0x000f220008000800 */
[----:B-1----:R-:W-:-:S05]  /*0f90*/  IMAD.WIDE.U32 R2, R10, 0x2, R2 ;  /* 0x000000020a027825 */ /* 0x002fca00078e0002 */
[----:B------:R-:W5:Y:S01]  /*0fa0*/  LDG.E.U16 R14, desc[UR8][R2.64] ;  /* 0x00000008020e7981 */ /* 0x000f62000c1e1500 */
[----:B--2---:R-:W-:-:S03]  /*0fb0*/  IMAD.WIDE.U32 R4, R10, 0x2, R4 ;  /* 0x000000020a047825 */ /* 0x004fc600078e0004 */
[----:B------:R-:W2:Y:S04]  /*0fc0*/  LDG.E.U16 R15, desc[UR8][R2.64+0x2] ;  /* 0x00000208020f7981 */ /* 0x000ea8000c1e1500 */
[----:B------:R-:W4:Y:S04]  /*0fd0*/  LDG.E.U16 R13, desc[UR8][R4.64] ;  /* 0x00000008040d7981 */ /* 0x000f28000c1e1500 */
[----:B------:R-:W4:Y:S01]  /*0fe0*/  LDG.E.U16 R12, desc[UR8][R4.64+0x2] ;  /* 0x00000208040c7981 */ /* 0x000f22000c1e1500 */
[----:B------:R-:W-:Y:S02]  /*0ff0*/  ISETP.NE.AND P0, PT, R17, R16, PT ;  /* 0x000000101100720c */ /* 0x000fe40003f05270 */
[----:B------:R-:W-:-:S02]  /*1000*/  LEA R17, R19, UR4, 0x9 ;  /* 0x0000000413117c11 */ /* 0x000fc4000f8e48ff */
[----:B------:R-:W-:Y:S01]  /*1010*/  MOV R0, 0x400 ;  /* 0x0000040000007802 */ /* 0x000fe20000000f00 */
[----:B------:R-:W-:Y:S01]  /*1020*/  IMAD R16, R19, UR10, R6 ;  /* 0x0000000a13107c24 */ /* 0x000fe2000f8e0206 */
[----:B------:R-:W-:Y:S01]  /*1030*/  USHF.R.S32.HI UR7, URZ, 0x1, UR5 ;  /* 0x00000001ff077899 */ /* 0x000fe20008011405 */
[----:B------:R-:W-:Y:S01]  /*1040*/  IMAD R24, R6, 0x2, R17 ;  /* 0x0000000206187824 */ /* 0x000fe200078e0211 */
[----:B---3--:R-:W-:Y:S01]  /*1050*/  LEA R23, R23, R0, 0x18 ;  /* 0x0000000017177211 */ /* 0x008fe200078ec0ff */
[----:B------:R-:W-:Y:S01]  /*1060*/  ULOP3.LUT UR5, UR5, 0xfffffffe, URZ, 0xc0, !UPT ;  /* 0xfffffffe05057892 */ /* 0x000fe2000f8ec0ff */
[----:B------:R-:W-:Y:S01]  /*1070*/  BSSY B0, `(.L_x_177) ;  /* 0x0000077000007945 */ /* 0x000fe20003800000 */
[----:B------:R-:W-:Y:S02]  /*1080*/  HFMA2 R17, -RZ, RZ, 0, 0 ;  /* 0x00000000ff117431 */ /* 0x000fe400000001ff */
[----:B------:R-:W-:Y:S01]  /*1090*/  IMAD.SHL.U32 R24, R24, 0x2, RZ ;  /* 0x0000000218187824 */ /* 0x000fe200078e00ff */
[----:B------:R-:W-:Y:S01]  /*10a0*/  LEA R16, R16, R23, 0x1 ;  /* 0x0000001710107211 */ /* 0x000fe200078e08ff */
[----:B-----5:R-:W-:Y:S01]  /*10b0*/  IMAD.U32 R14, R14, 0x10000, RZ ;  /* 0x000100000e0e7824 */ /* 0x020fe200078e00ff */
[----:B--2---:R-:W-:Y:S01]  /*10c0*/  SHF.L.U32 R15, R15, 0x10, RZ ;  /* 0x000000100f0f7819 */ /* 0x004fe200000006ff */
[----:B----4-:R-:W-:Y:S01]  /*10d0*/  IMAD.U32 R13, R13, 0x10000, RZ ;  /* 0x000100000d0d7824 */ /* 0x010fe200078e00ff */
[----:B------:R-:W-:Y:S01]  /*10e0*/  SHF.L.U32 R12, R12, 0x10, RZ ;  /* 0x000000100c0c7819 */ /* 0x000fe200000006ff */
[----:B------:R-:W-:Y:S06]  /*10f0*/  @!P0 BRA `(.L_x_178) ;  /* 0x0000000400b88947 */ /* 0x000fec0003800000 */
[----:B------:R-:W-:Y:S01]  /*1100*/  LOP3.LUT R17, R9, 0x7ffffffe, RZ, 0xc0, !PT ;  /* 0x7ffffffe09117812 */ /* 0x000fe200078ec0ff */
[----:B------:R-:W-:Y:S01]  /*1110*/  IMAD.IADD R21, R8, 0x1, -R7 ;  /* 0x0000000108157824 */ /* 0x000fe200078e0a07 */
[----:B------:R-:W-:Y:S01]  /*1120*/  IADD3 R22, PT, PT, R24, 0x80, R23 ;  /* 0x0000008018167810 */ /* 0x000fe20007ffe017 */
[----:B------:R-:W-:Y:S01]  /*1130*/  IMAD.MOV.U32 R20, RZ, RZ, R8 ;  /* 0x000000ffff147224 */ /* 0x000fe200078e0008 */
[----:B------:R-:W-:Y:S02]  /*1140*/  MOV R19, 0x1 ;  /* 0x0000000100137802 */ /* 0x000fe40000000f00 */
[----:B------:R-:W-:-:S07]  /*1150*/  IADD3 R18, PT, PT, -R17, RZ, RZ ;  /* 0x000000ff11127210 */ /* 0x000fce0007ffe1ff */
.L_x_183:
[----:B-1----:R-:W1:Y:S01]  /*1160*/  LDS R0, [R22+-0x80] ;  /* 0xffff800016007984 */ /* 0x002e620000000800 */
[----:B------:R-:W-:Y:S01]  /*1170*/  IMAD.U32 R7, RZ, RZ, UR11 ;  /* 0x0000000bff077e24 */ /* 0x000fe2000f8e00ff */
[----:B------:R-:W-:Y:S01]  /*1180*/  UMOV UR4, 0xffffffff ;  /* 0xffffffff00047882 */ /* 0x000fe20000000000 */
[----:B------:R-:W-:-:S03]  /*1190*/  IADD3 R26, PT, PT, R20, 0x1, RZ ;  /* 0x00000001141a7810 */ /* 0x000fc60007ffe0ff */
[CC--:B------:R-:W-:Y:S02]  /*11a0*/  ISETP.GE.AND P2, PT, R20.reuse, R7.reuse, PT ;  /* 0x000000071400720c */ /* 0x0c0fe40003f46270 */
[----:B------:R-:W-:Y:S02]  /*11b0*/  VIMNMX R27, PT, PT, R20, R7, PT ;  /* 0x00000007141b7248 */ /* 0x000fe40003fe0100 */
[----:B------:R-:W-:-:S04]  /*11c0*/  SEL R4, R21, RZ, P2 ;  /* 0x000000ff15047207 */ /* 0x000fc80001000000 */
        /* <DEDUP_REMOVED lines=16> */
.L_x_193:
[----:B------:R-:W3:Y:S01]  /*12d0*/  LDC R23, c[0x0][0x394] ;  /* 0x0000e500ff177b82 */ /* 0x000ee20000000800 */
[----:B--2---:R-:W-:Y:S01]  /*12e0*/  FADD.FTZ R4, R3, R29 ;  /* 0x0000001d03047221 */ /* 0x004fe20000010000 */
[----:B------:R-:W-:Y:S01]  /*12f0*/  ISETP.NE.AND P1, PT, R19, 0x1, PT ;  /* 0x000000011300780c */ /* 0x000fe20003f25270 */
[----:B------:R-:W-:Y:S01]  /*1300*/  BSSY.RECONVERGENT B1, `(.L_x_180) ;  /* 0x000000a000017945 */ /* 0x000fe20003800200 */
[----:B-1----:R-:W-:Y:S02]  /*1310*/  FSEL R3, R14, R13, !P2 ;  /* 0x0000000d0e037208 */ /* 0x002fe40005000000 */
[----:B------:R-:W-:Y:S01]  /*1320*/  ISETP.GE.AND P0, PT, R6, UR7, PT ;  /* 0x0000000706007c0c */ /* 0x000fe2000bf06270 */
[----:B---3--:R-:W-:-:S06]  /*1330*/  FFMA.FTZ R4, R4, 0.015625, R23 ;  /* 0x3c80000004047823 */ /* 0x008fcc0000010017 */
[----:B------:R-:W1:Y:S02]  /*1340*/  MUFU.RSQ R4, R4 ;  /* 0x0000000400047308 */ /* 0x000e640000001400 */
[----:B-1----:R-:W-:-:S04]  /*1350*/  FMUL.FTZ R3, R4, R3 ;  /* 0x0000000304037220 */ /* 0x002fc80000410000 */
[----:B------:R-:W-:Y:S01]  /*1360*/  FMUL.FTZ R0, R0, R3 ;  /* 0x0000000300007220 */ /* 0x000fe20000410000 */
[----:B------:R-:W-:Y:S01]  /*1370*/  FSEL R3, R15, R12, !P2 ;  /* 0x0000000c0f037208 */ /* 0x000fe20005000000 */
[----:B------:R-:W-:Y:S06]  /*1380*/  @P1 BRA `(.L_x_181) ;  /* 0x0000000000041947 */ /* 0x000fec0003800000 */
[----:B------:R-:W-:-:S04]  /*1390*/  DEPBAR.LE SB0, 0x0 ;  /* 0x000080000000791a */ /* 0x000fc80000000000 */
.L_x_181:
[----:B------:R-:W-:Y:S05]  /*13a0*/  BSYNC.RECONVERGENT B1 ;  /* 0x0000000000017941 */ /* 0x000fea0003800200 */
.L_x_180:
[----:B------:R-:W1:Y:S01]  /*13b0*/  @!P0 LDS.U16 R25, [R16+UR5] ;  /* 0x0000000510198984 */ /* 0x000e620008000400 */
[----:B------:R-:W-:Y:S01]  /*13c0*/  FMUL.FTZ R3, R4, R3 ;  /* 0x0000000304037220 */ /* 0x000fe20000410000 */
[----:B------:R-:W-:Y:S01]  /*13d0*/  LEA R27, R27, R10, 0x6 ;  /* 0x0000000a1b1b7211 */ /* 0x000fe200078e30ff */
[----:B------:R-:W-:Y:S01]  /*13e0*/  UMOV UR4, 0xffffffff ;  /* 0xffffffff00047882 */ /* 0x000fe20000000000 */
[----:B------:R-:W2:Y:S01]  /*13f0*/  @!P0 LDS.U16 R4, [R16] ;  /* 0x0000000010048984 */ /* 0x000ea20000000400 */
[----:B------:R-:W-:Y:S01]  /*1400*/  FMUL.FTZ R5, R2, R3 ;  /* 0x0000000302057220 */ /* 0x000fe20000410000 */
[----:B------:R-:W-:Y:S01]  /*1410*/  ISETP.GE.AND P2, PT, R26, R7, PT ;  /* 0x000000071a00720c */ /* 0x000fe20003f46270 */
[----:B-1----:R-:W-:Y:S01]  /*1420*/  @!P0 IMAD.U32 R25, R25, 0x10000, RZ ;  /* 0x0001000019198824 */ /* 0x002fe200078e00ff */
[----:B--2---:R-:W-:-:S03]  /*1430*/  @!P0 SHF.L.U32 R4, R4, 0x10, RZ ;  /* 0x0000001004048819 */ /* 0x004fc600000006ff */
[-C--:B------:R-:W-:Y:S01]  /*1440*/  @!P0 FMUL.FTZ R2, R0, R25.reuse ;  /* 0x0000001900028220 */ /* 0x080fe20000410000 */
[----:B------:R-:W-:-:S03]  /*1450*/  @!P0 FMUL.FTZ R25, R5, R25 ;  /* 0x0000001905198220 */ /* 0x000fc60000410000 */
[-C--:B------:R-:W-:Y:S01]  /*1460*/  @!P0 FFMA.FTZ R5, R5, R4.reuse, R2 ;  /* 0x0000000405058223 */ /* 0x080fe20000010002 */
[----:B------:R-:W-:Y:S01]  /*1470*/  @!P0 FFMA.FTZ R4, R0, R4, -R25 ;  /* 0x0000000400048223 */ /* 0x000fe20000010819 */
[----:B------:R-:W1:Y:S01]  /*1480*/  LDC.64 R2, c[0x0][0x380] ;  /* 0x0000e000ff027b82 */ /* 0x000e620000000a00 */
[----:B------:R-:W2:Y:S02]  /*1490*/  LDS R25, [R22] ;  /* 0x0000000016197984 */ /* 0x000ea40000000800 */
[----:B------:R-:W-:-:S05]  /*14a0*/  @!P0 IMAD.MOV.U32 R0, RZ, RZ, R4 ;  /* 0x000000ffff008224 */ /* 0x000fca00078e0004 */
[----:B------:R-:W-:Y:S01]  /*14b0*/  F2FP.BF16.F32.PACK_AB R29, R5, R0 ;  /* 0x00000000051d723e */ /* 0x000fe200000010ff */
[----:B------:R-:W-:Y:S02]  /*14c0*/  VIADD R0, R21, 0x1 ;  /* 0x0000000115007836 */ /* 0x000fe40000000000 */
[----:B-1----:R-:W-:Y:S01]  /*14d0*/  IMAD.WIDE R4, R27, 0x2, R2 ;  /* 0x000000021b047825 */ /* 0x002fe200078e0202 */
[----:B------:R-:W-:Y:S02]  /*14e0*/  VIMNMX R27, PT, PT, R26, R7, PT ;  /* 0x000000071a1b7248 */ /* 0x000fe40003fe0100 */
[----:B------:R-:W-:Y:S02]  /*14f0*/  SEL R26, R0, RZ, P2 ;  /* 0x000000ff001a7207 */ /* 0x000fe40001000000 */
[----:B------:R1:W-:Y:S02]  /*1500*/  STG.E desc[UR8][R4.64], R29 ;  /* 0x0000001d04007986 */ /* 0x0003e4000c101908 */
[----:B------:R-:W-:-:S02]  /*1510*/  IADD3 R27, PT, PT, R27, R11, R26 ;  /* 0x0000000b1b1b7210 */ /* 0x000fc40007ffe01a */
[C---:B--2---:R-:W-:Y:S02]  /*1520*/  PRMT R28, R25.reuse, 0x7632, R28 ;  /* 0x00007632191c7816 */ /* 0x044fe4000000001c */
[----:B------:R-:W-:-:S03]  /*1530*/  SHF.L.U32 R0, R25, 0x10, RZ ;  /* 0x0000001019007819 */ /* 0x000fc600000006ff */
[----:B------:R-:W-:Y:S02]  /*1540*/  IMAD.U32 R26, R28, 0x10000, RZ ;  /* 0x000100001c1a7824 */ /* 0x000fe400078e00ff */
[----:B------:R-:W-:-:S04]  /*1550*/  FFMA.FTZ R25, R0, R0, RZ ;  /* 0x0000000000197223 */ /* 0x000fc800000100ff */
[----:B-1----:R-:W-:Y:S01]  /*1560*/  FFMA.FTZ R4, R26, R26, R25 ;  /* 0x0000001a1a047223 */ /* 0x002fe20000010019 */
        /* <DEDUP_REMOVED lines=10> */
.L_x_200:
[----:B-12---:R-:W-:Y:S01]  /*1610*/  FADD.FTZ R4, R4, R29 ;  /* 0x0000001d04047221 */ /* 0x006fe20000010000 */
[----:B------:R-:W1:Y:S01]  /*1620*/  @!P0 LDS.U16 R25, [R16+UR5] ;  /* 0x0000000510198984 */ /* 0x000e620008000400 */
[----:B------:R-:W-:Y:S01]  /*1630*/  FSEL R5, R15, R12, !P2 ;  /* 0x0000000c0f057208 */ /* 0x000fe20005000000 */
[----:B------:R-:W-:Y:S02]  /*1640*/  VIADD R19, R19, 0x2 ;  /* 0x0000000213137836 */ /* 0x000fe40000000000 */
[----:B------:R-:W-:Y:S01]  /*1650*/  FFMA.FTZ R4, R4, 0.015625, R23 ;  /* 0x3c80000004047823 */ /* 0x000fe20000010017 */
[----:B------:R-:W-:Y:S01]  /*1660*/  LEA R27, R27, R10, 0x6 ;  /* 0x0000000a1b1b7211 */ /* 0x000fe200078e30ff */
[----:B------:R-:W2:Y:S01]  /*1670*/  @!P0 LDS.U16 R23, [R16] ;  /* 0x0000000010178984 */ /* 0x000ea20000000400 */
[----:B------:R-:W-:Y:S01]  /*1680*/  IADD3 R18, PT, PT, R18, 0x2, RZ ;  /* 0x0000000212127810 */ /* 0x000fe20007ffe0ff */
[----:B------:R-:W-:Y:S01]  /*1690*/  VIADD R20, R20, 0x2 ;  /* 0x0000000214147836 */ /* 0x000fe20000000000 */
[----:B------:R-:W-:Y:S01]  /*16a0*/  IADD3 R22, PT, PT, R22, 0x100, RZ ;  /* 0x0000010016167810 */ /* 0x000fe20007ffe0ff */
[----:B------:R-:W3:Y:S01]  /*16b0*/  MUFU.RSQ R4, R4 ;  /* 0x0000000400047308 */ /* 0x000ee20000001400 */
[----:B------:R-:W-:Y:S01]  /*16c0*/  IMAD.WIDE R2, R27, 0x2, R2 ;  /* 0x000000021b027825 */ /* 0x000fe200078e0202 */
[----:B------:R-:W-:-:S03]  /*16d0*/  IADD3 R21, PT, PT, R21, 0x2, RZ ;  /* 0x0000000215157810 */ /* 0x000fc60007ffe0ff */
[----:B---3--:R-:W-:-:S04]  /*16e0*/  FMUL.FTZ R5, R4, R5 ;  /* 0x0000000504057220 */ /* 0x008fc80000410000 */
[----:B------:R-:W-:Y:S01]  /*16f0*/  FMUL.FTZ R26, R26, R5 ;  /* 0x000000051a1a7220 */ /* 0x000fe20000410000 */
[----:B------:R-:W-:-:S05]  /*1700*/  FSEL R5, R14, R13, !P2 ;  /* 0x0000000d0e057208 */ /* 0x000fca0005000000 */
[----:B------:R-:W-:Y:S01]  /*1710*/  FMUL.FTZ R5, R4, R5 ;  /* 0x0000000504057220 */ /* 0x000fe20000410000 */
[----:B-1----:R-:W-:-:S03]  /*1720*/  @!P0 SHF.L.U32 R28, R25, 0x10, RZ ;  /* 0x00000010191c8819 */ /* 0x002fc600000006ff */
[----:B------:R-:W-:Y:S01]  /*1730*/  FMUL.FTZ R5, R0, R5 ;  /* 0x0000000500057220 */ /* 0x000fe20000410000 */
[----:B--2---:R-:W-:Y:S02]  /*1740*/  @!P0 IMAD.U32 R25, R23, 0x10000, RZ ;  /* 0x0001000017198824 */ /* 0x004fe400078e00ff */
[C---:B------:R-:W-:Y:S01]  /*1750*/  @!P0 FMUL.FTZ R0, R28.reuse, R26 ;  /* 0x0000001a1c008220 */ /* 0x040fe20000410000 */
[----:B------:R-:W-:-:S03]  /*1760*/  @!P0 FMUL.FTZ R23, R28, R5 ;  /* 0x000000051c178220 */ /* 0x000fc60000410000 */
[C---:B------:R-:W-:Y:S01]  /*1770*/  @!P0 FFMA.FTZ R0, R25.reuse, R5, -R0 ;  /* 0x0000000519008223 */ /* 0x040fe20000010800 */
[----:B------:R-:W-:-:S03]  /*1780*/  @!P0 FFMA.FTZ R26, R25, R26, R23 ;  /* 0x0000001a191a8223 */ /* 0x000fc60000010017 */
[----:B------:R-:W-:Y:S01]  /*1790*/  @!P0 IMAD.MOV.U32 R5, RZ, RZ, R0 ;  /* 0x000000ffff058224 */ /* 0x000fe200078e0000 */
[----:B------:R-:W-:-:S04]  /*17a0*/  ISETP.NE.AND P0, PT, R18, RZ, PT ;  /* 0x000000ff1200720c */ /* 0x000fc80003f05270 */
[----:B------:R-:W-:-:S05]  /*17b0*/  F2FP.BF16.F32.PACK_AB R5, R26, R5 ;  /* 0x000000051a05723e */ /* 0x000fca00000010ff */
[----:B------:R1:W-:Y:S04]  /*17c0*/  STG.E desc[UR8][R2.64], R5 ;  /* 0x0000000502007986 */ /* 0x0003e8000c101908 */
[----:B------:R-:W-:Y:S05]  /*17d0*/  @P0 BRA `(.L_x_183) ;  /* 0xfffffff800600947 */ /* 0x000fea000383ffff */
.L_x_178:
[----:B------:R-:W-:Y:S05]  /*17e0*/  BSYNC B0 ;  /* 0x0000000000007941 */ /* 0x000fea0003800000 */
.L_x_177:
[----:B------:R-:W-:-:S04]  /*17f0*/  LOP3.LUT R9, R9, 0x1, RZ, 0xc0, !PT ;  /* 0x0000000109097812 */ /* 0x000fc800078ec0ff */
[----:B------:R-:W-:-:S13]  /*1800*/  ISETP.NE.U32.AND P0, PT, R9, 0x1, PT ;  /* 0x000000010900780c */ /* 0x000fda0003f05070 */
[----:B------:R-:W-:Y:S05]  /*1810*/  @P0 EXIT ;  /* 0x000000000000094d */ /* 0x000fea0003800000 */
[----:B------:R-:W2:Y:S01]  /*1820*/  S2UR UR6, SR_CgaCtaId ;  /* 0x00000000000679c3 */ /* 0x000ea20000008800 */
[----:B------:R-:W-:Y:S01]  /*1830*/  UMOV UR4, 0x400 ;  /* 0x0000040000047882 */ /* 0x000fe20000000000 */
[----:B------:R-:W-:Y:S01]  /*1840*/  IMAD R24, R17, 0x80, R24 ;  /* 0x0000008011187824 */ /* 0x000fe200078e0218 */
[----:B------:R-:W-:-:S04]  /*1850*/  IADD3 R8, PT, PT, R8, R17, RZ ;  /* 0x0000001108087210 */ /* 0x000fc80007ffe0ff */
[CC--:B------:R-:W-:Y:S01]  /*1860*/  ISETP.GE.AND P0, PT, R8.reuse, R7.reuse, PT ;  /* 0x000000070800720c */ /* 0x0c0fe20003f06270 */
[C---:B------:R-:W-:Y:S01]  /*1870*/  IMAD.IADD R0, R8.reuse, 0x1, -R7 ;  /* 0x0000000108007824 */ /* 0x040fe200078e0a07 */
[----:B------:R-:W-:-:S04]  /*1880*/  VIMNMX R7, PT, PT, R8, R7, PT ;  /* 0x0000000708077248 */ /* 0x000fc80003fe0100 */
[----:B-1----:R-:W-:-:S04]  /*1890*/  SEL R2, R0, RZ, P0 ;  /* 0x000000ff00027207 */ /* 0x002fc80000000000 */
[----:B------:R-:W-:-:S04]  /*18a0*/  IADD3 R7, PT, PT, R7, R11, R2 ;  /* 0x0000000b07077210 */ /* 0x000fc80007ffe002 */
[----:B------:R-:W-:Y:S01]  /*18b0*/  LEA R10, R7, R10, 0x6 ;  /* 0x0000000a070a7211 */ /* 0x000fe200078e30ff */
[----:B--2---:R-:W-:-:S09]  /*18c0*/  ULEA UR4, UR6, UR4, 0x18 ;  /* 0x0000000406047291 */ /* 0x004fd2000f8ec0ff */
[----:B------:R-:W1:Y:S01]  /*18d0*/  LDS R24, [R24+UR4] ;  /* 0x0000000418187984 */ /* 0x000e620008000800 */
[----:B------:R-:W-:Y:S01]  /*18e0*/  UMOV UR4, 0xffffffff ;  /* 0xffffffff00047882 */ /* 0x000fe20000000000 */
        /* <DEDUP_REMOVED lines=15> */
.L_x_207:
[----:B------:R-:W3:Y:S01]  /*19e0*/  LDC R4, c[0x0][0x394] ;  /* 0x0000e500ff047b82 */ /* 0x000ee20000000800 */
[----:B------:R-:W-:Y:S01]  /*19f0*/  ISETP.NE.AND P1, PT, R17, RZ, PT ;  /* 0x000000ff1100720c */ /* 0x000fe20003f25270 */
[----:B------:R-:W-:Y:S01]  /*1a00*/  BSSY.RECONVERGENT B0, `(.L_x_185) ;  /* 0x0000004000007945 */ /* 0x000fe20003800200 */
[----:B------:R-:W-:-:S11]  /*1a10*/  ISETP.GE.AND P2, PT, R6, UR7, PT ;  /* 0x0000000706007c0c */ /* 0x000fd6000bf46270 */
[----:B------:R-:W-:Y:S05]  /*1a20*/  @P1 BRA `(.L_x_186) ;  /* 0x0000000000041947 */ /* 0x000fea0003800000 */
[----:B------:R-:W-:-:S04]  /*1a30*/  DEPBAR.LE SB0, 0x0 ;  /* 0x000080000000791a */ /* 0x000fc80000000000 */
.L_x_186:
[----:B------:R-:W-:Y:S05]  /*1a40*/  BSYNC.RECONVERGENT B0 ;  /* 0x0000000000007941 */ /* 0x000fea0003800200 */
.L_x_185:
[----:B------:R-:W4:Y:S01]  /*1a50*/  @!P2 LDS.U16 R9, [R16+UR5] ;  /* 0x000000051009a984 */ /* 0x000f220008000400 */
[----:B--2---:R-:W-:Y:S01]  /*1a60*/  FADD.FTZ R29, R8, R29 ;  /* 0x0000001d081d7221 */ /* 0x004fe20000010000 */
[----:B------:R-:W-:Y:S02]  /*1a70*/  FSEL R12, R15, R12, !P0 ;  /* 0x0000000c0f0c7208 */ /* 0x000fe40004000000 */
[----:B------:R-:W2:Y:S01]  /*1a80*/  @!P2 LDS.U16 R6, [R16] ;  /* 0x000000001006a984 */ /* 0x000ea20000000400 */
[----:B---3--:R-:W-:Y:S01]  /*1a90*/  FFMA.FTZ R29, R29, 0.015625, R4 ;  /* 0x3c8000001d1d7823 */ /* 0x008fe20000010004 */
[----:B------:R-:W-:Y:S01]  /*1aa0*/  FSEL R14, R14, R13, !P0 ;  /* 0x0000000d0e0e7208 */ /* 0x000fe20004000000 */
[----:B------:R-:W3:Y:S04]  /*1ab0*/  LDC.64 R4, c[0x0][0x380] ;  /* 0x0000e000ff047b82 */ /* 0x000ee80000000a00 */
[----:B------:R-:W5:Y:S02]  /*1ac0*/  MUFU.RSQ R29, R29 ;  /* 0x0000001d001d7308 */ /* 0x000f640000001400 */
[C---:B-----5:R-:W-:Y:S01]  /*1ad0*/  FMUL.FTZ R7, R29.reuse, R12 ;  /* 0x0000000c1d077220 */ /* 0x060fe20000410000 */
[----:B------:R-:W-:Y:S01]  /*1ae0*/  FMUL.FTZ R3, R29, R14 ;  /* 0x0000000e1d037220 */ /* 0x000fe20000410000 */
[----:B---3--:R-:W-:-:S04]  /*1af0*/  IMAD.WIDE R4, R10, 0x2, R4 ;  /* 0x000000020a047825 */ /* 0x008fc800078e0204 */
[----:B------:R-:W-:Y:S01]  /*1b00*/  FMUL.FTZ R7, R2, R7 ;  /* 0x0000000702077220 */ /* 0x000fe20000410000 */
[----:B------:R-:W-:Y:S01]  /*1b10*/  FMUL.FTZ R0, R0, R3 ;  /* 0x0000000300007220 */ /* 0x000fe20000410000 */
[----:B----4-:R-:W-:Y:S01]  /*1b20*/  @!P2 IMAD.U32 R9, R9, 0x10000, RZ ;  /* 0x000100000909a824 */ /* 0x010fe200078e00ff */
[----:B--2---:R-:W-:-:S03]  /*1b30*/  @!P2 SHF.L.U32 R6, R6, 0x10, RZ ;  /* 0x000000100606a819 */ /* 0x004fc600000006ff */
[-C--:B------:R-:W-:Y:S01]  /*1b40*/  @!P2 FMUL.FTZ R3, R7, R9.reuse ;  /* 0x000000090703a220 */ /* 0x080fe20000410000 */
[----:B------:R-:W-:-:S03]  /*1b50*/  @!P2 FMUL.FTZ R2, R0, R9 ;  /* 0x000000090002a220 */ /* 0x000fc60000410000 */
[-C--:B------:R-:W-:Y:S01]  /*1b60*/  @!P2 FFMA.FTZ R3, R0, R6.reuse, -R3 ;  /* 0x000000060003a223 */ /* 0x080fe20000010803 */
[----:B------:R-:W-:-:S03]  /*1b70*/  @!P2 FFMA.FTZ R7, R7, R6, R2 ;  /* 0x000000060707a223 */ /* 0x000fc60000010002 */
[----:B------:R-:W-:-:S05]  /*1b80*/  @!P2 IMAD.MOV.U32 R0, RZ, RZ, R3 ;  /* 0x000000ffff00a224 */ /* 0x000fca00078e0003 */
[----:B------:R-:W-:-:S05]  /*1b90*/  F2FP.BF16.F32.PACK_AB R7, R7, R0 ;  /* 0x000000000707723e */ /* 0x000fca00000010ff */
[----:B------:R-:W-:Y:S01]  /*1ba0*/  STG.E desc[UR8][R4.64], R7 ;  /* 0x0000000704007986 */ /* 0x000fe2000c101908 */
[----:B------:R-:W-:Y:S05]  /*1bb0*/  EXIT ;  /* 0x000000000000794d */ /* 0x000fea0003800000 */
.L_x_179:
[----:B------:R-:W-:Y:S01]  /*1bc0*/  HFMA2 R5, -RZ, RZ, 0, 9.5367431640625e-07 ;  /* 0x00000010ff057431 */ /* 0x000fe200000001ff */
[----:B------:R-:W-:Y:S01]  /*1bd0*/  BSSY B1, `(.L_x_187) ;  /* 0x0000006000017945 */ /* 0x000fe20003800000 */
[----:B------:R-:W-:Y:S01]  /*1be0*/  IMAD.MOV.U32 R25, RZ, RZ, 0x1f ;  /* 0x0000001fff197424 */ /* 0x000fe200078e00ff */
[----:B------:R-:W-:-:S07]  /*1bf0*/  MOV R28, 0xffffffff ;  /* 0xffffffff001c7802 */ /* 0x000fce0000000f00 */
[----:B------:R-:W-:Y:S05]  /*1c00*/  WARPSYNC.COLLECTIVE R28, `(.L_x_188) ;  /* 0x000000001c087348 */ /* 0x000fea0003c00000 */
[----:B------:R1:W2:Y:S02]  /*1c10*/  SHFL.BFLY P1, R29, R4, R5, R25 ;  /* 0x0c000005041d7389 */ /* 0x0002a40000020019 */
[----:B-12---:R-:W-:Y:S05]  /*1c20*/  ENDCOLLECTIVE ;  /* 0x000000000000791b */ /* 0x006fea0003800000 */
.L_x_188:
[----:B------:R-:W-:Y:S05]  /*1c30*/  BSYNC B1 ;  /* 0x0000000000017941 */ /* 0x000fea0003800000 */
.L_x_187:
[----:B------:R-:W-:Y:S01]  /*1c40*/  FADD.FTZ R4, R4, R29 ;  /* 0x0000001d04047221 */ /* 0x000fe20000010000 */
[----:B------:R-:W-:Y:S02]  /*1c50*/  IMAD.MOV.U32 R5, RZ, RZ, 0x8 ;  /* 0x00000008ff057424 */ /* 0x000fe400078e00ff */
[----:B------:R-:W-:Y:S02]  /*1c60*/  HFMA2 R25, -RZ, RZ, 0, 1.847743988037109375e-06 ;  /* 0x0000001fff197431 */ /* 0x000fe400000001ff */
[----:B------:R-:W-:-:S07]  /*1c70*/  IMAD.MOV.U32 R28, RZ, RZ, -0x1 ;  /* 0xffffffffff1c7424 */ /* 0x000fce00078e00ff */
[----:B------:R-:W-:Y:S05]  /*1c80*/  WARPSYNC.COLLECTIVE R28, `(.L_x_189) ;  /* 0x000000001c087348 */ /* 0x000fea0003c00000 */
[----:B------:R1:W2:Y:S02]  /*1c90*/  SHFL.BFLY P1, R29, R4, R5, R25 ;  /* 0x0c000005041d7389 */ /* 0x0002a40000020019 */
[----:B-12---:R-:W-:Y:S05]  /*1ca0*/  ENDCOLLECTIVE ;  /* 0x000000000000791b */ /* 0x006fea0003800000 */
.L_x_189:
[----:B------:R-:W-:Y:S02]  /*1cb0*/  IMAD.MOV.U32 R5, RZ, RZ, 0x4 ;  /* 0x00000004ff057424 */ /* 0x000fe400078e00ff */
[----:B------:R-:W-:-:S05]  /*1cc0*/  FADD.FTZ R3, R4, R29 ;  /* 0x0000001d04037221 */ /* 0x000fca0000010000 */
[----:B------:R-:W-:-:S07]  /*1cd0*/  MOV R4, R3 ;  /* 0x0000000300047202 */ /* 0x000fce0000000f00 */
[----:B------:R-:W-:Y:S05]  /*1ce0*/  WARPSYNC.COLLECTIVE R28, `(.L_x_190) ;  /* 0x000000001c087348 */ /* 0x000fea0003c00000 */
[----:B------:R1:W2:Y:S02]  /*1cf0*/  SHFL.BFLY P1, R29, R4, R5, R25 ;  /* 0x0c000005041d7389 */ /* 0x0002a40000020019 */
[----:B-12---:R-:W-:Y:S05]  /*1d00*/  ENDCOLLECTIVE ;  /* 0x000000000000791b */ /* 0x006fea0003800000 */
.L_x_190:
[----:B------:R-:W-:Y:S02]  /*1d10*/  IMAD.MOV.U32 R5, RZ, RZ, 0x2 ;  /* 0x00000002ff057424 */ /* 0x000fe400078e00ff */
[----:B------:R-:W-:-:S05]  /*1d20*/  FADD.FTZ R23, R3, R29 ;  /* 0x0000001d03177221 */ /* 0x000fca0000010000 */
[----:B------:R-:W-:-:S07]  /*1d30*/  MOV R4, R23 ;  /* 0x0000001700047202 */ /* 0x000fce0000000f00 */
[----:B------:R-:W-:Y:S05]  /*1d40*/  WARPSYNC.COLLECTIVE R28, `(.L_x_191) ;  /* 0x000000001c087348 */ /* 0x000fea0003c00000 */
[----:B------:R1:W2:Y:S02]  /*1d50*/  SHFL.BFLY P1, R29, R4, R5, R25 ;  /* 0x0c000005041d7389 */ /* 0x0002a40000020019 */
[----:B-12---:R-:W-:Y:S05]  /*1d60*/  ENDCOLLECTIVE ;  /* 0x000000000000791b */ /* 0x006fea0003800000 */
.L_x_191:
[----:B------:R-:W-:Y:S02]  /*1d70*/  IMAD.MOV.U32 R5, RZ, RZ, 0x1 ;  /* 0x00000001ff057424 */ /* 0x000fe400078e00ff */
[----:B------:R-:W-:-:S05]  /*1d80*/  FADD.FTZ R3, R23, R29 ;  /* 0x0000001d17037221 */ /* 0x000fca0000010000 */
[----:B------:R-:W-:-:S07]  /*1d90*/  MOV R4, R3 ;  /* 0x0000000300047202 */ /* 0x000fce0000000f00 */
[----:B------:R-:W-:Y:S05]  /*1da0*/  WARPSYNC.COLLECTIVE R28, `(.L_x_192) ;  /* 0x000000001c087348 */ /* 0x000fea0003c00000 */
[----:B------:R1:W2:Y:S02]  /*1db0*/  SHFL.BFLY P1, R29, R4, R5, R25 ;  /* 0x0c000005041d7389 */ /* 0x0002a40000020019 */
[----:B-12---:R-:W-:Y:S05]  /*1dc0*/  ENDCOLLECTIVE ;  /* 0x000000000000791b */ /* 0x006fea0003800000 */
.L_x_192:
[----:B------:R-:W-:Y:S05]  /*1dd0*/  BRA `(.L_x_193) ;  /* 0xfffffff4003c7947 */ /* 0x000fea000383ffff */
.L_x_182:
[----:B------:R-:W-:Y:S01]  /*1de0*/  HFMA2 R5, -RZ, RZ, 0, 9.5367431640625e-07 ;  /* 0x00000010ff057431 */ /* 0x000fe200000001ff */
[----:B------:R-:W-:Y:S01]  /*1df0*/  BSSY B1, `(.L_x_194) ;  /* 0x0000006000017945 */ /* 0x000fe20003800000 */
[----:B------:R-:W-:Y:S01]  /*1e00*/  IMAD.MOV.U32 R25, RZ, RZ, 0x1f ;  /* 0x0000001fff197424 */ /* 0x000fe200078e00ff */
[----:B------:R-:W-:-:S07]  /*1e10*/  MOV R28, 0xffffffff ;  /* 0xffffffff001c7802 */ /* 0x000fce0000000f00 */
[----:B------:R-:W-:Y:S05]  /*1e20*/  WARPSYNC.COLLECTIVE R28, `(.L_x_195) ;  /* 0x000000001c087348 */ /* 0x000fea0003c00000 */
[----:B------:R1:W2:Y:S02]  /*1e30*/  SHFL.BFLY P1, R29, R4, R5, R25 ;  /* 0x0c000005041d7389 */ /* 0x0002a40000020019 */
[----:B-12---:R-:W-:Y:S05]  /*1e40*/  ENDCOLLECTIVE ;  /* 0x000000000000791b */ /* 0x006fea0003800000 */
.L_x_195:
[----:B------:R-:W-:Y:S05]  /*1e50*/  BSYNC B1 ;  /* 0x0000000000017941 */ /* 0x000fea0003800000 */
.L_x_194:
[----:B------:R-:W-:Y:S01]  /*1e60*/  FADD.FTZ R4, R4, R29 ;  /* 0x0000001d04047221 */ /* 0x000fe20000010000 */
[----:B------:R-:W-:Y:S02]  /*1e70*/  IMAD.MOV.U32 R5, RZ, RZ, 0x8 ;  /* 0x00000008ff057424 */ /* 0x000fe400078e00ff */
[----:B------:R-:W-:Y:S02]  /*1e80*/  HFMA2 R25, -RZ, RZ, 0, 1.847743988037109375e-06 ;  /* 0x0000001fff197431 */ /* 0x000fe400000001ff */
[----:B------:R-:W-:-:S07]  /*1e90*/  IMAD.MOV.U32 R28, RZ, RZ, -0x1 ;  /* 0xffffffffff1c7424 */ /* 0x000fce00078e00ff */
[----:B------:R-:W-:Y:S05]  /*1ea0*/  WARPSYNC.COLLECTIVE R28, `(.L_x_196) ;  /* 0x000000001c087348 */ /* 0x000fea0003c00000 */
[----:B------:R1:W2:Y:S02]  /*1eb0*/  SHFL.BFLY P1, R29, R4, R5, R25 ;  /* 0x0c000005041d7389 */ /* 0x0002a40000020019 */
[----:B-12---:R-:W-:Y:S05]  /*1ec0*/  ENDCOLLECTIVE ;  /* 0x000000000000791b */ /* 0x006fea0003800000 */
.L_x_196:
[----:B------:R-:W-:Y:S01]  /*1ed0*/  MOV R5, 0x4 ;  /* 0x0000000400057802 */ /* 0x000fe20000000f00 */
[----:B------:R-:W-:-:S07]  /*1ee0*/  FADD.FTZ R4, R4, R29 ;  /* 0x0000001d04047221 */ /* 0x000fce0000010000 */
[----:B------:R-:W-:Y:S05]  /*1ef0*/  WARPSYNC.COLLECTIVE R28, `(.L_x_197) ;  /* 0x000000001c087348 */ /* 0x000fea0003c00000 */
[----:B------:R1:W2:Y:S02]  /*1f00*/  SHFL.BFLY P1, R29, R4, R5, R25 ;  /* 0x0c000005041d7389 */ /* 0x0002a40000020019 */
[----:B-12---:R-:W-:Y:S05]  /*1f10*/  ENDCOLLECTIVE ;  /* 0x000000000000791b */ /* 0x006fea0003800000 */
.L_x_197:
[----:B------:R-:W-:Y:S02]  /*1f20*/  IMAD.MOV.U32 R5, RZ, RZ, 0x2 ;  /* 0x00000002ff057424 */ /* 0x000fe400078e00ff */
[----:B------:R-:W-:-:S07]  /*1f30*/  FADD.FTZ R4, R4, R29 ;  /* 0x0000001d04047221 */ /* 0x000fce0000010000 */
[----:B------:R-:W-:Y:S05]  /*1f40*/  WARPSYNC.COLLECTIVE R28, `(.L_x_198) ;  /* 0x000000001c087348 */ /* 0x000fea0003c00000 */
[----:B------:R1:W2:Y:S02]  /*1f50*/  SHFL.BFLY P1, R29, R4, R5, R25 ;  /* 0x0c000005041d7389 */ /* 0x0002a40000020019 */
[----:B-12---:R-:W-:Y:S05]  /*1f60*/  ENDCOLLECTIVE ;  /* 0x000000000000791b */ /* 0x006fea0003800000 */
.L_x_198:
[----:B------:R-:W-:Y:S02]  /*1f70*/  HFMA2 R5, -RZ, RZ, 0, 5.9604644775390625e-08 ;  /* 0x00000001ff057431 */ /* 0x000fe400000001ff */
[----:B------:R-:W-:-:S07]  /*1f80*/  FADD.FTZ R4, R4, R29 ;  /* 0x0000001d04047221 */ /* 0x000fce0000010000 */
[----:B------:R-:W-:Y:S05]  /*1f90*/  WARPSYNC.COLLECTIVE R28, `(.L_x_199) ;  /* 0x000000001c087348 */ /* 0x000fea0003c00000 */
[----:B------:R1:W2:Y:S02]  /*1fa0*/  SHFL.BFLY P1, R29, R4, R5, R25 ;  /* 0x0c000005041d7389 */ /* 0x0002a40000020019 */
[----:B-12---:R-:W-:Y:S05]  /*1fb0*/  ENDCOLLECTIVE ;  /* 0x000000000000791b */ /* 0x006fea0003800000 */
.L_x_199:
[----:B------:R-:W-:Y:S05]  /*1fc0*/  BRA `(.L_x_200) ;  /* 0xfffffff400907947 */ /* 0x000fea000383ffff */
.L_x_184:
[----:B------:R-:W-:Y:S01]  /*1fd0*/  BSSY B0, `(.L_x_201) ;  /* 0x0000007000007945 */ /* 0x000fe20003800000 */
[----:B------:R-:W-:Y:S01]  /*1fe0*/  IMAD.MOV.U32 R5, RZ, RZ, 0x10 ;  /* 0x00000010ff057424 */ /* 0x000fe200078e00ff */
[----:B------:R-:W-:Y:S01]  /*1ff0*/  MOV R25, 0x1f ;  /* 0x0000001f00197802 */ /* 0x000fe20000000f00 */
[----:B------:R-:W-:-:S07]  /*2000*/  IMAD.MOV.U32 R28, RZ, RZ, -0x1 ;  /* 0xffffffffff1c7424 */ /* 0x000fce00078e00ff */
[----:B------:R-:W-:Y:S05]  /*2010*/  WARPSYNC.COLLECTIVE R28, `(.L_x_202) ;  /* 0x000000001c087348 */ /* 0x000fea0003c00000 */
[----:B------:R1:W2:Y:S02]  /*2020*/  SHFL.BFLY P1, R29, R4, R5, R25 ;  /* 0x0c000005041d7389 */ /* 0x0002a40000020019 */
[----:B-12---:R-:W-:Y:S05]  /*2030*/  ENDCOLLECTIVE ;  /* 0x000000000000791b */ /* 0x006fea0003800000 */
.L_x_202:
[----:B------:R-:W-:Y:S05]  /*2040*/  BSYNC B0 ;  /* 0x0000000000007941 */ /* 0x000fea0003800000 */
.L_x_201:
[----:B------:R-:W-:Y:S01]  /*2050*/  FADD.FTZ R4, R4, R29 ;  /* 0x0000001d04047221 */ /* 0x000fe20000010000 */
[----:B------:R-:W-:Y:S02]  /*2060*/  HFMA2 R5, -RZ, RZ, 0, 4.76837158203125e-07 ;  /* 0x00000008ff057431 */ /* 0x000fe400000001ff */
[----:B------:R-:W-:Y:S01]  /*2070*/  IMAD.MOV.U32 R25, RZ, RZ, 0x1f ;  /* 0x0000001fff197424 */ /* 0x000fe200078e00ff */
[----:B------:R-:W-:-:S07]  /*2080*/  MOV R28, 0xffffffff ;  /* 0xffffffff001c7802 */ /* 0x000fce0000000f00 */
[----:B------:R-:W-:Y:S05]  /*2090*/  WARPSYNC.COLLECTIVE R28, `(.L_x_203) ;  /* 0x000000001c087348 */ /* 0x000fea0003c00000 */
[----:B------:R1:W2:Y:S02]  /*20a0*/  SHFL.BFLY P1, R29, R4, R5, R25 ;  /* 0x0c000005041d7389 */ /* 0x0002a40000020019 */
[----:B-12---:R-:W-:Y:S05]  /*20b0*/  ENDCOLLECTIVE ;  /* 0x000000000000791b */ /* 0x006fea0003800000 */
.L_x_203:
[----:B------:R-:W-:Y:S02]  /*20c0*/  HFMA2 R5, -RZ, RZ, 0, 2.384185791015625e-07 ;  /* 0x00000004ff057431 */ /* 0x000fe400000001ff */
[----:B------:R-:W-:-:S04]  /*20d0*/  FADD.FTZ R3, R4, R29 ;  /* 0x0000001d04037221 */ /* 0x000fc80000010000 */
[----:B------:R-:W-:-:S07]  /*20e0*/  IMAD.MOV.U32 R4, RZ, RZ, R3 ;  /* 0x000000ffff047224 */ /* 0x000fce00078e0003 */
[----:B------:R-:W-:Y:S05]  /*20f0*/  WARPSYNC.COLLECTIVE R28, `(.L_x_204) ;  /* 0x000000001c087348 */ /* 0x000fea0003c00000 */
[----:B------:R1:W2:Y:S02]  /*2100*/  SHFL.BFLY P1, R29, R4, R5, R25 ;  /* 0x0c000005041d7389 */ /* 0x0002a40000020019 */
[----:B-12---:R-:W-:Y:S05]  /*2110*/  ENDCOLLECTIVE ;  /* 0x000000000000791b */ /* 0x006fea0003800000 */
.L_x_204:
[----:B------:R-:W-:Y:S01]  /*2120*/  MOV R5, 0x2 ;  /* 0x0000000200057802 */ /* 0x000fe20000000f00 */
[----:B------:R-:W-:-:S04]  /*2130*/  FADD.FTZ R7, R3, R29 ;  /* 0x0000001d03077221 */ /* 0x000fc80000010000 */
[----:B------:R-:W-:-:S07]  /*2140*/  IMAD.MOV.U32 R4, RZ, RZ, R7 ;  /* 0x000000ffff047224 */ /* 0x000fce00078e0007 */
[----:B------:R-:W-:Y:S05]  /*2150*/  WARPSYNC.COLLECTIVE R28, `(.L_x_205) ;  /* 0x000000001c087348 */ /* 0x000fea0003c00000 */
[----:B------:R1:W2:Y:S02]  /*2160*/  SHFL.BFLY P1, R29, R4, R5, R25 ;  /* 0x0c000005041d7389 */ /* 0x0002a40000020019 */
[----:B-12---:R-:W-:Y:S05]  /*2170*/  ENDCOLLECTIVE ;  /* 0x000000000000791b */ /* 0x006fea0003800000 */
.L_x_205:
[----:B------:R-:W-:Y:S02]  /*2180*/  HFMA2 R5, -RZ, RZ, 0, 5.9604644775390625e-08 ;  /* 0x00000001ff057431 */ /* 0x000fe400000001ff */
[----:B------:R-:W-:-:S04]  /*2190*/  FADD.FTZ R8, R7, R29 ;  /* 0x0000001d07087221 */ /* 0x000fc80000010000 */
[----:B------:R-:W-:-:S07]  /*21a0*/  IMAD.MOV.U32 R4, RZ, RZ, R8 ;  /* 0x000000ffff047224 */ /* 0x000fce00078e0008 */
[----:B------:R-:W-:Y:S05]  /*21b0*/  WARPSYNC.COLLECTIVE R28, `(.L_x_206) ;  /* 0x000000001c087348 */ /* 0x000fea0003c00000 */
[----:B------:R1:W2:Y:S02]  /*21c0*/  SHFL.BFLY P1, R29, R4, R5, R25 ;  /* 0x0c000005041d7389 */ /* 0x0002a40000020019 */
[----:B-12---:R-:W-:Y:S05]  /*21d0*/  ENDCOLLECTIVE ;  /* 0x000000000000791b */ /* 0x006fea0003800000 */
.L_x_206:
[----:B------:R-:W-:Y:S05]  /*21e0*/  BRA `(.L_x_207) ;  /* 0xfffffff400fc7947 */ /* 0x000fea000383ffff */
.L_x_208:
        /* <DEDUP_REMOVED lines=9> */
.L_x_4055:


//--------------------- .text._ZN12tensorrt_llm7kernels32fusedQKNormRopeKernelNTokenHeadsIN3c108BFloat16ES3_Li256ELb0ELi4EEEvPviiifPKvS6_S6_PKlii --------------------------
	.section	.text._ZN12tensorrt_llm7kernels32fusedQKNormRopeKernelNTokenHeadsIN3c108BFloat16ES3_Li256ELb0ELi4EEEvPviiifPKvS6_S6_PKlii,"ax",@progbits
	.align	128
        .global         _ZN12tensorrt_llm7kernels32fusedQKNormRopeKernelNTokenHeadsIN3c108BFloat16ES3_Li256ELb0ELi4EEEvPviiifPKvS6_S6_PKlii
        .type           _ZN12tensorrt_llm7kernels32fusedQKNormRopeKernelNTokenHeadsIN3c108BFloat16ES3_Li256ELb0ELi4EEEvPviiifPKvS6_S6_PKlii,@function
        .size           _ZN12tensorrt_llm7kernels32fusedQKNormRopeKernelNTokenHeadsIN3c108BFloat16ES3_Li256ELb0ELi4EEEvPviiifPKvS6_S6_PKlii,(.L_x_4056 - _ZN12tensorrt_llm7kernels32fusedQKNormRopeKernelNTokenHeadsIN3c108BFloat16ES3_Li256ELb0ELi4EEEvPviiifPKvS6_S6_PKlii)
        .other          _ZN12tensorrt_llm7kernels32fusedQKNormRopeKernelNTokenHeadsIN3c108BFloat16ES3_Li256ELb0ELi4EEEvPviiifPKvS6_S6_PKlii,@"STO_CUDA_ENTRY STV_DEFAULT"
_ZN12tensorrt_llm7kernels32fusedQKNormRopeKernelNTokenHeadsIN3c108BFloat16ES3_Li256ELb0ELi4EEEvPviiifPKvS6_S6_PKlii:
.text._ZN12tensorrt_llm7kernels32fusedQKNormRopeKernelNTokenHeadsIN3c108BFloat16ES3_Li256ELb0ELi4EEEvPviiifPKvS6_S6_PKlii:
        /* <DEDUP_REMOVED lines=79> */
.L_x_213:
        /* <DEDUP_REMOVED lines=43> */
.L_x_212:
[----:B---3--:R-:W-:Y:S05]  /*07a0*/  BSYNC.RECONVERGENT B1 ;  /* 0x0000000000017941 */ /* 0x008fea0003800200 */
.L_x_211:
        /* <DEDUP_REMOVED lines=12> */
.L_x_214:
        /* <DEDUP_REMOVED lines=16> */
.L_x_210:
[----:B---3--:R-:W-:Y:S05]  /*0970*/  BSYNC.RECONVERGENT B0 ;  /* 0x0000000000007941 */ /* 0x008fea0003800200 */
.L_x_209:
        /* <DEDUP_REMOVED lines=40> */
.L_x_219:
        /* <DEDUP_REMOVED lines=11> */
.L_x_218:
[----:B------:R-:W-:Y:S05]  /*0cb0*/  BSYNC.RECONVERGENT B1 ;  /* 0x0000000000017941 */ /* 0x000fea0003800200 */
.L_x_217:
        /* <DEDUP_REMOVED lines=8> */
.L_x_220:
        /* <DEDUP_REMOVED lines=23> */
.L_x_216:
[----:B------:R-:W-:Y:S05]  /*0eb0*/  BSYNC.RECONVERGENT B0 ;  /* 0x0000000000007941 */ /* 0x000fea0003800200 */
.L_x_215:
        /* <DEDUP_REMOVED lines=60> */
.L_x_228:
        /* <DEDUP_REMOVED lines=36> */
.L_x_235:
        /* <DEDUP_REMOVED lines=30> */
.L_x_223:
[----:B------:R-:W-:Y:S05]  /*16a0*/  BSYNC.RECONVERGENT B0 ;  /* 0x0000000000007941 */ /* 0x000fea0003800200 */
.L_x_222:
        /* <DEDUP_REMOVED lines=213> */
.L_x_246:
        /* <DEDUP_REMOVED lines=27> */
.L_x_225:
[----:B------:R-:W-:Y:S05]  /*25b0*/  BSYNC B0 ;  /* 0x0000000000007941 */ /* 0x000fea0003800000 */
.L_x_224:
        /* <DEDUP_REMOVED lines=15> */
.L_x_221:
[----:B------:R-:W-:Y:S01]  /*26b0*/  HFMA2 R41, -RZ, RZ, 0, 9.5367431640625e-07 ;  /* 0x00000010ff297431 */ /* 0x000fe200000001ff */
[----:B------:R-:W-:Y:S01]  /*26c0*/  BSSY B0, `(.L_x_229) ;  /* 0x0000006000007945 */ /* 0x000fe20003800000 */
[----:B------:R-:W-:Y:S01]  /*26d0*/  IMAD.MOV.U32 R42, RZ, RZ, 0x1f ;  /* 0x0000001fff2a7424 */ /* 0x000fe200078e00ff */
[----:B------:R-:W-:-:S07]  /*26e0*/  MOV R43, 0xffffffff ;  /* 0xffffffff002b7802 */ /* 0x000fce0000000f00 */
[----:B------:R-:W-:Y:S05]  /*26f0*/  WARPSYNC.COLLECTIVE R43, `(.L_x_230) ;  /* 0x000000002b087348 */ /* 0x000fea0003c00000 */
[----:B------:R1:W2:Y:S02]  /*2700*/  SHFL.BFLY P3, R45, R44, R41, R42 ;  /* 0x0c0000292c2d7389 */ /* 0x0002a4000006002a */
[----:B-12---:R-:W-:Y:S05]  /*2710*/  ENDCOLLECTIVE ;  /* 0x000000000000791b */ /* 0x006fea0003800000 */
.L_x_230:
[----:B------:R-:W-:Y:S05]  /*2720*/  BSYNC B0 ;  /* 0x0000000000007941 */ /* 0x000fea0003800000 */
.L_x_229:
[----:B------:R-:W-:Y:S01]  /*2730*/  FADD.FTZ R44, R44, R45 ;  /* 0x0000002d2c2c7221 */ /* 0x000fe20000010000 */
[----:B------:R-:W-:Y:S02]  /*2740*/  IMAD.MOV.U32 R41, RZ, RZ, 0x8 ;  /* 0x00000008ff297424 */ /* 0x000fe400078e00ff */
[----:B------:R-:W-:Y:S02]  /*2750*/  HFMA2 R42, -RZ, RZ, 0, 1.847743988037109375e-06 ;  /* 0x0000001fff2a7431 */ /* 0x000fe400000001ff */
[----:B------:R-:W-:-:S07]  /*2760*/  IMAD.MOV.U32 R43, RZ, RZ, -0x1 ;  /* 0xffffffffff2b7424 */ /* 0x000fce00078e00ff */
[----:B------:R-:W-:Y:S05]  /*2770*/  WARPSYNC.COLLECTIVE R43, `(.L_x_231) ;  /* 0x000000002b087348 */ /* 0x000fea0003c00000 */
[----:B------:R1:W2:Y:S02]  /*2780*/  SHFL.BFLY P3, R45, R44, R41, R42 ;  /* 0x0c0000292c2d7389 */ /* 0x0002a4000006002a */
[----:B-12---:R-:W-:Y:S05]  /*2790*/  ENDCOLLECTIVE ;  /* 0x000000000000791b */ /* 0x006fea0003800000 */
.L_x_231:
[----:B------:R-:W-:Y:S02]  /*27a0*/  IMAD.MOV.U32 R41, RZ, RZ, 0x4 ;  /* 0x00000004ff297424 */ /* 0x000fe400078e00ff */
[----:B------:R-:W-:-:S05]  /*27b0*/  FADD.FTZ R35, R44, R45 ;  /* 0x0000002d2c237221 */ /* 0x000fca0000010000 */
[----:B------:R-:W-:-:S07]  /*27c0*/  MOV R44, R35 ;  /* 0x00000023002c7202 */ /* 0x000fce0000000f00 */
[----:B------:R-:W-:Y:S05]  /*27d0*/  WARPSYNC.COLLECTIVE R43, `(.L_x_232) ;  /* 0x000000002b087348 */ /* 0x000fea0003c00000 */
[----:B------:R1:W2:Y:S02]  /*27e0*/  SHFL.BFLY P3, R45, R44, R41, R42 ;  /* 0x0c0000292c2d7389 */ /* 0x0002a4000006002a */
[----:B-12---:R-:W-:Y:S05]  /*27f0*/  ENDCOLLECTIVE ;  /* 0x000000000000791b */ /* 0x006fea0003800000 */
.L_x_232:
[----:B------:R-:W-:Y:S02]  /*2800*/  IMAD.MOV.U32 R41, RZ, RZ, 0x2 ;  /* 0x00000002ff297424 */ /* 0x000fe400078e00ff */
[----:B------:R-:W-:-:S05]  /*2810*/  FADD.FTZ R37, R35, R45 ;  /* 0x0000002d23257221 */ /* 0x000fca0000010000 */
[----:B------:R-:W-:-:S07]  /*2820*/  MOV R44, R37 ;  /* 0x00000025002c7202 */ /* 0x000fce0000000f00 */
[----:B------:R-:W-:Y:S05]  /*2830*/  WARPSYNC.COLLECTIVE R43, `(.L_x_233) ;  /* 0x000000002b087348 */ /* 0x000fea0003c00000 */
[----:B------:R1:W2:Y:S02]  /*2840*/  SHFL.BFLY P3, R45, R44, R41, R42 ;  /* 0x0c0000292c2d7389 */ /* 0x0002a4000006002a */
[----:B-12---:R-:W-:Y:S05]  /*2850*/  ENDCOLLECTIVE ;  /* 0x000000000000791b */ /* 0x006fea0003800000 */
.L_x_233:
[----:B------:R-:W-:Y:S02]  /*2860*/  IMAD.MOV.U32 R41, RZ, RZ, 0x1 ;  /* 0x00000001ff297424 */ /* 0x000fe400078e00ff */
[----:B------:R-:W-:-:S05]  /*2870*/  FADD.FTZ R38, R37, R45 ;  /* 0x0000002d25267221 */ /* 0x000fca0000010000 */
[----:B------:R-:W-:-:S07]  /*2880*/  MOV R44, R38 ;  /* 0x00000026002c7202 */ /* 0x000fce0000000f00 */
[----:B------:R-:W-:Y:S05]  /*2890*/  WARPSYNC.COLLECTIVE R43, `(.L_x_234) ;  /* 0x000000002b087348 */ /* 0x000fea0003c00000 */
[----:B------:R1:W2:Y:S02]  /*28a0*/  SHFL.BFLY P3, R45, R44, R41, R42 ;  /* 0x0c0000292c2d7389 */ /* 0x0002a4000006002a */
[----:B-12---:R-:W-:Y:S05]  /*28b0*/  ENDCOLLECTIVE ;  /* 0x000000000000791b */ /* 0x006fea0003800000 */
.L_x_234:
[----:B------:R-:W-:Y:S05]  /*28c0*/  BRA `(.L_x_235) ;  /* 0xffffffe800fc7947 */ /* 0x000fea000383ffff */
.L_x_226:
        /* <DEDUP_REMOVED lines=37> */
.L_x_237:
[----:B------:R-:W-:Y:S05]  /*2b20*/  BSYNC B1 ;  /* 0x0000000000017941 */ /* 0x000fea0003800000 */
.L_x_236:
        /* <DEDUP_REMOVED lines=9> */
.L_x_238:
        /* <DEDUP_REMOVED lines=32> */
.L_x_239:
        /* <DEDUP_REMOVED lines=33> */
.L_x_240:
        /* <DEDUP_REMOVED lines=25> */
.L_x_241:
        /* <DEDUP_REMOVED lines=37> */
.L_x_242:
        /* <DEDUP_REMOVED lines=31> */
.L_x_243:
        /* <DEDUP_REMOVED lines=30> */
.L_x_244:
        /* <DEDUP_REMOVED lines=12> */
.L_x_245:
[----:B------:R-:W-:Y:S05]  /*3840*/  BRA `(.L_x_246) ;  /* 0xffffffe800ec7947 */ /* 0x000fea000383ffff */
.L_x_227:
[----:B------:R-:W-:Y:S01]  /*3850*/  BSSY B1, `(.L_x_247) ;  /* 0x0000005000017945 */ /* 0x000fe20003800000 */
[----:B------:R-:W-:-:S07]  /*3860*/  MOV R43, 0xffffffff ;  /* 0xffffffff002b7802 */ /* 0x000fce0000000f00 */
[----:B------:R-:W-:Y:S05]  /*3870*/  WARPSYNC.COLLECTIVE R43, `(.L_x_248) ;  /* 0x000000002b087348 */ /* 0x000fea0003c00000 */
[----:B------:R-:W-:Y:S01]  /*3880*/  NOP ;  /* 0x0000000000007918 */ /* 0x000fe20000000000 */
[----:B------:R-:W-:Y:S05]  /*3890*/  ENDCOLLECTIVE ;  /* 0x000000000000791b */ /* 0x000fea0003800000 */
.L_x_248:
[----:B------:R-:W-:Y:S05]  /*38a0*/  BSYNC B1 ;  /* 0x0000000000017941 */ /* 0x000fea0003800000 */
.L_x_247:
[----:B------:R-:W-:Y:S05]  /*38b0*/  BRA `(.L_x_225) ;  /* 0xffffffec003c7947 */ /* 0x000fea000383ffff */
.L_x_249:
        /* <DEDUP_REMOVED lines=12> */
.L_x_4056:


//--------------------- .text._ZN12tensorrt_llm7kernels32fusedQKNormRopeKernelNTokenHeadsIN3c108BFloat16ES3_Li256ELb1ELi4EEEvPviiifPKvS6_S6_PKlii --------------------------
	.section	.text._ZN12tensorrt_llm7kernels32fusedQKNormRopeKernelNTokenHeadsIN3c108BFloat16ES3_Li256ELb1ELi4EEEvPviiifPKvS6_S6_PKlii,"ax",@progbits
	.align	128
        .global         _ZN12tensorrt_llm7kernels32fusedQKNormRopeKernelNTokenHeadsIN3c108BFloat16ES3_Li256ELb1ELi4EEEvPviiifPKvS6_S6_PKlii
        .type           _ZN12tensorrt_llm7kernels32fusedQKNormRopeKernelNTokenHeadsIN3c108BFloat16ES3_Li256ELb1ELi4EEEvPviiifPKvS6_S6_PKlii,@function
        .size           _ZN12tensorrt_llm7kernels32fusedQKNormRopeKernelNTokenHeadsIN3c108BFloat16ES3_Li256ELb1ELi4EEEvPviiifPKvS6_S6_PKlii,(.L_x_4057 - _ZN12tensorrt_llm7kernels32fusedQKNormRopeKernelNTokenHeadsIN3c108BFloat16ES3_Li256ELb1ELi4EEEvPviiifPKvS6_S6_PKlii)
        .other          _ZN12tensorrt_llm7kernels32fusedQKNormRopeKernelNTokenHeadsIN3c108BFloat16ES3_Li256ELb1ELi4EEEvPviiifPKvS6_S6_PKlii,@"STO_CUDA_ENTRY STV_DEFAULT"
_ZN12tensorrt_llm7kernels32fusedQKNormRopeKernelNTokenHeadsIN3c108BFloat16ES3_Li256ELb1ELi4EEEvPviiifPKvS6_S6_PKlii:
.text._ZN12tensorrt_llm7kernels32fusedQKNormRopeKernelNTokenHeadsIN3c108BFloat16ES3_Li256ELb1ELi4EEEvPviiifPKvS6_S6_PKlii:
        /* <DEDUP_REMOVED lines=78> */
.L_x_254:
        /* <DEDUP_REMOVED lines=43> */
.L_x_253:
[----:B------:R-:W-:Y:S05]  /*0790*/  BSYNC.RECONVERGENT B1 ;  /* 0x0000000000017941 */ /* 0x000fea0003800200 */
.L_x_252:
        /* <DEDUP_REMOVED lines=12> */
.L_x_255:
        /* <DEDUP_REMOVED lines=16> */
.L_x_251:
[----:B------:R-:W-:Y:S05]  /*0960*/  BSYNC.RECONVERGENT B0 ;  /* 0x0000000000007941 */ /* 0x000fea0003800200 */
.L_x_250:
        /* <DEDUP_REMOVED lines=40> */
.L_x_260:
        /* <DEDUP_REMOVED lines=11> */
.L_x_259:
[----:B------:R-:W-:Y:S05]  /*0ca0*/  BSYNC.RECONVERGENT B1 ;  /* 0x0000000000017941 */ /* 0x000fea0003800200 */
.L_x_258:
        /* <DEDUP_REMOVED lines=8> */
.L_x_261:
        /* <DEDUP_REMOVED lines=23> */
.L_x_257:
[----:B------:R-:W-:Y:S05]  /*0ea0*/  BSYNC.RECONVERGENT B0 ;  /* 0x0000000000007941 */ /* 0x000fea0003800200 */
.L_x_256:
        /* <DEDUP_REMOVED lines=62> */
.L_x_267:
        /* <DEDUP_REMOVED lines=36> */
.L_x_274:
        /* <DEDUP_REMOVED lines=30> */
.L_x_264:
[----:B------:R-:W-:Y:S05]  /*16b0*/  BSYNC.RECONVERGENT B0 ;  /* 0x0000000000007941 */ /* 0x000fea0003800200 */
.L_x_263:
        /* <DEDUP_REMOVED lines=36> */
.L_x_266:
[----:B------:R-:W-:Y:S05]  /*1900*/  BSYNC.RECONVERGENT B0 ;  /* 0x0000000000007941 */ /* 0x000fea0003800200 */
.L_x_265:
        /* <DEDUP_REMOVED lines=15> */
.L_x_262:
[----:B------:R-:W-:Y:S01]  /*1a00*/  HFMA2 R41, -RZ, RZ, 0, 9.5367431640625e-07 ;  /* 0x00000010ff297431 */ /* 0x000fe200000001ff */
[----:B------:R-:W-:Y:S01]  /*1a10*/  BSSY B0, `(.L_x_268) ;  /* 0x0000006000007945 */ /* 0x000fe20003800000 */
[----:B------:R-:W-:Y:S01]  /*1a20*/  IMAD.MOV.U32 R42, RZ, RZ, 0x1f ;  /* 0x0000001fff2a7424 */ /* 0x000fe200078e00ff */
[----:B------:R-:W-:-:S07]  /*1a30*/  MOV R39, 0xffffffff ;  /* 0xffffffff00277802 */ /* 0x000fce0000000f00 */
[----:B------:R-:W-:Y:S05]  /*1a40*/  WARPSYNC.COLLECTIVE R39, `(.L_x_269) ;  /* 0x0000000027087348 */ /* 0x000fea0003c00000 */
[----:B------:R1:W2:Y:S02]  /*1a50*/  SHFL.BFLY P1, R37, R36, R41, R42 ;  /* 0x0c00002924257389 */ /* 0x0002a4000002002a */
[----:B-12---:R-:W-:Y:S05]  /*1a60*/  ENDCOLLECTIVE ;  /* 0x000000000000791b */ /* 0x006fea0003800000 */
.L_x_269:
[----:B------:R-:W-:Y:S05]  /*1a70*/  BSYNC B0 ;  /* 0x0000000000007941 */ /* 0x000fea0003800000 */
.L_x_268:
        /* <DEDUP_REMOVED lines=9> */
.L_x_270:
[----:B------:R-:W-:Y:S01]  /*1b10*/  HFMA2 R41, -RZ, RZ, 0, 2.384185791015625e-07 ;  /* 0x00000004ff297431 */ /* 0x000fe200000001ff */
[----:B------:R-:W-:-:S05]  /*1b20*/  MOV R38, R37 ;  /* 0x0000002500267202 */ /* 0x000fca0000000f00 */
[----:B------:R-:W-:-:S04]  /*1b30*/  FADD.FTZ R38, R5, R38 ;  /* 0x0000002605267221 */ /* 0x000fc80000010000 */
[----:B------:R-:W-:-:S07]  /*1b40*/  IMAD.MOV.U32 R36, RZ, RZ, R38 ;  /* 0x000000ffff247224 */ /* 0x000fce00078e0026 */
[----:B------:R-:W-:Y:S05]  /*1b50*/  WARPSYNC.COLLECTIVE R39, `(.L_x_271) ;  /* 0x0000000027087348 */ /* 0x000fea0003c00000 */
[----:B------:R1:W2:Y:S02]  /*1b60*/  SHFL.BFLY P1, R37, R36, R41, R42 ;  /* 0x0c00002924257389 */ /* 0x0002a4000002002a */
[----:B-12---:R-:W-:Y:S05]  /*1b70*/  ENDCOLLECTIVE ;  /* 0x000000000000791b */ /* 0x006fea0003800000 */
.L_x_271:
[----:B------:R-:W-:Y:S02]  /*1b80*/  IMAD.MOV.U32 R41, RZ, RZ, 0x2 ;  /* 0x00000002ff297424 */ /* 0x000fe400078e00ff */
[----:B------:R-:W-:-:S04]  /*1b90*/  IMAD.MOV.U32 R7, RZ, RZ, R37 ;  /* 0x000000ffff077224 */ /* 0x000fc800078e0025 */
[----:B------:R-:W-:-:S05]  /*1ba0*/  FADD.FTZ R7, R38, R7 ;  /* 0x0000000726077221 */ /* 0x000fca0000010000 */
[----:B------:R-:W-:-:S07]  /*1bb0*/  MOV R36, R7 ;  /* 0x0000000700247202 */ /* 0x000fce0000000f00 */
[----:B------:R-:W-:Y:S05]  /*1bc0*/  WARPSYNC.COLLECTIVE R39, `(.L_x_272) ;  /* 0x0000000027087348 */ /* 0x000fea0003c00000 */
[----:B------:R1:W2:Y:S02]  /*1bd0*/  SHFL.BFLY P1, R37, R36, R41, R42 ;  /* 0x0c00002924257389 */ /* 0x0002a4000002002a */
[----:B-12---:R-:W-:Y:S05]  /*1be0*/  ENDCOLLECTIVE ;  /* 0x000000000000791b */ /* 0x006fea0003800000 */
.L_x_272:
[----:B------:R-:W-:Y:S01]  /*1bf0*/  HFMA2 R41, -RZ, RZ, 0, 5.9604644775390625e-08 ;  /* 0x00000001ff297431 */ /* 0x000fe200000001ff */
[----:B------:R-:W-:-:S05]  /*1c00*/  MOV R40, R37 ;  /* 0x0000002500287202 */ /* 0x000fca0000000f00 */
[----:B------:R-:W-:-:S04]  /*1c10*/  FADD.FTZ R40, R7, R40 ;  /* 0x0000002807287221 */ /* 0x000fc80000010000 */
[----:B------:R-:W-:-:S07]  /*1c20*/  IMAD.MOV.U32 R36, RZ, RZ, R40 ;  /* 0x000000ffff247224 */ /* 0x000fce00078e0028 */
[----:B------:R-:W-:Y:S05]  /*1c30*/  WARPSYNC.COLLECTIVE R39, `(.L_x_273) ;  /* 0x0000000027087348 */ /* 0x000fea0003c00000 */
[----:B------:R1:W2:Y:S02]  /*1c40*/  SHFL.BFLY P1, R37, R36, R41, R42 ;  /* 0x0c00002924257389 */ /* 0x0002a4000002002a */
[----:B-12---:R-:W-:Y:S05]  /*1c50*/  ENDCOLLECTIVE ;  /* 0x000000000000791b */ /* 0x006fea0003800000 */
.L_x_273:
[----:B------:R-:W-:Y:S05]  /*1c60*/  BRA `(.L_x_274) ;  /* 0xfffffff800187947 */ /* 0x000fea000383ffff */
.L_x_275:
        /* <DEDUP_REMOVED lines=9> */
.L_x_4057:


//--------------------- .text._ZN12tensorrt_llm7kernels32fusedQKNormRopeKernelNTokenHeadsIN3c108BFloat16ES3_Li128ELb0ELi4EEEvPviiifPKvS6_S6_PKlii --------------------------
	.section	.text._ZN12tensorrt_llm7kernels32fusedQKNormRopeKernelNTokenHeadsIN3c108BFloat16ES3_Li128ELb0ELi4EEEvPviiifPKvS6_S6_PKlii,"ax",@progbits
	.align	128
        .global         _ZN12tensorrt_llm7kernels32fusedQKNormRopeKernelNTokenHeadsIN3c108BFloat16ES3_Li128ELb0ELi4EEEvPviiifPKvS6_S6_PKlii
        .type           _ZN12tensorrt_llm7kernels32fusedQKNormRopeKernelNTokenHeadsIN3c108BFloat16ES3_Li128ELb0ELi4EEEvPviiifPKvS6_S6_PKlii,@function
        .size           _ZN12tensorrt_llm7kernels32fusedQKNormRopeKernelNTokenHeadsIN3c108BFloat16ES3_Li128ELb0ELi4EEEvPviiifPKvS6_S6_PKlii,(.L_x_4058 - _ZN12tensorrt_llm7kernels32fusedQKNormRopeKernelNTokenHeadsIN3c108BFloat16ES3_Li128ELb0ELi4EEEvPviiifPKvS6_S6_PKlii)
        .other          _ZN12tensorrt_llm7kernels32fusedQKNormRopeKernelNTokenHeadsIN3c108BFloat16ES3_Li128ELb0ELi4EEEvPviiifPKvS6_S6_PKlii,@"STO_CUDA_ENTRY STV_DEFAULT"
_ZN12tensorrt_llm7kernels32fusedQKNormRopeKernelNTokenHeadsIN3c108BFloat16ES3_Li128ELb0ELi4EEEvPviiifPKvS6_S6_PKlii:
.text._ZN12tensorrt_llm7kernels32fusedQKNormRopeKernelNTokenHeadsIN3c108BFloat16ES3_Li128ELb0ELi4EEEvPviiifPKvS6_S6_PKlii:
        /* <DEDUP_REMOVED lines=78> */
.L_x_280:
        /* <DEDUP_REMOVED lines=43> */
.L_x_279:
[----:B------:R-:W-:Y:S05]  /*0790*/  BSYNC.RECONVERGENT B1 ;  /* 0x0000000000017941 */ /* 0x000fea0003800200 */
.L_x_278:
        /* <DEDUP_REMOVED lines=12> */
.L_x_281:
        /* <DEDUP_REMOVED lines=16> */
.L_x_277:
[----:B------:R-:W-:Y:S05]  /*0960*/  BSYNC.RECONVERGENT B0 ;  /* 0x0000000000007941 */ /* 0x000fea0003800200 */
.L_x_276:
        /* <DEDUP_REMOVED lines=40> */
.L_x_286:
        /* <DEDUP_REMOVED lines=11> */
.L_x_285:
[----:B------:R-:W-:Y:S05]  /*0ca0*/  BSYNC.RECONVERGENT B1 ;  /* 0x0000000000017941 */ /* 0x000fea0003800200 */
.L_x_284:
        /* <DEDUP_REMOVED lines=8> */
.L_x_287:
        /* <DEDUP_REMOVED lines=23> */
.L_x_283:
[----:B------:R-:W-:Y:S05]  /*0ea0*/  BSYNC.RECONVERGENT B0 ;  /* 0x0000000000007941 */ /* 0x000fea0003800200 */
.L_x_282:
        /* <DEDUP_REMOVED lines=98> */
.L_x_295:
        /* <DEDUP_REMOVED lines=26> */
.L_x_302:
        /* <DEDUP_REMOVED lines=18> */
.L_x_290:
[----:B------:R-:W-:Y:S05]  /*1790*/  BSYNC.RECONVERGENT B0 ;  /* 0x0000000000007941 */ /* 0x000fea0003800200 */
.L_x_289:
        /* <DEDUP_REMOVED lines=64> */
.L_x_309:
        /* <DEDUP_REMOVED lines=12> */
.L_x_292:
[----:B------:R-:W-:Y:S05]  /*1c60*/  BSYNC B0 ;  /* 0x0000000000007941 */ /* 0x000fea0003800000 */
.L_x_291:
        /* <DEDUP_REMOVED lines=13> */
.L_x_288:
[----:B------:R-:W-:Y:S01]  /*1d40*/  BSSY B0, `(.L_x_296) ;  /* 0x0000007000007945 */ /* 0x000fe20003800000 */
[----:B------:R-:W-:Y:S01]  /*1d50*/  IMAD.MOV.U32 R2, RZ, RZ, 0x10 ;  /* 0x00000010ff027424 */ /* 0x000fe200078e00ff */
[----:B------:R-:W-:Y:S01]  /*1d60*/  MOV R3, 0x1f ;  /* 0x0000001f00037802 */ /* 0x000fe20000000f00 */
[----:B------:R-:W-:-:S07]  /*1d70*/  IMAD.MOV.U32 R4, RZ, RZ, -0x1 ;  /* 0xffffffffff047424 */ /* 0x000fce00078e00ff */
[----:B------:R-:W-:Y:S05]  /*1d80*/  WARPSYNC.COLLECTIVE R4, `(.L_x_297) ;  /* 0x0000000004087348 */ /* 0x000fea0003c00000 */
[----:B------:R1:W2:Y:S02]  /*1d90*/  SHFL.BFLY P2, R32, R5, R2, R3 ;  /* 0x0c00000205207389 */ /* 0x0002a40000040003 */
[----:B-12---:R-:W-:Y:S05]  /*1da0*/  ENDCOLLECTIVE ;  /* 0x000000000000791b */ /* 0x006fea0003800000 */
.L_x_297:
[----:B------:R-:W-:Y:S05]  /*1db0*/  BSYNC B0 ;  /* 0x0000000000007941 */ /* 0x000fea0003800000 */
.L_x_296:
[----:B------:R-:W-:Y:S01]  /*1dc0*/  FADD.FTZ R5, R5, R32 ;  /* 0x0000002005057221 */ /* 0x000fe20000010000 */
[----:B------:R-:W-:Y:S02]  /*1dd0*/  IMAD.MOV.U32 R2, RZ, RZ, 0x8 ;  /* 0x00000008ff027424 */ /* 0x000fe400078e00ff */
[----:B------:R-:W-:Y:S02]  /*1de0*/  HFMA2 R3, -RZ, RZ, 0, 1.847743988037109375e-06 ;  /* 0x0000001fff037431 */ /* 0x000fe400000001ff */
[----:B------:R-:W-:-:S07]  /*1df0*/  IMAD.MOV.U32 R4, RZ, RZ, -0x1 ;  /* 0xffffffffff047424 */ /* 0x000fce00078e00ff */
[----:B------:R-:W-:Y:S05]  /*1e00*/  WARPSYNC.COLLECTIVE R4, `(.L_x_298) ;  /* 0x0000000004087348 */ /* 0x000fea0003c00000 */
[----:B------:R1:W2:Y:S02]  /*1e10*/  SHFL.BFLY P2, R32, R5, R2, R3 ;  /* 0x0c00000205207389 */ /* 0x0002a40000040003 */
[----:B-12---:R-:W-:Y:S05]  /*1e20*/  ENDCOLLECTIVE ;  /* 0x000000000000791b */ /* 0x006fea0003800000 */
.L_x_298:
[----:B------:R-:W-:Y:S01]  /*1e30*/  MOV R2, 0x4 ;  /* 0x0000000400027802 */ /* 0x000fe20000000f00 */
[----:B------:R-:W-:-:S04]  /*1e40*/  FADD.FTZ R30, R5, R32 ;  /* 0x00000020051e7221 */ /* 0x000fc80000010000 */
[----:B------:R-:W-:-:S07]  /*1e50*/  IMAD.MOV.U32 R5, RZ, RZ, R30 ;  /* 0x000000ffff057224 */ /* 0x000fce00078e001e */
[----:B------:R-:W-:Y:S05]  /*1e60*/  WARPSYNC.COLLECTIVE R4, `(.L_x_299) ;  /* 0x0000000004087348 */ /* 0x000fea0003c00000 */
[----:B------:R1:W2:Y:S02]  /*1e70*/  SHFL.BFLY P2, R32, R5, R2, R3 ;  /* 0x0c00000205207389 */ /* 0x0002a40000040003 */
[----:B-12---:R-:W-:Y:S05]  /*1e80*/  ENDCOLLECTIVE ;  /* 0x000000000000791b */ /* 0x006fea0003800000 */
.L_x_299:
[----:B------:R-:W-:Y:S02]  /*1e90*/  IMAD.MOV.U32 R2, RZ, RZ, 0x2 ;  /* 0x00000002ff027424 */ /* 0x000fe400078e00ff */
[----:B------:R-:W-:-:S04]  /*1ea0*/  FADD.FTZ R35, R30, R32 ;  /* 0x000000201e237221 */ /* 0x000fc80000010000 */
[----:B------:R-:W-:-:S07]  /*1eb0*/  IMAD.MOV.U32 R5, RZ, RZ, R35 ;  /* 0x000000ffff057224 */ /* 0x000fce00078e0023 */
[----:B------:R-:W-:Y:S05]  /*1ec0*/  WARPSYNC.COLLECTIVE R4, `(.L_x_300) ;  /* 0x0000000004087348 */ /* 0x000fea0003c00000 */
[----:B------:R1:W2:Y:S02]  /*1ed0*/  SHFL.BFLY P2, R32, R5, R2, R3 ;  /* 0x0c00000205207389 */ /* 0x0002a40000040003 */
[----:B-12---:R-:W-:Y:S05]  /*1ee0*/  ENDCOLLECTIVE ;  /* 0x000000000000791b */ /* 0x006fea0003800000 */
.L_x_300:
[----:B------:R-:W-:Y:S02]  /*1ef0*/  IMAD.MOV.U32 R2, RZ, RZ, 0x1 ;  /* 0x00000001ff027424 */ /* 0x000fe400078e00ff */
[----:B------:R-:W-:-:S05]  /*1f00*/  FADD.FTZ R36, R35, R32 ;  /* 0x0000002023247221 */ /* 0x000fca0000010000 */
[----:B------:R-:W-:-:S07]  /*1f10*/  MOV R5, R36 ;  /* 0x0000002400057202 */ /* 0x000fce0000000f00 */
[----:B------:R-:W-:Y:S05]  /*1f20*/  WARPSYNC.COLLECTIVE R4, `(.L_x_301) ;  /* 0x0000000004087348 */ /* 0x000fea0003c00000 */
[----:B------:R1:W2:Y:S02]  /*1f30*/  SHFL.BFLY P2, R32, R5, R2, R3 ;  /* 0x0c00000205207389 */ /* 0x0002a40000040003 */
[----:B-12---:R-:W-:Y:S05]  /*1f40*/  ENDCOLLECTIVE ;  /* 0x000000000000791b */ /* 0x006fea0003800000 */
.L_x_301:
[----:B------:R-:W-:Y:S05]  /*1f50*/  BRA `(.L_x_302) ;  /* 0xfffffff400c47947 */ /* 0x000fea000383ffff */
.L_x_293:
        /* <DEDUP_REMOVED lines=32> */
.L_x_304:
[----:B------:R-:W-:Y:S05]  /*2160*/  BSYNC B1 ;  /* 0x0000000000017941 */ /* 0x000fea0003800000 */
.L_x_303:
        /* <DEDUP_REMOVED lines=10> */
.L_x_305:
        /* <DEDUP_REMOVED lines=8> */
.L_x_306:
        /* <DEDUP_REMOVED lines=15> */
.L_x_307:
        /* <DEDUP_REMOVED lines=12> */
.L_x_308:
[----:B------:R-:W-:Y:S01]  /*2440*/  IMAD.MOV.U32 R34, RZ, RZ, R32 ;  /* 0x000000ffff227224 */ /* 0x000fe200078e0020 */
[----:B------:R-:W-:Y:S06]  /*2450*/  BRA `(.L_x_309) ;  /* 0xfffffff400d07947 */ /* 0x000fec000383ffff */
.L_x_294:
[----:B------:R-:W-:Y:S01]  /*2460*/  BSSY B1, `(.L_x_310) ;  /* 0x0000005000017945 */ /* 0x000fe20003800000 */
[----:B------:R-:W-:-:S07]  /*2470*/  MOV R4, 0xffffffff ;  /* 0xffffffff00047802 */ /* 0x000fce0000000f00 */
[----:B------:R-:W-:Y:S05]  /*2480*/  WARPSYNC.COLLECTIVE R4, `(.L_x_311) ;  /* 0x0000000004087348 */ /* 0x000fea0003c00000 */
[----:B------:R-:W-:Y:S01]  /*2490*/  NOP ;  /* 0x0000000000007918 */ /* 0x000fe20000000000 */
[----:B------:R-:W-:Y:S05]  /*24a0*/  ENDCOLLECTIVE ;  /* 0x000000000000791b */ /* 0x000fea0003800000 */
.L_x_311:
[----:B------:R-:W-:Y:S05]  /*24b0*/  BSYNC B1 ;  /* 0x0000000000017941 */ /* 0x000fea0003800000 */
.L_x_310:
[----:B------:R-:W-:Y:S05]  /*24c0*/  BRA `(.L_x_292) ;  /* 0xfffffff400e47947 */ /* 0x000fea000383ffff */
.L_x_312:
        /* <DEDUP_REMOVED lines=11> */
.L_x_4058:


//--------------------- .text._ZN12tensorrt_llm7kernels32fusedQKNormRopeKernelNTokenHeadsIN3c108BFloat16ES3_Li128ELb1ELi4EEEvPviiifPKvS6_S6_PKlii --------------------------
	.section	.text._ZN12tensorrt_llm7kernels32fusedQKNormRopeKernelNTokenHeadsIN3c108BFloat16ES3_Li128ELb1ELi4EEEvPviiifPKvS6_S6_PKlii,"ax",@progbits
	.align	128
        .global         _ZN12tensorrt_llm7kernels32fusedQKNormRopeKernelNTokenHeadsIN3c108BFloat16ES3_Li128ELb1ELi4EEEvPviiifPKvS6_S6_PKlii
        .type           _ZN12tensorrt_llm7kernels32fusedQKNormRopeKernelNTokenHeadsIN3c108BFloat16ES3_Li128ELb1ELi4EEEvPviiifPKvS6_S6_PKlii,@function
        .size           _ZN12tensorrt_llm7kernels32fusedQKNormRopeKernelNTokenHeadsIN3c108BFloat16ES3_Li128ELb1ELi4EEEvPviiifPKvS6_S6_PKlii,(.L_x_4059 - _ZN12tensorrt_llm7kernels32fusedQKNormRopeKernelNTokenHeadsIN3c108BFloat16ES3_Li128ELb1ELi4EEEvPviiifPKvS6_S6_PKlii)
        .other          _ZN12tensorrt_llm7kernels32fusedQKNormRopeKernelNTokenHeadsIN3c108BFloat16ES3_Li128ELb1ELi4EEEvPviiifPKvS6_S6_PKlii,@"STO_CUDA_ENTRY STV_DEFAULT"
_ZN12tensorrt_llm7kernels32fusedQKNormRopeKernelNTokenHeadsIN3c108BFloat16ES3_Li128ELb1ELi4EEEvPviiifPKvS6_S6_PKlii:
.text._ZN12tensorrt_llm7kernels32fusedQKNormRopeKernelNTokenHeadsIN3c108BFloat16ES3_Li128ELb1ELi4EEEvPviiifPKvS6_S6_PKlii:
        /* <DEDUP_REMOVED lines=78> */
.L_x_317:
        /* <DEDUP_REMOVED lines=43> */
.L_x_316:
[----:B------:R-:W-:Y:S05]  /*0790*/  BSYNC.RECONVERGENT B1 ;  /* 0x0000000000017941 */ /* 0x000fea0003800200 */
.L_x_315:
        /* <DEDUP_REMOVED lines=12> */
.L_x_318:
        /* <DEDUP_REMOVED lines=16> */
.L_x_314:
[----:B------:R-:W-:Y:S05]  /*0960*/  BSYNC.RECONVERGENT B0 ;  /* 0x0000000000007941 */ /* 0x000fea0003800200 */
.L_x_313:
        /* <DEDUP_REMOVED lines=40> */
.L_x_323:
        /* <DEDUP_REMOVED lines=11> */
.L_x_322:
[----:B------:R-:W-:Y:S05]  /*0ca0*/  BSYNC.RECONVERGENT B1 ;  /* 0x0000000000017941 */ /* 0x000fea0003800200 */
.L_x_321:
        /* <DEDUP_REMOVED lines=8> */
.L_x_324:
        /* <DEDUP_REMOVED lines=23> */
.L_x_320:
[----:B------:R-:W-:Y:S05]  /*0ea0*/  BSYNC.RECONVERGENT B0 ;  /* 0x0000000000007941 */ /* 0x000fea0003800200 */
.L_x_319:
        /* <DEDUP_REMOVED lines=44> */
.L_x_330:
        /* <DEDUP_REMOVED lines=26> */
.L_x_337:
        /* <DEDUP_REMOVED lines=18> */
.L_x_327:
[----:B------:R-:W-:Y:S05]  /*1430*/  BSYNC.RECONVERGENT B0 ;  /* 0x0000000000007941 */ /* 0x000fea0003800200 */
.L_x_326:
        /* <DEDUP_REMOVED lines=20> */
.L_x_329:
[----:B------:R-:W-:Y:S05]  /*1580*/  BSYNC.RECONVERGENT B0 ;  /* 0x0000000000007941 */ /* 0x000fea0003800200 */
.L_x_328:
        /* <DEDUP_REMOVED lines=13> */
.L_x_325:
[----:B------:R-:W-:Y:S01]  /*1660*/  HFMA2 R24, -RZ, RZ, 0, 1.847743988037109375e-06 ;  /* 0x0000001fff187431 */ /* 0x000fe200000001ff */
[----:B------:R-:W-:Y:S01]  /*1670*/  BSSY B0, `(.L_x_331) ;  /* 0x0000006000007945 */ /* 0x000fe20003800000 */
[----:B------:R-:W-:Y:S02]  /*1680*/  IMAD.MOV.U32 R21, RZ, RZ, 0x10 ;  /* 0x00000010ff157424 */ /* 0x000fe400078e00ff */
[----:B------:R-:W-:-:S07]  /*1690*/  IMAD.MOV.U32 R23, RZ, RZ, -0x1 ;  /* 0xffffffffff177424 */ /* 0x000fce00078e00ff */
[----:B------:R-:W-:Y:S05]  /*16a0*/  WARPSYNC.COLLECTIVE R23, `(.L_x_332) ;  /* 0x0000000017087348 */ /* 0x000fea0003c00000 */
[----:B------:R1:W2:Y:S02]  /*16b0*/  SHFL.BFLY P2, R24, R25, R21, R24 ;  /* 0x0c00001519187389 */ /* 0x0002a40000040018 */
[----:B-12---:R-:W-:Y:S05]  /*16c0*/  ENDCOLLECTIVE ;  /* 0x000000000000791b */ /* 0x006fea0003800000 */
.L_x_332:
[----:B------:R-:W-:Y:S05]  /*16d0*/  BSYNC B0 ;  /* 0x0000000000007941 */ /* 0x000fea0003800000 */
.L_x_331:
        /* <DEDUP_REMOVED lines=8> */
.L_x_333:
        /* <DEDUP_REMOVED lines=8> */
.L_x_334:
        /* <DEDUP_REMOVED lines=8> */
.L_x_335:
        /* <DEDUP_REMOVED lines=8> */
.L_x_336:
[----:B------:R-:W-:Y:S01]  /*18e0*/  MOV R26, R24 ;  /* 0x00000018001a7202 */ /* 0x000fe20000000f00 */
[----:B------:R-:W-:Y:S06]  /*18f0*/  BRA `(.L_x_337) ;  /* 0xfffffff800847947 */ /* 0x000fec000383ffff */
.L_x_338:
        /* <DEDUP_REMOVED lines=16> */
.L_x_4059:


//--------------------- .text._ZN12tensorrt_llm7kernels32fusedQKNormRopeKernelNTokenHeadsIN3c108BFloat16ES3_Li64ELb0ELi4EEEvPviiifPKvS6_S6_PKlii --------------------------
	.section	.text._ZN12tensorrt_llm7kernels32fusedQKNormRopeKernelNTokenHeadsIN3c108BFloat16ES3_Li64ELb0ELi4EEEvPviiifPKvS6_S6_PKlii,"ax",@progbits
	.align	128
        .global         _ZN12tensorrt_llm7kernels32fusedQKNormRopeKernelNTokenHeadsIN3c108BFloat16ES3_Li64ELb0ELi4EEEvPviiifPKvS6_S6_PKlii
        .type           _ZN12tensorrt_llm7kernels32fusedQKNormRopeKernelNTokenHeadsIN3c108BFloat16ES3_Li64ELb0ELi4EEEvPviiifPKvS6_S6_PKlii,@function
        .size           _ZN12tensorrt_llm7kernels32fusedQKNormRopeKernelNTokenHeadsIN3c108BFloat16ES3_Li64ELb0ELi4EEEvPviiifPKvS6_S6_PKlii,(.L_x_4060 - _ZN12tensorrt_llm7kernels32fusedQKNormRopeKernelNTokenHeadsIN3c108BFloat16ES3_Li64ELb0ELi4EEEvPviiifPKvS6_S6_PKlii)
        .other          _ZN12tensorrt_llm7kernels32fusedQKNormRopeKernelNTokenHeadsIN3c108BFloat16ES3_Li64ELb0ELi4EEEvPviiifPKvS6_S6_PKlii,@"STO_CUDA_ENTRY STV_DEFAULT"
_ZN12tensorrt_llm7kernels32fusedQKNormRopeKernelNTokenHeadsIN3c108BFloat16ES3_Li64ELb0ELi4EEEvPviiifPKvS6_S6_PKlii:
.text._ZN12tensorrt_llm7kernels32fusedQKNormRopeKernelNTokenHeadsIN3c108BFloat16ES3_Li64ELb0ELi4EEEvPviiifPKvS6_S6_PKlii:
        /* <DEDUP_REMOVED lines=79> */
.L_x_343:
        /* <DEDUP_REMOVED lines=43> */
.L_x_342:
[----:B------:R-:W-:Y:S05]  /*07a0*/  BSYNC.RECONVERGENT B1 ;  /* 0x0000000000017941 */ /* 0x000fea0003800200 */
.L_x_341:
        /* <DEDUP_REMOVED lines=12> */
.L_x_344:
        /* <DEDUP_REMOVED lines=16> */
.L_x_340:
[----:B------:R-:W-:Y:S05]  /*0970*/  BSYNC.RECONVERGENT B0 ;  /* 0x0000000000007941 */ /* 0x000fea0003800200 */
.L_x_339:
        /* <DEDUP_REMOVED lines=40> */
.L_x_349:
        /* <DEDUP_REMOVED lines=11> */
.L_x_348:
[----:B------:R-:W-:Y:S05]  /*0cb0*/  BSYNC.RECONVERGENT B1 ;  /* 0x0000000000017941 */ /* 0x000fea0003800200 */
.L_x_347:
        /* <DEDUP_REMOVED lines=8> */
.L_x_350:
        /* <DEDUP_REMOVED lines=23> */
.L_x_346:
[----:B------:R-:W-:Y:S05]  /*0eb0*/  BSYNC.RECONVERGENT B0 ;  /* 0x0000000000007941 */ /* 0x000fea0003800200 */
.L_x_345:
        /* <DEDUP_REMOVED lines=57> */
.L_x_358:
        /* <DEDUP_REMOVED lines=21> */
.L_x_365:
        /* <DEDUP_REMOVED lines=13> */
.L_x_353:
[----:B------:R-:W-:Y:S05]  /*1470*/  BSYNC.RECONVERGENT B0 ;  /* 0x0000000000007941 */ /* 0x000fea0003800200 */
.L_x_352:
        /* <DEDUP_REMOVED lines=44> */
.L_x_370:
        /* <DEDUP_REMOVED lines=13> */
.L_x_355:
[----:B------:R-:W-:Y:S05]  /*1810*/  BSYNC B0 ;  /* 0x0000000000007941 */ /* 0x000fea0003800000 */
.L_x_354:
        /* <DEDUP_REMOVED lines=12> */
.L_x_351:
[----:B------:R-:W-:Y:S01]  /*18e0*/  BSSY B0, `(.L_x_359) ;  /* 0x0000007000007945 */ /* 0x000fe20003800000 */
[----:B------:R-:W-:Y:S01]  /*18f0*/  IMAD.MOV.U32 R23, RZ, RZ, 0x10 ;  /* 0x00000010ff177424 */ /* 0x000fe200078e00ff */
[----:B------:R-:W-:Y:S01]  /*1900*/  MOV R9, 0xffffffff ;  /* 0xffffffff00097802 */ /* 0x000fe20000000f00 */
[----:B------:R-:W-:-:S07]  /*1910*/  IMAD.MOV.U32 R24, RZ, RZ, 0x1f ;  /* 0x0000001fff187424 */ /* 0x000fce00078e00ff */
[----:B------:R-:W-:Y:S05]  /*1920*/  WARPSYNC.COLLECTIVE R9, `(.L_x_360) ;  /* 0x0000000009087348 */ /* 0x000fea0003c00000 */
[----:B------:R1:W2:Y:S02]  /*1930*/  SHFL.BFLY P1, R25, R21, R23, R24 ;  /* 0x0c00001715197389 */ /* 0x0002a40000020018 */
[----:B-12---:R-:W-:Y:S05]  /*1940*/  ENDCOLLECTIVE ;  /* 0x000000000000791b */ /* 0x006fea0003800000 */
.L_x_360:
[----:B------:R-:W-:Y:S05]  /*1950*/  BSYNC B0 ;  /* 0x0000000000007941 */ /* 0x000fea0003800000 */
.L_x_359:
        /* <DEDUP_REMOVED lines=8> */
.L_x_361:
[----:B------:R-:W-:Y:S01]  /*19e0*/  MOV R23, 0x4 ;  /* 0x0000000400177802 */ /* 0x000fe20000000f00 */
[----:B------:R-:W-:-:S04]  /*19f0*/  FADD.FTZ R27, R26, R25 ;  /* 0x000000191a1b7221 */ /* 0x000fc80000010000 */
[----:B------:R-:W-:-:S07]  /*1a00*/  IMAD.MOV.U32 R21, RZ, RZ, R27 ;  /* 0x000000ffff157224 */ /* 0x000fce00078e001b */
[----:B------:R-:W-:Y:S05]  /*1a10*/  WARPSYNC.COLLECTIVE R9, `(.L_x_362) ;  /* 0x0000000009087348 */ /* 0x000fea0003c00000 */
[----:B------:R1:W2:Y:S02]  /*1a20*/  SHFL.BFLY P1, R25, R21, R23, R24 ;  /* 0x0c00001715197389 */ /* 0x0002a40000020018 */
[----:B-12---:R-:W-:Y:S05]  /*1a30*/  ENDCOLLECTIVE ;  /* 0x000000000000791b */ /* 0x006fea0003800000 */
.L_x_362:
[----:B------:R-:W-:Y:S02]  /*1a40*/  IMAD.MOV.U32 R23, RZ, RZ, 0x2 ;  /* 0x00000002ff177424 */ /* 0x000fe400078e00ff */
[----:B------:R-:W-:-:S04]  /*1a50*/  FADD.FTZ R28, R27, R25 ;  /* 0x000000191b1c7221 */ /* 0x000fc80000010000 */
[----:B------:R-:W-:-:S07]  /*1a60*/  IMAD.MOV.U32 R21, RZ, RZ, R28 ;  /* 0x000000ffff157224 */ /* 0x000fce00078e001c */
[----:B------:R-:W-:Y:S05]  /*1a70*/  WARPSYNC.COLLECTIVE R9, `(.L_x_363) ;  /* 0x0000000009087348 */ /* 0x000fea0003c00000 */
[----:B------:R1:W2:Y:S02]  /*1a80*/  SHFL.BFLY P1, R25, R21, R23, R24 ;  /* 0x0c00001715197389 */ /* 0x0002a40000020018 */
[----:B-12---:R-:W-:Y:S05]  /*1a90*/  ENDCOLLECTIVE ;  /* 0x000000000000791b */ /* 0x006fea0003800000 */
.L_x_363:
[----:B------:R-:W-:Y:S02]  /*1aa0*/  IMAD.MOV.U32 R23, RZ, RZ, 0x1 ;  /* 0x00000001ff177424 */ /* 0x000fe400078e00ff */
[----:B------:R-:W-:-:S05]  /*1ab0*/  FADD.FTZ R29, R28, R25 ;  /* 0x000000191c1d7221 */ /* 0x000fca0000010000 */
[----:B------:R-:W-:-:S07]  /*1ac0*/  MOV R21, R29 ;  /* 0x0000001d00157202 */ /* 0x000fce0000000f00 */
[----:B------:R-:W-:Y:S05]  /*1ad0*/  WARPSYNC.COLLECTIVE R9, `(.L_x_364) ;  /* 0x0000000009087348 */ /* 0x000fea0003c00000 */
[----:B------:R1:W2:Y:S02]  /*1ae0*/  SHFL.BFLY P1, R25, R21, R23, R24 ;  /* 0x0c00001715197389 */ /* 0x0002a40000020018 */
[----:B-12---:R-:W-:Y:S05]  /*1af0*/  ENDCOLLECTIVE ;  /* 0x000000000000791b */ /* 0x006fea0003800000 */
.L_x_364:
[----:B------:R-:W-:Y:S05]  /*1b00*/  BRA `(.L_x_365) ;  /* 0xfffffff800247947 */ /* 0x000fea000383ffff */
.L_x_356:
        /* <DEDUP_REMOVED lines=32> */
.L_x_367:
[----:B------:R-:W-:Y:S05]  /*1d10*/  BSYNC B1 ;  /* 0x0000000000017941 */ /* 0x000fea0003800000 */
.L_x_366:
        /* <DEDUP_REMOVED lines=8> */
.L_x_368:
        /* <DEDUP_REMOVED lines=10> */
.L_x_369:
[----:B------:R-:W-:Y:S05]  /*1e40*/  BRA `(.L_x_370) ;  /* 0xfffffff8003c7947 */ /* 0x000fea000383ffff */
.L_x_357:
[----:B------:R-:W-:Y:S01]  /*1e50*/  BSSY B1, `(.L_x_371) ;  /* 0x0000005000017945 */ /* 0x000fe20003800000 */
[----:B------:R-:W-:-:S07]  /*1e60*/  IMAD.MOV.U32 R9, RZ, RZ, -0x1 ;  /* 0xffffffffff097424 */ /* 0x000fce00078e00ff */
[----:B-1----:R-:W-:Y:S05]  /*1e70*/  WARPSYNC.COLLECTIVE R9, `(.L_x_372) ;  /* 0x0000000009087348 */ /* 0x002fea0003c00000 */
[----:B------:R-:W-:Y:S01]  /*1e80*/  NOP ;  /* 0x0000000000007918 */ /* 0x000fe20000000000 */
[----:B-1----:R-:W-:Y:S05]  /*1e90*/  ENDCOLLECTIVE ;  /* 0x000000000000791b */ /* 0x002fea0003800000 */
.L_x_372:
[----:B------:R-:W-:Y:S05]  /*1ea0*/  BSYNC B1 ;  /* 0x0000000000017941 */ /* 0x000fea0003800000 */
.L_x_371:
[----:B------:R-:W-:Y:S05]  /*1eb0*/  BRA `(.L_x_355) ;  /* 0xfffffff800547947 */ /* 0x000fea000383ffff */
.L_x_373:
        /* <DEDUP_REMOVED lines=12> */
.L_x_4060:


//--------------------- .text._ZN12tensorrt_llm7kernels32fusedQKNormRopeKernelNTokenHeadsIN3c108BFloat16ES3_Li64ELb1ELi4EEEvPviiifPKvS6_S6_PKlii --------------------------
	.section	.text._ZN12tensorrt_llm7kernels32fusedQKNormRopeKernelNTokenHeadsIN3c108BFloat16ES3_Li64ELb1ELi4EEEvPviiifPKvS6_S6_PKlii,"ax",@progbits
	.align	128
        .global         _ZN12tensorrt_llm7kernels32fusedQKNormRopeKernelNTokenHeadsIN3c108BFloat16ES3_Li64ELb1ELi4EEEvPviiifPKvS6_S6_PKlii
        .type           _ZN12tensorrt_llm7kernels32fusedQKNormRopeKernelNTokenHeadsIN3c108BFloat16ES3_Li64ELb1ELi4EEEvPviiifPKvS6_S6_PKlii,@function
        .size           _ZN12tensorrt_llm7kernels32fusedQKNormRopeKernelNTokenHeadsIN3c108BFloat16ES3_Li64ELb1ELi4EEEvPviiifPKvS6_S6_PKlii,(.L_x_4061 - _ZN12tensorrt_llm7kernels32fusedQKNormRopeKernelNTokenHeadsIN3c108BFloat16ES3_Li64ELb1ELi4EEEvPviiifPKvS6_S6_PKlii)
        .other          _ZN12tensorrt_llm7kernels32fusedQKNormRopeKernelNTokenHeadsIN3c108BFloat16ES3_Li64ELb1ELi4EEEvPviiifPKvS6_S6_PKlii,@"STO_CUDA_ENTRY STV_DEFAULT"
_ZN12tensorrt_llm7kernels32fusedQKNormRopeKernelNTokenHeadsIN3c108BFloat16ES3_Li64ELb1ELi4EEEvPviiifPKvS6_S6_PKlii:
.text._ZN12tensorrt_llm7kernels32fusedQKNormRopeKernelNTokenHeadsIN3c108BFloat16ES3_Li64ELb1ELi4EEEvPviiifPKvS6_S6_PKlii:
        /* <DEDUP_REMOVED lines=80> */
.L_x_378:
        /* <DEDUP_REMOVED lines=43> */
.L_x_377:
[----:B---3--:R-:W-:Y:S05]  /*07b0*/  BSYNC.RECONVERGENT B1 ;  /* 0x0000000000017941 */ /* 0x008fea0003800200 */
.L_x_376:
        /* <DEDUP_REMOVED lines=12> */
.L_x_379:
        /* <DEDUP_REMOVED lines=16> */
.L_x_375:
[----:B---3--:R-:W-:Y:S05]  /*0980*/  BSYNC.RECONVERGENT B0 ;  /* 0x0000000000007941 */ /* 0x008fea0003800200 */
.L_x_374:
        /* <DEDUP_REMOVED lines=40> */
.L_x_384:
        /* <DEDUP_REMOVED lines=11> */
.L_x_383:
[----:B------:R-:W-:Y:S05]  /*0cc0*/  BSYNC.RECONVERGENT B1 ;  /* 0x0000000000017941 */ /* 0x000fea0003800200 */
.L_x_382:
        /* <DEDUP_REMOVED lines=8> */
.L_x_385:
        /* <DEDUP_REMOVED lines=23> */
.L_x_381:
[----:B------:R-:W-:Y:S05]  /*0ec0*/  BSYNC.RECONVERGENT B0 ;  /* 0x0000000000007941 */ /* 0x000fea0003800200 */
.L_x_380:
        /* <DEDUP_REMOVED lines=41> */
.L_x_392:
        /* <DEDUP_REMOVED lines=23> */
.L_x_402:
        /* <DEDUP_REMOVED lines=13> */
.L_x_390:
[----:B------:R-:W-:Y:S05]  /*13a0*/  BSYNC.RECONVERGENT B1 ;  /* 0x0000000000017941 */ /* 0x000fea0003800200 */
.L_x_389:
        /* <DEDUP_REMOVED lines=38> */
.L_x_409:
        /* <DEDUP_REMOVED lines=29> */
.L_x_387:
[----:B------:R-:W-:Y:S05]  /*17e0*/  BSYNC B0 ;  /* 0x0000000000007941 */ /* 0x000fea0003800000 */
.L_x_386:
        /* <DEDUP_REMOVED lines=31> */
.L_x_416:
[----:B------:R-:W3:Y:S01]  /*19e0*/  LDC R4, c[0x0][0x394] ;  /* 0x0000e500ff047b82 */ /* 0x000ee20000000800 */
[----:B------:R-:W-:Y:S01]  /*19f0*/  ISETP.NE.AND P1, PT, R17, RZ, PT ;  /* 0x000000ff1100720c */ /* 0x000fe20003f25270 */
[----:B------:R-:W-:Y:S01]  /*1a00*/  BSSY.RECONVERGENT B0, `(.L_x_394) ;  /* 0x0000004000007945 */ /* 0x000fe20003800200 */
[----:B------:R-:W-:-:S11]  /*1a10*/  ISETP.GE.AND P2, PT, R6, UR7, PT ;  /* 0x0000000706007c0c */ /* 0x000fd6000bf46270 */
[----:B------:R-:W-:Y:S05]  /*1a20*/  @P1 BRA `(.L_x_395) ;  /* 0x0000000000041947 */ /* 0x000fea0003800000 */
[----:B------:R-:W-:-:S04]  /*1a30*/  DEPBAR.LE SB0, 0x0 ;  /* 0x000080000000791a */ /* 0x000fc80000000000 */
.L_x_395:
[----:B------:R-:W-:Y:S05]  /*1a40*/  BSYNC.RECONVERGENT B0 ;  /* 0x0000000000007941 */ /* 0x000fea0003800200 */
.L_x_394:
        /* <DEDUP_REMOVED lines=23> */
.L_x_388:
[----:B------:R-:W-:Y:S01]  /*1bc0*/  HFMA2 R5, -RZ, RZ, 0, 9.5367431640625e-07 ;  /* 0x00000010ff057431 */ /* 0x000fe200000001ff */
[----:B------:R-:W-:Y:S01]  /*1bd0*/  BSSY B1, `(.L_x_396) ;  /* 0x0000006000017945 */ /* 0x000fe20003800000 */
[----:B------:R-:W-:Y:S01]  /*1be0*/  IMAD.MOV.U32 R25, RZ, RZ, 0x1f ;  /* 0x0000001fff197424 */ /* 0x000fe200078e00ff */
[----:B------:R-:W-:-:S07]  /*1bf0*/  MOV R28, 0xffffffff ;  /* 0xffffffff001c7802 */ /* 0x000fce0000000f00 */
[----:B------:R-:W-:Y:S05]  /*1c00*/  WARPSYNC.COLLECTIVE R28, `(.L_x_397) ;  /* 0x000000001c087348 */ /* 0x000fea0003c00000 */
[----:B------:R1:W2:Y:S02]  /*1c10*/  SHFL.BFLY P1, R29, R4, R5, R25 ;  /* 0x0c000005041d7389 */ /* 0x0002a40000020019 */
[----:B-12---:R-:W-:Y:S05]  /*1c20*/  ENDCOLLECTIVE ;  /* 0x000000000000791b */ /* 0x006fea0003800000 */
.L_x_397:
[----:B------:R-:W-:Y:S05]  /*1c30*/  BSYNC B1 ;  /* 0x0000000000017941 */ /* 0x000fea0003800000 */
.L_x_396:
[----:B------:R-:W-:Y:S01]  /*1c40*/  FADD.FTZ R4, R4, R29 ;  /* 0x0000001d04047221 */ /* 0x000fe20000010000 */
[----:B------:R-:W-:Y:S02]  /*1c50*/  IMAD.MOV.U32 R5, RZ, RZ, 0x8 ;  /* 0x00000008ff057424 */ /* 0x000fe400078e00ff */
[----:B------:R-:W-:Y:S02]  /*1c60*/  HFMA2 R25, -RZ, RZ, 0, 1.847743988037109375e-06 ;  /* 0x0000001fff197431 */ /* 0x000fe400000001ff */
[----:B------:R-:W-:-:S07]  /*1c70*/  IMAD.MOV.U32 R28, RZ, RZ, -0x1 ;  /* 0xffffffffff1c7424 */ /* 0x000fce00078e00ff */
[----:B------:R-:W-:Y:S05]  /*1c80*/  WARPSYNC.COLLECTIVE R28, `(.L_x_398) ;  /* 0x000000001c087348 */ /* 0x000fea0003c00000 */
[----:B------:R1:W2:Y:S02]  /*1c90*/  SHFL.BFLY P1, R29, R4, R5, R25 ;  /* 0x0c000005041d7389 */ /* 0x0002a40000020019 */
[----:B-12---:R-:W-:Y:S05]  /*1ca0*/  ENDCOLLECTIVE ;  /* 0x000000000000791b */ /* 0x006fea0003800000 */
.L_x_398:
[----:B------:R-:W-:Y:S02]  /*1cb0*/  IMAD.MOV.U32 R5, RZ, RZ, 0x4 ;  /* 0x00000004ff057424 */ /* 0x000fe400078e00ff */
[----:B------:R-:W-:-:S05]  /*1cc0*/  FADD.FTZ R3, R4, R29 ;  /* 0x0000001d04037221 */ /* 0x000fca0000010000 */
[----:B------:R-:W-:-:S07]  /*1cd0*/  MOV R4, R3 ;  /* 0x0000000300047202 */ /* 0x000fce0000000f00 */
[----:B------:R-:W-:Y:S05]  /*1ce0*/  WARPSYNC.COLLECTIVE R28, `(.L_x_399) ;  /* 0x000000001c087348 */ /* 0x000fea0003c00000 */
[----:B------:R1:W2:Y:S02]  /*1cf0*/  SHFL.BFLY P1, R29, R4, R5, R25 ;  /* 0x0c000005041d7389 */ /* 0x0002a40000020019 */
[----:B-12---:R-:W-:Y:S05]  /*1d00*/  ENDCOLLECTIVE ;  /* 0x000000000000791b */ /* 0x006fea0003800000 */
.L_x_399:
[----:B------:R-:W-:Y:S02]  /*1d10*/  IMAD.MOV.U32 R5, RZ, RZ, 0x2 ;  /* 0x00000002ff057424 */ /* 0x000fe400078e00ff */
[----:B------:R-:W-:-:S05]  /*1d20*/  FADD.FTZ R23, R3, R29 ;  /* 0x0000001d03177221 */ /* 0x000fca0000010000 */
[----:B------:R-:W-:-:S07]  /*1d30*/  MOV R4, R23 ;  /* 0x0000001700047202 */ /* 0x000fce0000000f00 */
[----:B------:R-:W-:Y:S05]  /*1d40*/  WARPSYNC.COLLECTIVE R28, `(.L_x_400) ;  /* 0x000000001c087348 */ /* 0x000fea0003c00000 */
[----:B------:R1:W2:Y:S02]  /*1d50*/  SHFL.BFLY P1, R29, R4, R5, R25 ;  /* 0x0c000005041d7389 */ /* 0x0002a40000020019 */
[----:B-12---:R-:W-:Y:S05]  /*1d60*/  ENDCOLLECTIVE ;  /* 0x000000000000791b */ /* 0x006fea0003800000 */
.L_x_400:
[----:B------:R-:W-:Y:S02]  /*1d70*/  IMAD.MOV.U32 R5, RZ, RZ, 0x1 ;  /* 0x00000001ff057424 */ /* 0x000fe400078e00ff */
[----:B------:R-:W-:-:S05]  /*1d80*/  FADD.FTZ R3, R23, R29 ;  /* 0x0000001d17037221 */ /* 0x000fca0000010000 */
[----:B------:R-:W-:-:S07]  /*1d90*/  MOV R4, R3 ;  /* 0x0000000300047202 */ /* 0x000fce0000000f00 */
[----:B------:R-:W-:Y:S05]  /*1da0*/  WARPSYNC.COLLECTIVE R28, `(.L_x_401) ;  /* 0x000000001c087348 */ /* 0x000fea0003c00000 */
[----:B------:R1:W2:Y:S02]  /*1db0*/  SHFL.BFLY P1, R29, R4, R5, R25 ;  /* 0x0c000005041d7389 */ /* 0x0002a40000020019 */
[----:B-12---:R-:W-:Y:S05]  /*1dc0*/  ENDCOLLECTIVE ;  /* 0x000000000000791b */ /* 0x006fea0003800000 */
.L_x_401:
[----:B------:R-:W-:Y:S05]  /*1dd0*/  BRA `(.L_x_402) ;  /* 0xfffffff4003c7947 */ /* 0x000fea000383ffff */
.L_x_391:
[----:B------:R-:W-:Y:S01]  /*1de0*/  HFMA2 R5, -RZ, RZ, 0, 9.5367431640625e-07 ;  /* 0x00000010ff057431 */ /* 0x000fe200000001ff */
[----:B------:R-:W-:Y:S01]  /*1df0*/  BSSY B1, `(.L_x_403) ;  /* 0x0000006000017945 */ /* 0x000fe20003800000 */
[----:B------:R-:W-:Y:S01]  /*1e00*/  IMAD.MOV.U32 R25, RZ, RZ, 0x1f ;  /* 0x0000001fff197424 */ /* 0x000fe200078e00ff */
[----:B------:R-:W-:-:S07]  /*1e10*/  MOV R28, 0xffffffff ;  /* 0xffffffff001c7802 */ /* 0x000fce0000000f00 */
[----:B------:R-:W-:Y:S05]  /*1e20*/  WARPSYNC.COLLECTIVE R28, `(.L_x_404) ;  /* 0x000000001c087348 */ /* 0x000fea0003c00000 */
[----:B------:R1:W2:Y:S02]  /*1e30*/  SHFL.BFLY P1, R29, R4, R5, R25 ;  /* 0x0c000005041d7389 */ /* 0x0002a40000020019 */
[----:B-12---:R-:W-:Y:S05]  /*1e40*/  ENDCOLLECTIVE ;  /* 0x000000000000791b */ /* 0x006fea0003800000 */
.L_x_404:
[----:B------:R-:W-:Y:S05]  /*1e50*/  BSYNC B1 ;  /* 0x0000000000017941 */ /* 0x000fea0003800000 */
.L_x_403:
[----:B------:R-:W-:Y:S01]  /*1e60*/  FADD.FTZ R4, R4, R29 ;  /* 0x0000001d04047221 */ /* 0x000fe20000010000 */
[----:B------:R-:W-:Y:S02]  /*1e70*/  IMAD.MOV.U32 R5, RZ, RZ, 0x8 ;  /* 0x00000008ff057424 */ /* 0x000fe400078e00ff */
[----:B------:R-:W-:Y:S02]  /*1e80*/  HFMA2 R25, -RZ, RZ, 0, 1.847743988037109375e-06 ;  /* 0x0000001fff197431 */ /* 0x000fe400000001ff */
[----:B------:R-:W-:-:S07]  /*1e90*/  IMAD.MOV.U32 R28, RZ, RZ, -0x1 ;  /* 0xffffffffff1c7424 */ /* 0x000fce00078e00ff */
[----:B------:R-:W-:Y:S05]  /*1ea0*/  WARPSYNC.COLLECTIVE R28, `(.L_x_405) ;  /* 0x000000001c087348 */ /* 0x000fea0003c00000 */
[----:B------:R1:W2:Y:S02]  /*1eb0*/  SHFL.BFLY P1, R29, R4, R5, R25 ;  /* 0x0c000005041d7389 */ /* 0x0002a40000020019 */
[----:B-12---:R-:W-:Y:S05]  /*1ec0*/  ENDCOLLECTIVE ;  /* 0x000000000000791b */ /* 0x006fea0003800000 */
.L_x_405:
[----:B------:R-:W-:Y:S01]  /*1ed0*/  MOV R5, 0x4 ;  /* 0x0000000400057802 */ /* 0x000fe20000000f00 */
[----:B------:R-:W-:-:S07]  /*1ee0*/  FADD.FTZ R4, R4, R29 ;  /* 0x0000001d04047221 */ /* 0x000fce0000010000 */
[----:B------:R-:W-:Y:S05]  /*1ef0*/  WARPSYNC.COLLECTIVE R28, `(.L_x_406) ;  /* 0x000000001c087348 */ /* 0x000fea0003c00000 */
[----:B------:R1:W2:Y:S02]  /*1f00*/  SHFL.BFLY P1, R29, R4, R5, R25 ;  /* 0x0c000005041d7389 */ /* 0x0002a40000020019 */
[----:B-12---:R-:W-:Y:S05]  /*1f10*/  ENDCOLLECTIVE ;  /* 0x000000000000791b */ /* 0x006fea0003800000 */
.L_x_406:
[----:B------:R-:W-:Y:S02]  /*1f20*/  IMAD.MOV.U32 R5, RZ, RZ, 0x2 ;  /* 0x00000002ff057424 */ /* 0x000fe400078e00ff */
[----:B------:R-:W-:-:S07]  /*1f30*/  FADD.FTZ R4, R4, R29 ;  /* 0x0000001d04047221 */ /* 0x000fce0000010000 */
[----:B------:R-:W-:Y:S05]  /*1f40*/  WARPSYNC.COLLECTIVE R28, `(.L_x_407) ;  /* 0x000000001c087348 */ /* 0x000fea0003c00000 */
[----:B------:R1:W2:Y:S02]  /*1f50*/  SHFL.BFLY P1, R29, R4, R5, R25 ;  /* 0x0c000005041d7389 */ /* 0x0002a40000020019 */
[----:B-12---:R-:W-:Y:S05]  /*1f60*/  ENDCOLLECTIVE ;  /* 0x000000000000791b */ /* 0x006fea0003800000 */
.L_x_407:
[----:B------:R-:W-:Y:S02]  /*1f70*/  HFMA2 R5, -RZ, RZ, 0, 5.9604644775390625e-08 ;  /* 0x00000001ff057431 */ /* 0x000fe400000001ff */
[----:B------:R-:W-:-:S07]  /*1f80*/  FADD.FTZ R4, R4, R29 ;  /* 0x0000001d04047221 */ /* 0x000fce0000010000 */
[----:B------:R-:W-:Y:S05]  /*1f90*/  WARPSYNC.COLLECTIVE R28, `(.L_x_408) ;  /* 0x000000001c087348 */ /* 0x000fea0003c00000 */
[----:B------:R1:W2:Y:S02]  /*1fa0*/  SHFL.BFLY P1, R29, R4, R5, R25 ;  /* 0x0c000005041d7389 */ /* 0x0002a40000020019 */
[----:B-12---:R-:W-:Y:S05]  /*1fb0*/  ENDCOLLECTIVE ;  /* 0x000000000000791b */ /* 0x006fea0003800000 */
.L_x_408:
[----:B------:R-:W-:Y:S05]  /*1fc0*/  BRA `(.L_x_409) ;  /* 0xfffffff400907947 */ /* 0x000fea000383ffff */
.L_x_393:
[----:B------:R-:W-:Y:S01]  /*1fd0*/  BSSY B0, `(.L_x_410) ;  /* 0x0000007000007945 */ /* 0x000fe20003800000 */
[----:B------:R-:W-:Y:S01]  /*1fe0*/  IMAD.MOV.U32 R5, RZ, RZ, 0x10 ;  /* 0x00000010ff057424 */ /* 0x000fe200078e00ff */
[----:B------:R-:W-:Y:S01]  /*1ff0*/  MOV R25, 0x1f ;  /* 0x0000001f00197802 */ /* 0x000fe20000000f00 */
[----:B------:R-:W-:-:S07]  /*2000*/  IMAD.MOV.U32 R28, RZ, RZ, -0x1 ;  /* 0xffffffffff1c7424 */ /* 0x000fce00078e00ff */
[----:B------:R-:W-:Y:S05]  /*2010*/  WARPSYNC.COLLECTIVE R28, `(.L_x_411) ;  /* 0x000000001c087348 */ /* 0x000fea0003c00000 */
[----:B------:R1:W2:Y:S02]  /*2020*/  SHFL.BFLY P1, R29, R4, R5, R25 ;  /* 0x0c000005041d7389 */ /* 0x0002a40000020019 */
[----:B-12---:R-:W-:Y:S05]  /*2030*/  ENDCOLLECTIVE ;  /* 0x000000000000791b */ /* 0x006fea0003800000 */
.L_x_411:
[----:B------:R-:W-:Y:S05]  /*2040*/  BSYNC B0 ;  /* 0x0000000000007941 */ /* 0x000fea0003800000 */
.L_x_410:
[----:B------:R-:W-:Y:S01]  /*2050*/  FADD.FTZ R4, R4, R29 ;  /* 0x0000001d04047221 */ /* 0x000fe20000010000 */
[----:B------:R-:W-:Y:S02]  /*2060*/  HFMA2 R5, -RZ, RZ, 0, 4.76837158203125e-07 ;  /* 0x00000008ff057431 */ /* 0x000fe400000001ff */
[----:B------:R-:W-:Y:S01]  /*2070*/  IMAD.MOV.U32 R25, RZ, RZ, 0x1f ;  /* 0x0000001fff197424 */ /* 0x000fe200078e00ff */
[----:B------:R-:W-:-:S07]  /*2080*/  MOV R28, 0xffffffff ;  /* 0xffffffff001c7802 */ /* 0x000fce0000000f00 */
[----:B------:R-:W-:Y:S05]  /*2090*/  WARPSYNC.COLLECTIVE R28, `(.L_x_412) ;  /* 0x000000001c087348 */ /* 0x000fea0003c00000 */
[----:B------:R1:W2:Y:S02]  /*20a0*/  SHFL.BFLY P1, R29, R4, R5, R25 ;  /* 0x0c000005041d7389 */ /* 0x0002a40000020019 */
[----:B-12---:R-:W-:Y:S05]  /*20b0*/  ENDCOLLECTIVE ;  /* 0x000000000000791b */ /* 0x006fea0003800000 */
.L_x_412:
[----:B------:R-:W-:Y:S02]  /*20c0*/  HFMA2 R5, -RZ, RZ, 0, 2.384185791015625e-07 ;  /* 0x00000004ff057431 */ /* 0x000fe400000001ff */
[----:B------:R-:W-:-:S04]  /*20d0*/  FADD.FTZ R3, R4, R29 ;  /* 0x0000001d04037221 */ /* 0x000fc80000010000 */
[----:B------:R-:W-:-:S07]  /*20e0*/  IMAD.MOV.U32 R4, RZ, RZ, R3 ;  /* 0x000000ffff047224 */ /* 0x000fce00078e0003 */
[----:B------:R-:W-:Y:S05]  /*20f0*/  WARPSYNC.COLLECTIVE R28, `(.L_x_413) ;  /* 0x000000001c087348 */ /* 0x000fea0003c00000 */
[----:B------:R1:W2:Y:S02]  /*2100*/  SHFL.BFLY P1, R29, R4, R5, R25 ;  /* 0x0c000005041d7389 */ /* 0x0002a40000020019 */
[----:B-12---:R-:W-:Y:S05]  /*2110*/  ENDCOLLECTIVE ;  /* 0x000000000000791b */ /* 0x006fea0003800000 */
.L_x_413:
[----:B------:R-:W-:Y:S01]  /*2120*/  MOV R5, 0x2 ;  /* 0x0000000200057802 */ /* 0x000fe20000000f00 */
[----:B------:R-:W-:-:S04]  /*2130*/  FADD.FTZ R7, R3, R29 ;  /* 0x0000001d03077221 */ /* 0x000fc80000010000 */
[----:B------:R-:W-:-:S07]  /*2140*/  IMAD.MOV.U32 R4, RZ, RZ, R7 ;  /* 0x000000ffff047224 */ /* 0x000fce00078e0007 */
[----:B------:R-:W-:Y:S05]  /*2150*/  WARPSYNC.COLLECTIVE R28, `(.L_x_414) ;  /* 0x000000001c087348 */ /* 0x000fea0003c00000 */
[----:B------:R1:W2:Y:S02]  /*2160*/  SHFL.BFLY P1, R29, R4, R5, R25 ;  /* 0x0c000005041d7389 */ /* 0x0002a40000020019 */
[----:B-12---:R-:W-:Y:S05]  /*2170*/  ENDCOLLECTIVE ;  /* 0x000000000000791b */ /* 0x006fea0003800000 */
.L_x_414:
[----:B------:R-:W-:Y:S02]  /*2180*/  HFMA2 R5, -RZ, RZ, 0, 5.9604644775390625e-08 ;  /* 0x00000001ff057431 */ /* 0x000fe400000001ff */
[----:B------:R-:W-:-:S04]  /*2190*/  FADD.FTZ R8, R7, R29 ;  /* 0x0000001d07087221 */ /* 0x000fc80000010000 */
[----:B------:R-:W-:-:S07]  /*21a0*/  IMAD.MOV.U32 R4, RZ, RZ, R8 ;  /* 0x000000ffff047224 */ /* 0x000fce00078e0008 */
[----:B------:R-:W-:Y:S05]  /*21b0*/  WARPSYNC.COLLECTIVE R28, `(.L_x_415) ;  /* 0x000000001c087348 */ /* 0x000fea0003c00000 */
[----:B------:R1:W2:Y:S02]  /*21c0*/  SHFL.BFLY P1, R29, R4, R5, R25 ;  /* 0x0c000005041d7389 */ /* 0x0002a40000020019 */
[----:B-12---:R-:W-:Y:S05]  /*21d0*/  ENDCOLLECTIVE ;  /* 0x000000000000791b */ /* 0x006fea0003800000 */
.L_x_415:
[----:B------:R-:W-:Y:S05]  /*21e0*/  BRA `(.L_x_416) ;  /* 0xfffffff400fc7947 */ /* 0x000fea000383ffff */
.L_x_417:
        /* <DEDUP_REMOVED lines=9> */
.L_x_4061:


//--------------------- .text._ZN12tensorrt_llm7kernels32fusedQKNormRopeKernelNTokenHeadsIN3c108BFloat16ES3_Li256ELb0ELi2EEEvPviiifPKvS6_S6_PKlii --------------------------
	.section	.text._ZN12tensorrt_llm7kernels32fusedQKNormRopeKernelNTokenHeadsIN3c108BFloat16ES3_Li256ELb0ELi2EEEvPviiifPKvS6_S6_PKlii,"ax",@progbits
	.align	128
        .global         _ZN12tensorrt_llm7kernels32fusedQKNormRopeKernelNTokenHeadsIN3c108BFloat16ES3_Li256ELb0ELi2EEEvPviiifPKvS6_S6_PKlii
        .type           _ZN12tensorrt_llm7kernels32fusedQKNormRopeKernelNTokenHeadsIN3c108BFloat16ES3_Li256ELb0ELi2EEEvPviiifPKvS6_S6_PKlii,@function
        .size           _ZN12tensorrt_llm7kernels32fusedQKNormRopeKernelNTokenHeadsIN3c108BFloat16ES3_Li256ELb0ELi2EEEvPviiifPKvS6_S6_PKlii,(.L_x_4062 - _ZN12tensorrt_llm7kernels32fusedQKNormRopeKernelNTokenHeadsIN3c108BFloat16ES3_Li256ELb0ELi2EEEvPviiifPKvS6_S6_PKlii)
        .other          _ZN12tensorrt_llm7kernels32fusedQKNormRopeKernelNTokenHeadsIN3c108BFloat16ES3_Li256ELb0ELi2EEEvPviiifPKvS6_S6_PKlii,@"STO_CUDA_ENTRY STV_DEFAULT"
_ZN12tensorrt_llm7kernels32fusedQKNormRopeKernelNTokenHeadsIN3c108BFloat16ES3_Li256ELb0ELi2EEEvPviiifPKvS6_S6_PKlii:
.text._ZN12tensorrt_llm7kernels32fusedQKNormRopeKernelNTokenHeadsIN3c108BFloat16ES3_Li256ELb0ELi2EEEvPviiifPKvS6_S6_PKlii:
        /* <DEDUP_REMOVED lines=8> */
[----:B------:R-:W-:-:S04]  /*0080*/  LEA.HI R0, R0, R0, RZ, 0x1 ;  /* 0x0000000000007211 */ /* 0x000fc800078f08ff */
[----:B------:R-:W-:Y:S02]  /*0090*/  SHF.R.S32.HI R4, RZ, 0x1, R0 ;  /* 0x00000001ff047819 */ /* 0x000fe40000011400 */
[----:B------:R-:W1:Y:S02]  /*00a0*/  S2R R0, SR_TID.X ;  /* 0x0000000000007919 */ /* 0x000e640000002100 */
[----:B------:R-:W-:-:S04]  /*00b0*/  IABS R7, R4 ;  /* 0x0000000400077213 */ /* 0x000fc80000000000 */
[----:B------:R-:W3:Y:S08]  /*00c0*/  I2F.RP R6, R7 ;  /* 0x0000000700067306 */ /* 0x000ef00000209400 */
[----:B---3--:R-:W3:Y:S01]  /*00d0*/  MUFU.RCP R6, R6 ;  /* 0x0000000600067308 */ /* 0x008ee20000001000 */
[----:B-1----:R-:W-:-:S05]  /*00e0*/  SHF.R.U32.HI R33, RZ, 0x5, R0 ;  /* 0x00000005ff217819 */ /* 0x002fca0000011600 */
[----:B--2---:R-:W-:Y:S01]  /*00f0*/  IMAD R5, R8, UR4, R33 ;  /* 0x0000000408057c24 */ /* 0x004fe2000f8e0221 */
[----:B---3--:R-:W-:Y:S02]  /*0100*/  IADD3 R2, PT, PT, R6, 0xffffffe, RZ ;  /* 0x0ffffffe06027810 */ /* 0x008fe40007ffe0ff */
[----:B------:R-:W-:Y:S02]  /*0110*/  IABS R6, R4 ;  /* 0x0000000400067213 */ /* 0x000fe40000000000 */
[----:B------:R1:W2:Y:S01]  /*0120*/  F2I.FTZ.U32.TRUNC.NTZ R3, R2 ;  /* 0x0000000200037305 */ /* 0x0002a2000021f000 */
[----:B------:R-:W-:Y:S01]  /*0130*/  IABS R11, R5 ;  /* 0x00000005000b7213 */ /* 0x000fe20000000000 */
        /* <DEDUP_REMOVED lines=58> */
.L_x_422:
        /* <DEDUP_REMOVED lines=43> */
.L_x_421:
[----:B---3--:R-:W-:Y:S05]  /*0790*/  BSYNC.RECONVERGENT B1 ;  /* 0x0000000000017941 */ /* 0x008fea0003800200 */
.L_x_420:
        /* <DEDUP_REMOVED lines=12> */
.L_x_423:
        /* <DEDUP_REMOVED lines=16> */
.L_x_419:
[----:B---3--:R-:W-:Y:S05]  /*0960*/  BSYNC.RECONVERGENT B0 ;  /* 0x0000000000007941 */ /* 0x008fea0003800200 */
.L_x_418:
        /* <DEDUP_REMOVED lines=40> */
.L_x_428:
        /* <DEDUP_REMOVED lines=11> */
.L_x_427:
[----:B------:R-:W-:Y:S05]  /*0ca0*/  BSYNC.RECONVERGENT B1 ;  /* 0x0000000000017941 */ /* 0x000fea0003800200 */
.L_x_426:
        /* <DEDUP_REMOVED lines=8> */
.L_x_429:
        /* <DEDUP_REMOVED lines=23> */
.L_x_425:
[----:B------:R-:W-:Y:S05]  /*0ea0*/  BSYNC.RECONVERGENT B0 ;  /* 0x0000000000007941 */ /* 0x000fea0003800200 */
.L_x_424:
        /* <DEDUP_REMOVED lines=60> */
.L_x_437:
        /* <DEDUP_REMOVED lines=36> */
.L_x_444:
        /* <DEDUP_REMOVED lines=30> */
.L_x_432:
[----:B------:R-:W-:Y:S05]  /*1690*/  BSYNC.RECONVERGENT B0 ;  /* 0x0000000000007941 */ /* 0x000fea0003800200 */
.L_x_431:
        /* <DEDUP_REMOVED lines=213> */
.L_x_455:
        /* <DEDUP_REMOVED lines=27> */
.L_x_434:
[----:B------:R-:W-:Y:S05]  /*25a0*/  BSYNC B0 ;  /* 0x0000000000007941 */ /* 0x000fea0003800000 */
.L_x_433:
        /* <DEDUP_REMOVED lines=15> */
.L_x_430:
[----:B------:R-:W-:Y:S01]  /*26a0*/  HFMA2 R41, -RZ, RZ, 0, 9.5367431640625e-07 ;  /* 0x00000010ff297431 */ /* 0x000fe200000001ff */
[----:B------:R-:W-:Y:S01]  /*26b0*/  BSSY B0, `(.L_x_438) ;  /* 0x0000006000007945 */ /* 0x000fe20003800000 */
[----:B------:R-:W-:Y:S01]  /*26c0*/  IMAD.MOV.U32 R42, RZ, RZ, 0x1f ;  /* 0x0000001fff2a7424 */ /* 0x000fe200078e00ff */
[----:B------:R-:W-:-:S07]  /*26d0*/  MOV R43, 0xffffffff ;  /* 0xffffffff002b7802 */ /* 0x000fce0000000f00 */
[----:B------:R-:W-:Y:S05]  /*26e0*/  WARPSYNC.COLLECTIVE R43, `(.L_x_439) ;  /* 0x000000002b087348 */ /* 0x000fea0003c00000 */
[----:B------:R1:W2:Y:S02]  /*26f0*/  SHFL.BFLY P3, R45, R44, R41, R42 ;  /* 0x0c0000292c2d7389 */ /* 0x0002a4000006002a */
[----:B-12---:R-:W-:Y:S05]  /*2700*/  ENDCOLLECTIVE ;  /* 0x000000000000791b */ /* 0x006fea0003800000 */
.L_x_439:
[----:B------:R-:W-:Y:S05]  /*2710*/  BSYNC B0 ;  /* 0x0000000000007941 */ /* 0x000fea0003800000 */
.L_x_438:
[----:B------:R-:W-:Y:S01]  /*2720*/  FADD.FTZ R44, R44, R45 ;  /* 0x0000002d2c2c7221 */ /* 0x000fe20000010000 */
[----:B------:R-:W-:Y:S02]  /*2730*/  IMAD.MOV.U32 R41, RZ, RZ, 0x8 ;  /* 0x00000008ff297424 */ /* 0x000fe400078e00ff */
[----:B------:R-:W-:Y:S02]  /*2740*/  HFMA2 R42, -RZ, RZ, 0, 1.847743988037109375e-06 ;  /* 0x0000001fff2a7431 */ /* 0x000fe400000001ff */
[----:B------:R-:W-:-:S07]  /*2750*/  IMAD.MOV.U32 R43, RZ, RZ, -0x1 ;  /* 0xffffffffff2b7424 */ /* 0x000fce00078e00ff */
[----:B------:R-:W-:Y:S05]  /*2760*/  WARPSYNC.COLLECTIVE R43, `(.L_x_440) ;  /* 0x000000002b087348 */ /* 0x000fea0003c00000 */
[----:B------:R1:W2:Y:S02]  /*2770*/  SHFL.BFLY P3, R45, R44, R41, R42 ;  /* 0x0c0000292c2d7389 */ /* 0x0002a4000006002a */
[----:B-12---:R-:W-:Y:S05]  /*2780*/  ENDCOLLECTIVE ;  /* 0x000000000000791b */ /* 0x006fea0003800000 */
.L_x_440:
[----:B------:R-:W-:Y:S02]  /*2790*/  IMAD.MOV.U32 R41, RZ, RZ, 0x4 ;  /* 0x00000004ff297424 */ /* 0x000fe400078e00ff */
[----:B------:R-:W-:-:S05]  /*27a0*/  FADD.FTZ R35, R44, R45 ;  /* 0x0000002d2c237221 */ /* 0x000fca0000010000 */
[----:B------:R-:W-:-:S07]  /*27b0*/  MOV R44, R35 ;  /* 0x00000023002c7202 */ /* 0x000fce0000000f00 */
[----:B------:R-:W-:Y:S05]  /*27c0*/  WARPSYNC.COLLECTIVE R43, `(.L_x_441) ;  /* 0x000000002b087348 */ /* 0x000fea0003c00000 */
[----:B------:R1:W2:Y:S02]  /*27d0*/  SHFL.BFLY P3, R45, R44, R41, R42 ;  /* 0x0c0000292c2d7389 */ /* 0x0002a4000006002a */
[----:B-12---:R-:W-:Y:S05]  /*27e0*/  ENDCOLLECTIVE ;  /* 0x000000000000791b */ /* 0x006fea0003800000 */
.L_x_441:
[----:B------:R-:W-:Y:S02]  /*27f0*/  IMAD.MOV.U32 R41, RZ, RZ, 0x2 ;  /* 0x00000002ff297424 */ /* 0x000fe400078e00ff */
[----:B------:R-:W-:-:S05]  /*2800*/  FADD.FTZ R37, R35, R45 ;  /* 0x0000002d23257221 */ /* 0x000fca0000010000 */
[----:B------:R-:W-:-:S07]  /*2810*/  MOV R44, R37 ;  /* 0x00000025002c7202 */ /* 0x000fce0000000f00 */
[----:B------:R-:W-:Y:S05]  /*2820*/  WARPSYNC.COLLECTIVE R43, `(.L_x_442) ;  /* 0x000000002b087348 */ /* 0x000fea0003c00000 */
[----:B------:R1:W2:Y:S02]  /*2830*/  SHFL.BFLY P3, R45, R44, R41, R42 ;  /* 0x0c0000292c2d7389 */ /* 0x0002a4000006002a */
[----:B-12---:R-:W-:Y:S05]  /*2840*/  ENDCOLLECTIVE ;  /* 0x000000000000791b */ /* 0x006fea0003800000 */
.L_x_442:
[----:B------:R-:W-:Y:S02]  /*2850*/  IMAD.MOV.U32 R41, RZ, RZ, 0x1 ;  /* 0x00000001ff297424 */ /* 0x000fe400078e00ff */
[----:B------:R-:W-:-:S05]  /*2860*/  FADD.FTZ R38, R37, R45 ;  /* 0x0000002d25267221 */ /* 0x000fca0000010000 */
[----:B------:R-:W-:-:S07]  /*2870*/  MOV R44, R38 ;  /* 0x00000026002c7202 */ /* 0x000fce0000000f00 */
[----:B------:R-:W-:Y:S05]  /*2880*/  WARPSYNC.COLLECTIVE R43, `(.L_x_443) ;  /* 0x000000002b087348 */ /* 0x000fea0003c00000 */
[----:B------:R1:W2:Y:S02]  /*2890*/  SHFL.BFLY P3, R45, R44, R41, R42 ;  /* 0x0c0000292c2d7389 */ /* 0x0002a4000006002a */
[----:B-12---:R-:W-:Y:S05]  /*28a0*/  ENDCOLLECTIVE ;  /* 0x000000000000791b */ /* 0x006fea0003800000 */
.L_x_443:
[----:B------:R-:W-:Y:S05]  /*28b0*/  BRA `(.L_x_444) ;  /* 0xffffffe800fc7947 */ /* 0x000fea000383ffff */
.L_x_435:
        /* <DEDUP_REMOVED lines=37> */
.L_x_446:
[----:B------:R-:W-:Y:S05]  /*2b10*/  BSYNC B1 ;  /* 0x0000000000017941 */ /* 0x000fea0003800000 */
.L_x_445:
        /* <DEDUP_REMOVED lines=9> */
.L_x_447:
        /* <DEDUP_REMOVED lines=32> */
.L_x_448:
        /* <DEDUP_REMOVED lines=33> */
.L_x_449:
        /* <DEDUP_REMOVED lines=25> */
.L_x_450:
        /* <DEDUP_REMOVED lines=37> */
.L_x_451:
        /* <DEDUP_REMOVED lines=31> */
.L_x_452:
        /* <DEDUP_REMOVED lines=30> */
.L_x_453:
        /* <DEDUP_REMOVED lines=12> */
.L_x_454:
[----:B------:R-:W-:Y:S05]  /*3830*/  BRA `(.L_x_455) ;  /* 0xffffffe800ec7947 */ /* 0x000fea000383ffff */
.L_x_436:
[----:B------:R-:W-:Y:S01]  /*3840*/  BSSY B1, `(.L_x_456) ;  /* 0x0000005000017945 */ /* 0x000fe20003800000 */
[----:B------:R-:W-:-:S07]  /*3850*/  MOV R43, 0xffffffff ;  /* 0xffffffff002b7802 */ /* 0x000fce0000000f00 */
[----:B------:R-:W-:Y:S05]  /*3860*/  WARPSYNC.COLLECTIVE R43, `(.L_x_457) ;  /* 0x000000002b087348 */ /* 0x000fea0003c00000 */
[----:B------:R-:W-:Y:S01]  /*3870*/  NOP ;  /* 0x0000000000007918 */ /* 0x000fe20000000000 */
[----:B------:R-:W-:Y:S05]  /*3880*/  ENDCOLLECTIVE ;  /* 0x000000000000791b */ /* 0x000fea0003800000 */
.L_x_457:
[----:B------:R-:W-:Y:S05]  /*3890*/  BSYNC B1 ;  /* 0x0000000000017941 */ /* 0x000fea0003800000 */
.L_x_456:
[----:B------:R-:W-:Y:S05]  /*38a0*/  BRA `(.L_x_434) ;  /* 0xffffffec003c7947 */ /* 0x000fea000383ffff */
.L_x_458:
        /* <DEDUP_REMOVED lines=13> */
.L_x_4062:


//--------------------- .text._ZN12tensorrt_llm7kernels32fusedQKNormRopeKernelNTokenHeadsIN3c108BFloat16ES3_Li256ELb1ELi2EEEvPviiifPKvS6_S6_PKlii --------------------------
	.section	.text._ZN12tensorrt_llm7kernels32fusedQKNormRopeKernelNTokenHeadsIN3c108BFloat16ES3_Li256ELb1ELi2EEEvPviiifPKvS6_S6_PKlii,"ax",@progbits
	.align	128
        .global         _ZN12tensorrt_llm7kernels32fusedQKNormRopeKernelNTokenHeadsIN3c108BFloat16ES3_Li256ELb1ELi2EEEvPviiifPKvS6_S6_PKlii
        .type           _ZN12tensorrt_llm7kernels32fusedQKNormRopeKernelNTokenHeadsIN3c108BFloat16ES3_Li256ELb1ELi2EEEvPviiifPKvS6_S6_PKlii,@function
        .size           _ZN12tensorrt_llm7kernels32fusedQKNormRopeKernelNTokenHeadsIN3c108BFloat16ES3_Li256ELb1ELi2EEEvPviiifPKvS6_S6_PKlii,(.L_x_4063 - _ZN12tensorrt_llm7kernels32fusedQKNormRopeKernelNTokenHeadsIN3c108BFloat16ES3_Li256ELb1ELi2EEEvPviiifPKvS6_S6_PKlii)
        .other          _ZN12tensorrt_llm7kernels32fusedQKNormRopeKernelNTokenHeadsIN3c108BFloat16ES3_Li256ELb1ELi2EEEvPviiifPKvS6_S6_PKlii,@"STO_CUDA_ENTRY STV_DEFAULT"
_ZN12tensorrt_llm7kernels32fusedQKNormRopeKernelNTokenHeadsIN3c108BFloat16ES3_Li256ELb1ELi2EEEvPviiifPKvS6_S6_PKlii:
.text._ZN12tensorrt_llm7kernels32fusedQKNormRopeKernelNTokenHeadsIN3c108BFloat16ES3_Li256ELb1ELi2EEEvPviiifPKvS6_S6_PKlii:
        /* <DEDUP_REMOVED lines=77> */
.L_x_463:
        /* <DEDUP_REMOVED lines=43> */
.L_x_462:
[----:B------:R-:W-:Y:S05]  /*0780*/  BSYNC.RECONVERGENT B1 ;  /* 0x0000000000017941 */ /* 0x000fea0003800200 */
.L_x_461:
        /* <DEDUP_REMOVED lines=12> */
.L_x_464:
        /* <DEDUP_REMOVED lines=16> */
.L_x_460:
[----:B------:R-:W-:Y:S05]  /*0950*/  BSYNC.RECONVERGENT B0 ;  /* 0x0000000000007941 */ /* 0x000fea0003800200 */
.L_x_459:
        /* <DEDUP_REMOVED lines=40> */
.L_x_469:
        /* <DEDUP_REMOVED lines=11> */
.L_x_468:
[----:B------:R-:W-:Y:S05]  /*0c90*/  BSYNC.RECONVERGENT B1 ;  /* 0x0000000000017941 */ /* 0x000fea0003800200 */
.L_x_467:
        /* <DEDUP_REMOVED lines=8> */
.L_x_470:
        /* <DEDUP_REMOVED lines=23> */
.L_x_466:
[----:B------:R-:W-:Y:S05]  /*0e90*/  BSYNC.RECONVERGENT B0 ;  /* 0x0000000000007941 */ /* 0x000fea0003800200 */
.L_x_465:
        /* <DEDUP_REMOVED lines=62> */
.L_x_476:
        /* <DEDUP_REMOVED lines=36> */
.L_x_483:
        /* <DEDUP_REMOVED lines=30> */
.L_x_473:
[----:B------:R-:W-:Y:S05]  /*16a0*/  BSYNC.RECONVERGENT B0 ;  /* 0x0000000000007941 */ /* 0x000fea0003800200 */
.L_x_472:
        /* <DEDUP_REMOVED lines=36> */
.L_x_475:
[----:B------:R-:W-:Y:S05]  /*18f0*/  BSYNC.RECONVERGENT B0 ;  /* 0x0000000000007941 */ /* 0x000fea0003800200 */
.L_x_474:
        /* <DEDUP_REMOVED lines=15> */
.L_x_471:
[----:B------:R-:W-:Y:S01]  /*19f0*/  HFMA2 R41, -RZ, RZ, 0, 9.5367431640625e-07 ;  /* 0x00000010ff297431 */ /* 0x000fe200000001ff */
[----:B------:R-:W-:Y:S01]  /*1a00*/  BSSY B0, `(.L_x_477) ;  /* 0x0000006000007945 */ /* 0x000fe20003800000 */
[----:B------:R-:W-:Y:S01]  /*1a10*/  IMAD.MOV.U32 R42, RZ, RZ, 0x1f ;  /* 0x0000001fff2a7424 */ /* 0x000fe200078e00ff */
[----:B------:R-:W-:-:S07]  /*1a20*/  MOV R39, 0xffffffff ;  /* 0xffffffff00277802 */ /* 0x000fce0000000f00 */
[----:B------:R-:W-:Y:S05]  /*1a30*/  WARPSYNC.COLLECTIVE R39, `(.L_x_478) ;  /* 0x0000000027087348 */ /* 0x000fea0003c00000 */
[----:B------:R1:W2:Y:S02]  /*1a40*/  SHFL.BFLY P1, R37, R36, R41, R42 ;  /* 0x0c00002924257389 */ /* 0x0002a4000002002a */
[----:B-12---:R-:W-:Y:S05]  /*1a50*/  ENDCOLLECTIVE ;  /* 0x000000000000791b */ /* 0x006fea0003800000 */
.L_x_478:
[----:B------:R-:W-:Y:S05]  /*1a60*/  BSYNC B0 ;  /* 0x0000000000007941 */ /* 0x000fea0003800000 */
.L_x_477:
        /* <DEDUP_REMOVED lines=9> */
.L_x_479:
[----:B------:R-:W-:Y:S01]  /*1b00*/  HFMA2 R41, -RZ, RZ, 0, 2.384185791015625e-07 ;  /* 0x00000004ff297431 */ /* 0x000fe200000001ff */
[----:B------:R-:W-:-:S05]  /*1b10*/  MOV R38, R37 ;  /* 0x0000002500267202 */ /* 0x000fca0000000f00 */
[----:B------:R-:W-:-:S04]  /*1b20*/  FADD.FTZ R38, R5, R38 ;  /* 0x0000002605267221 */ /* 0x000fc80000010000 */
[----:B------:R-:W-:-:S07]  /*1b30*/  IMAD.MOV.U32 R36, RZ, RZ, R38 ;  /* 0x000000ffff247224 */ /* 0x000fce00078e0026 */
[----:B------:R-:W-:Y:S05]  /*1b40*/  WARPSYNC.COLLECTIVE R39, `(.L_x_480) ;  /* 0x0000000027087348 */ /* 0x000fea0003c00000 */
[----:B------:R1:W2:Y:S02]  /*1b50*/  SHFL.BFLY P1, R37, R36, R41, R42 ;  /* 0x0c00002924257389 */ /* 0x0002a4000002002a */
[----:B-12---:R-:W-:Y:S05]  /*1b60*/  ENDCOLLECTIVE ;  /* 0x000000000000791b */ /* 0x006fea0003800000 */
.L_x_480:
[----:B------:R-:W-:Y:S02]  /*1b70*/  IMAD.MOV.U32 R41, RZ, RZ, 0x2 ;  /* 0x00000002ff297424 */ /* 0x000fe400078e00ff */
[----:B------:R-:W-:-:S04]  /*1b80*/  IMAD.MOV.U32 R7, RZ, RZ, R37 ;  /* 0x000000ffff077224 */ /* 0x000fc800078e0025 */
[----:B------:R-:W-:-:S05]  /*1b90*/  FADD.FTZ R7, R38, R7 ;  /* 0x0000000726077221 */ /* 0x000fca0000010000 */
[----:B------:R-:W-:-:S07]  /*1ba0*/  MOV R36, R7 ;  /* 0x0000000700247202 */ /* 0x000fce0000000f00 */
[----:B------:R-:W-:Y:S05]  /*1bb0*/  WARPSYNC.COLLECTIVE R39, `(.L_x_481) ;  /* 0x0000000027087348 */ /* 0x000fea0003c00000 */
[----:B------:R1:W2:Y:S02]  /*1bc0*/  SHFL.BFLY P1, R37, R36, R41, R42 ;  /* 0x0c00002924257389 */ /* 0x0002a4000002002a */
[----:B-12---:R-:W-:Y:S05]  /*1bd0*/  ENDCOLLECTIVE ;  /* 0x000000000000791b */ /* 0x006fea0003800000 */
.L_x_481:
[----:B------:R-:W-:Y:S01]  /*1be0*/  HFMA2 R41, -RZ, RZ, 0, 5.9604644775390625e-08 ;  /* 0x00000001ff297431 */ /* 0x000fe200000001ff */
[----:B------:R-:W-:-:S05]  /*1bf0*/  MOV R40, R37 ;  /* 0x0000002500287202 */ /* 0x000fca0000000f00 */
[----:B------:R-:W-:-:S04]  /*1c00*/  FADD.FTZ R40, R7, R40 ;  /* 0x0000002807287221 */ /* 0x000fc80000010000 */
[----:B------:R-:W-:-:S07]  /*1c10*/  IMAD.MOV.U32 R36, RZ, RZ, R40 ;  /* 0x000000ffff247224 */ /* 0x000fce00078e0028 */
[----:B------:R-:W-:Y:S05]  /*1c20*/  WARPSYNC.COLLECTIVE R39, `(.L_x_482) ;  /* 0x0000000027087348 */ /* 0x000fea0003c00000 */
[----:B------:R1:W2:Y:S02]  /*1c30*/  SHFL.BFLY P1, R37, R36, R41, R42 ;  /* 0x0c00002924257389 */ /* 0x0002a4000002002a */
[----:B-12---:R-:W-:Y:S05]  /*1c40*/  ENDCOLLECTIVE ;  /* 0x000000000000791b */ /* 0x006fea0003800000 */
.L_x_482:
[----:B------:R-:W-:Y:S05]  /*1c50*/  BRA `(.L_x_483) ;  /* 0xfffffff800187947 */ /* 0x000fea000383ffff */
.L_x_484:
        /* <DEDUP_REMOVED lines=10> */
.L_x_4063:


//--------------------- .text._ZN12tensorrt_llm7kernels32fusedQKNormRopeKernelNTokenHeadsIN3c108BFloat16ES3_Li128ELb0ELi2EEEvPviiifPKvS6_S6_PKlii --------------------------
	.section	.text._ZN12tensorrt_llm7kernels32fusedQKNormRopeKernelNTokenHeadsIN3c108BFloat16ES3_Li128ELb0ELi2EEEvPviiifPKvS6_S6_PKlii,"ax",@progbits
	.align	128
        .global         _ZN12tensorrt_llm7kernels32fusedQKNormRopeKernelNTokenHeadsIN3c108BFloat16ES3_Li128ELb0ELi2EEEvPviiifPKvS6_S6_PKlii
        .type           _ZN12tensorrt_llm7kernels32fusedQKNormRopeKernelNTokenHeadsIN3c108BFloat16ES3_Li128ELb0ELi2EEEvPviiifPKvS6_S6_PKlii,@function
        .size           _ZN12tensorrt_llm7kernels32fusedQKNormRopeKernelNTokenHeadsIN3c108BFloat16ES3_Li128ELb0ELi2EEEvPviiifPKvS6_S6_PKlii,(.L_x_4064 - _ZN12tensorrt_llm7kernels32fusedQKNormRopeKernelNTokenHeadsIN3c108BFloat16ES3_Li128ELb0ELi2EEEvPviiifPKvS6_S6_PKlii)
        .other          _ZN12tensorrt_llm7kernels32fusedQKNormRopeKernelNTokenHeadsIN3c108BFloat16ES3_Li128ELb0ELi2EEEvPviiifPKvS6_S6_PKlii,@"STO_CUDA_ENTRY STV_DEFAULT"
_ZN12tensorrt_llm7kernels32fusedQKNormRopeKernelNTokenHeadsIN3c108BFloat16ES3_Li128ELb0ELi2EEEvPviiifPKvS6_S6_PKlii:
.text._ZN12tensorrt_llm7kernels32fusedQKNormRopeKernelNTokenHeadsIN3c108BFloat16ES3_Li128ELb0ELi2EEEvPviiifPKvS6_S6_PKlii:
        /* <DEDUP_REMOVED lines=77> */
.L_x_489:
        /* <DEDUP_REMOVED lines=43> */
.L_x_488:
[----:B------:R-:W-:Y:S05]  /*0780*/  BSYNC.RECONVERGENT B1 ;  /* 0x0000000000017941 */ /* 0x000fea0003800200 */
.L_x_487:
        /* <DEDUP_REMOVED lines=12> */
.L_x_490:
        /* <DEDUP_REMOVED lines=16> */
.L_x_486:
[----:B------:R-:W-:Y:S05]  /*0950*/  BSYNC.RECONVERGENT B0 ;  /* 0x0000000000007941 */ /* 0x000fea0003800200 */
.L_x_485:
        /* <DEDUP_REMOVED lines=40> */
.L_x_495:
        /* <DEDUP_REMOVED lines=11> */
.L_x_494:
[----:B------:R-:W-:Y:S05]  /*0c90*/  BSYNC.RECONVERGENT B1 ;  /* 0x0000000000017941 */ /* 0x000fea0003800200 */
.L_x_493:
        /* <DEDUP_REMOVED lines=8> */
.L_x_496:
        /* <DEDUP_REMOVED lines=23> */
.L_x_492:
[----:B------:R-:W-:Y:S05]  /*0e90*/  BSYNC.RECONVERGENT B0 ;  /* 0x0000000000007941 */ /* 0x000fea0003800200 */
.L_x_491:
        /* <DEDUP_REMOVED lines=98> */
.L_x_504:
        /* <DEDUP_REMOVED lines=26> */
.L_x_511:
        /* <DEDUP_REMOVED lines=18> */
.L_x_499:
[----:B------:R-:W-:Y:S05]  /*1780*/  BSYNC.RECONVERGENT B0 ;  /* 0x0000000000007941 */ /* 0x000fea0003800200 */
.L_x_498:
        /* <DEDUP_REMOVED lines=64> */
.L_x_518:
        /* <DEDUP_REMOVED lines=12> */
.L_x_501:
[----:B------:R-:W-:Y:S05]  /*1c50*/  BSYNC B0 ;  /* 0x0000000000007941 */ /* 0x000fea0003800000 */
.L_x_500:
        /* <DEDUP_REMOVED lines=13> */
.L_x_497:
[----:B------:R-:W-:Y:S01]  /*1d30*/  BSSY B0, `(.L_x_505) ;  /* 0x0000007000007945 */ /* 0x000fe20003800000 */
[----:B------:R-:W-:Y:S01]  /*1d40*/  IMAD.MOV.U32 R2, RZ, RZ, 0x10 ;  /* 0x00000010ff027424 */ /* 0x000fe200078e00ff */
[----:B------:R-:W-:Y:S01]  /*1d50*/  MOV R3, 0x1f ;  /* 0x0000001f00037802 */ /* 0x000fe20000000f00 */
[----:B------:R-:W-:-:S07]  /*1d60*/  IMAD.MOV.U32 R4, RZ, RZ, -0x1 ;  /* 0xffffffffff047424 */ /* 0x000fce00078e00ff */
[----:B------:R-:W-:Y:S05]  /*1d70*/  WARPSYNC.COLLECTIVE R4, `(.L_x_506) ;  /* 0x0000000004087348 */ /* 0x000fea0003c00000 */
[----:B------:R1:W2:Y:S02]  /*1d80*/  SHFL.BFLY P2, R32, R5, R2, R3 ;  /* 0x0c00000205207389 */ /* 0x0002a40000040003 */
[----:B-12---:R-:W-:Y:S05]  /*1d90*/  ENDCOLLECTIVE ;  /* 0x000000000000791b */ /* 0x006fea0003800000 */
.L_x_506:
[----:B------:R-:W-:Y:S05]  /*1da0*/  BSYNC B0 ;  /* 0x0000000000007941 */ /* 0x000fea0003800000 */
.L_x_505:
[----:B------:R-:W-:Y:S01]  /*1db0*/  FADD.FTZ R5, R5, R32 ;  /* 0x0000002005057221 */ /* 0x000fe20000010000 */
[----:B------:R-:W-:Y:S02]  /*1dc0*/  IMAD.MOV.U32 R2, RZ, RZ, 0x8 ;  /* 0x00000008ff027424 */ /* 0x000fe400078e00ff */
[----:B------:R-:W-:Y:S02]  /*1dd0*/  HFMA2 R3, -RZ, RZ, 0, 1.847743988037109375e-06 ;  /* 0x0000001fff037431 */ /* 0x000fe400000001ff */
[----:B------:R-:W-:-:S07]  /*1de0*/  IMAD.MOV.U32 R4, RZ, RZ, -0x1 ;  /* 0xffffffffff047424 */ /* 0x000fce00078e00ff */
[----:B------:R-:W-:Y:S05]  /*1df0*/  WARPSYNC.COLLECTIVE R4, `(.L_x_507) ;  /* 0x0000000004087348 */ /* 0x000fea0003c00000 */
[----:B------:R1:W2:Y:S02]  /*1e00*/  SHFL.BFLY P2, R32, R5, R2, R3 ;  /* 0x0c00000205207389 */ /* 0x0002a40000040003 */
[----:B-12---:R-:W-:Y:S05]  /*1e10*/  ENDCOLLECTIVE ;  /* 0x000000000000791b */ /* 0x006fea0003800000 */
.L_x_507:
[----:B------:R-:W-:Y:S01]  /*1e20*/  MOV R2, 0x4 ;  /* 0x0000000400027802 */ /* 0x000fe20000000f00 */
[----:B------:R-:W-:-:S04]  /*1e30*/  FADD.FTZ R30, R5, R32 ;  /* 0x00000020051e7221 */ /* 0x000fc80000010000 */
[----:B------:R-:W-:-:S07]  /*1e40*/  IMAD.MOV.U32 R5, RZ, RZ, R30 ;  /* 0x000000ffff057224 */ /* 0x000fce00078e001e */
[----:B------:R-:W-:Y:S05]  /*1e50*/  WARPSYNC.COLLECTIVE R4, `(.L_x_508) ;  /* 0x0000000004087348 */ /* 0x000fea0003c00000 */
[----:B------:R1:W2:Y:S02]  /*1e60*/  SHFL.BFLY P2, R32, R5, R2, R3 ;  /* 0x0c00000205207389 */ /* 0x0002a40000040003 */
[----:B-12---:R-:W-:Y:S05]  /*1e70*/  ENDCOLLECTIVE ;  /* 0x000000000000791b */ /* 0x006fea0003800000 */
.L_x_508:
[----:B------:R-:W-:Y:S02]  /*1e80*/  IMAD.MOV.U32 R2, RZ, RZ, 0x2 ;  /* 0x00000002ff027424 */ /* 0x000fe400078e00ff */
[----:B------:R-:W-:-:S04]  /*1e90*/  FADD.FTZ R35, R30, R32 ;  /* 0x000000201e237221 */ /* 0x000fc80000010000 */
[----:B------:R-:W-:-:S07]  /*1ea0*/  IMAD.MOV.U32 R5, RZ, RZ, R35 ;  /* 0x000000ffff057224 */ /* 0x000fce00078e0023 */
[----:B------:R-:W-:Y:S05]  /*1eb0*/  WARPSYNC.COLLECTIVE R4, `(.L_x_509) ;  /* 0x0000000004087348 */ /* 0x000fea0003c00000 */
[----:B------:R1:W2:Y:S02]  /*1ec0*/  SHFL.BFLY P2, R32, R5, R2, R3 ;  /* 0x0c00000205207389 */ /* 0x0002a40000040003 */
[----:B-12---:R-:W-:Y:S05]  /*1ed0*/  ENDCOLLECTIVE ;  /* 0x000000000000791b */ /* 0x006fea0003800000 */
.L_x_509:
[----:B------:R-:W-:Y:S02]  /*1ee0*/  IMAD.MOV.U32 R2, RZ, RZ, 0x1 ;  /* 0x00000001ff027424 */ /* 0x000fe400078e00ff */
[----:B------:R-:W-:-:S05]  /*1ef0*/  FADD.FTZ R36, R35, R32 ;  /* 0x0000002023247221 */ /* 0x000fca0000010000 */
[----:B------:R-:W-:-:S07]  /*1f00*/  MOV R5, R36 ;  /* 0x0000002400057202 */ /* 0x000fce0000000f00 */
[----:B------:R-:W-:Y:S05]  /*1f10*/  WARPSYNC.COLLECTIVE R4, `(.L_x_510) ;  /* 0x0000000004087348 */ /* 0x000fea0003c00000 */
[----:B------:R1:W2:Y:S02]  /*1f20*/  SHFL.BFLY P2, R32, R5, R2, R3 ;  /* 0x0c00000205207389 */ /* 0x0002a40000040003 */
[----:B-12---:R-:W-:Y:S05]  /*1f30*/  ENDCOLLECTIVE ;  /* 0x000000000000791b */ /* 0x006fea0003800000 */
.L_x_510:
[----:B------:R-:W-:Y:S05]  /*1f40*/  BRA `(.L_x_511) ;  /* 0xfffffff400c47947 */ /* 0x000fea000383ffff */
.L_x_502:
        /* <DEDUP_REMOVED lines=20> */
[----:B------:R-:W-:Y:S02]  /*2090*/  ISETP.NE.AND P2, PT, R5, RZ, PT ;  /* 0x000000ff0500720c */ /* 0x000fe40003f45270 */
[----:B------:R-:W-:Y:S01]  /*20a0*/  MOV R4, 0xffffffff ;  /* 0xffffffff00047802 */ /* 0x000fe20000000f00 */
        /* <DEDUP_REMOVED lines=10> */
.L_x_513:
[----:B------:R-:W-:Y:S05]  /*2150*/  BSYNC B1 ;  /* 0x0000000000017941 */ /* 0x000fea0003800000 */
.L_x_512:
[----:B------:R-:W1:Y:S01]  /*2160*/  LDS.U16 R35, [R35] ;  /* 0x0000000023237984 */ /* 0x000e620000000400 */
[----:B------:R-:W-:Y:S01]  /*2170*/  IMAD.MOV.U32 R5, RZ, RZ, R30 ;  /* 0x000000ffff057224 */ /* 0x000fe200078e001e */
[----:B------:R-:W-:Y:S01]  /*2180*/  MOV R2, R22 ;  /* 0x0000001600027202 */ /* 0x000fe20000000f00 */
[----:B------:R-:W-:Y:S01]  /*2190*/  IMAD.MOV.U32 R3, RZ, RZ, 0x1f ;  /* 0x0000001fff037424 */ /* 0x000fe200078e00ff */
[----:B------:R-:W2:Y:S01]  /*21a0*/  LDS.U16 R34, [R34] ;  /* 0x0000000022227984 */ /* 0x000ea20000000400 */
[----:B------:R-:W-:Y:S02]  /*21b0*/  MOV R4, 0xffffffff ;  /* 0xffffffff00047802 */ /* 0x000fe40000000f00 */
[----:B------:R-:W-:-:S07]  /*21c0*/  LEA R36, R27, UR4, 0x1 ;  /* 0x000000041b247c11 */ /* 0x000fce000f8e08ff */
[----:B-12---:R-:W-:Y:S05]  /*21d0*/  WARPSYNC.COLLECTIVE R4, `(.L_x_514) ;  /* 0x0000000004087348 */ /* 0x006fea0003c00000 */
[----:B------:R3:W4:Y:S02]  /*21e0*/  SHFL.BFLY P2, R32, R5, R2, R3 ;  /* 0x0c00000205207389 */ /* 0x0007240000040003 */
[----:B-1234-:R-:W-:Y:S05]  /*21f0*/  ENDCOLLECTIVE ;  /* 0x000000000000791b */ /* 0x01efea0003800000 */
.L_x_514:
        /* <DEDUP_REMOVED lines=8> */
.L_x_515:
        /* <DEDUP_REMOVED lines=15> */
.L_x_516:
        /* <DEDUP_REMOVED lines=12> */
.L_x_517:
[----:B------:R-:W-:Y:S01]  /*2430*/  IMAD.MOV.U32 R34, RZ, RZ, R32 ;  /* 0x000000ffff227224 */ /* 0x000fe200078e0020 */
[----:B------:R-:W-:Y:S06]  /*2440*/  BRA `(.L_x_518) ;  /* 0xfffffff400d07947 */ /* 0x000fec000383ffff */
.L_x_503:
[----:B------:R-:W-:Y:S01]  /*2450*/  BSSY B1, `(.L_x_519) ;  /* 0x0000005000017945 */ /* 0x000fe20003800000 */
[----:B------:R-:W-:-:S07]  /*2460*/  MOV R4, 0xffffffff ;  /* 0xffffffff00047802 */ /* 0x000fce0000000f00 */
[----:B------:R-:W-:Y:S05]  /*2470*/  WARPSYNC.COLLECTIVE R4, `(.L_x_520) ;  /* 0x0000000004087348 */ /* 0x000fea0003c00000 */
[----:B------:R-:W-:Y:S01]  /*2480*/  NOP ;  /* 0x0000000000007918 */ /* 0x000fe20000000000 */
[----:B------:R-:W-:Y:S05]  /*2490*/  ENDCOLLECTIVE ;  /* 0x000000000000791b */ /* 0x000fea0003800000 */
.L_x_520:
[----:B------:R-:W-:Y:S05]  /*24a0*/  BSYNC B1 ;  /* 0x0000000000017941 */ /* 0x000fea0003800000 */
.L_x_519:
[----:B------:R-:W-:Y:S05]  /*24b0*/  BRA `(.L_x_501) ;  /* 0xfffffff400e47947 */ /* 0x000fea000383ffff */
.L_x_521:
        /* <DEDUP_REMOVED lines=12> */
.L_x_4064:


//--------------------- .text._ZN12tensorrt_llm7kernels32fusedQKNormRopeKernelNTokenHeadsIN3c108BFloat16ES3_Li128ELb1ELi2EEEvPviiifPKvS6_S6_PKlii --------------------------
	.section	.text._ZN12tensorrt_llm7kernels32fusedQKNormRopeKernelNTokenHeadsIN3c108BFloat16ES3_Li128ELb1ELi2EEEvPviiifPKvS6_S6_PKlii,"ax",@progbits
	.align	128
        .global         _ZN12tensorrt_llm7kernels32fusedQKNormRopeKernelNTokenHeadsIN3c108BFloat16ES3_Li128ELb1ELi2EEEvPviiifPKvS6_S6_PKlii
        .type           _ZN12tensorrt_llm7kernels32fusedQKNormRopeKernelNTokenHeadsIN3c108BFloat16ES3_Li128ELb1ELi2EEEvPviiifPKvS6_S6_PKlii,@function
        .size           _ZN12tensorrt_llm7kernels32fusedQKNormRopeKernelNTokenHeadsIN3c108BFloat16ES3_Li128ELb1ELi2EEEvPviiifPKvS6_S6_PKlii,(.L_x_4065 - _ZN12tensorrt_llm7kernels32fusedQKNormRopeKernelNTokenHeadsIN3c108BFloat16ES3_Li128ELb1ELi2EEEvPviiifPKvS6_S6_PKlii)
        .other          _ZN12tensorrt_llm7kernels32fusedQKNormRopeKernelNTokenHeadsIN3c108BFloat16ES3_Li128ELb1ELi2EEEvPviiifPKvS6_S6_PKlii,@"STO_CUDA_ENTRY STV_DEFAULT"
_ZN12tensorrt_llm7kernels32fusedQKNormRopeKernelNTokenHeadsIN3c108BFloat16ES3_Li128ELb1ELi2EEEvPviiifPKvS6_S6_PKlii:
.text._ZN12tensorrt_llm7kernels32fusedQKNormRopeKernelNTokenHeadsIN3c108BFloat16ES3_Li128ELb1ELi2EEEvPviiifPKvS6_S6_PKlii:
[----:B------:R-:W-:Y:S08]  /*0000*/  LDC R1, c[0x0][0x37c] ;  /* 0x0000df00ff017b82 */ /* 0x000ff00000000800 */
[----:B------:R-:W1:Y:S01]  /*0010*/  LDC.64 R2, c[0x0][0x388] ;  /* 0x0000e200ff027b82 */ /* 0x000e620000000a00 */
[----:B------:R-:W2:Y:S01]  /*0020*/  S2R R22, SR_TID.X ;  /* 0x0000000000167919 */ /* 0x000ea20000002100 */
[----:B------:R-:W3:Y:S01]  /*0030*/  LDCU UR4, c[0x0][0x360] ;  /* 0x00006c00ff0477ac */ /* 0x000ee20008000800 */
[----:B------:R-:W4:Y:S01]  /*0040*/  LDCU UR5, c[0x0][0x3b8] ;  /* 0x00007700ff0577ac */ /* 0x000f220008000800 */
[----:B---3--:R-:W-:Y:S01]  /*0050*/  USHF.R.U32.HI UR4, URZ, 0x5, UR4 ;  /* 0x00000005ff047899 */ /* 0x008fe20008011604 */
[----:B-1----:R-:W-:-:S02]  /*0060*/  IMAD.IADD R5, R3, 0x1, R2 ;  /* 0x0000000103057824 */ /* 0x002fc400078e0202 */
[----:B------:R-:W1:Y:S02]  /*0070*/  S2R R3, SR_CTAID.X ;  /* 0x0000000000037919 */ /* 0x000e640000002500 */
[----:B------:R-:W-:-:S05]  /*0080*/  VIADD R0, R5, 0x1 ;  /* 0x0000000105007836 */ /* 0x000fca0000000000 */
[----:B------:R-:W-:Y:S02]  /*0090*/  LEA.HI R0, R0, R0, RZ, 0x1 ;  /* 0x0000000000007211 */ /* 0x000fe400078f08ff */
[----:B--2---:R-:W-:Y:S02]  /*00a0*/  SHF.R.U32.HI R16, RZ, 0x5, R22 ;  /* 0x00000005ff107819 */ /* 0x004fe40000011616 */
[----:B------:R-:W-:-:S04]  /*00b0*/  SHF.R.S32.HI R0, RZ, 0x1, R0 ;  /* 0x00000001ff007819 */ /* 0x000fc80000011400 */
[----:B------:R-:W-:-:S04]  /*00c0*/  IABS R9, R0 ;  /* 0x0000000000097213 */ /* 0x000fc80000000000 */
[----:B------:R-:W2:Y:S01]  /*00d0*/  I2F.RP R4, R9 ;  /* 0x0000000900047306 */ /* 0x000ea20000209400 */
[----:B-1----:R-:W-:-:S07]  /*00e0*/  IMAD R3, R3, UR4, R16 ;  /* 0x0000000403037c24 */ /* 0x002fce000f8e0210 */
[----:B--2---:R-:W1:Y:S02]  /*00f0*/  MUFU.RCP R4, R4 ;  /* 0x0000000400047308 */ /* 0x004e640000001000 */
[----:B-1----:R-:W-:Y:S02]  /*0100*/  IADD3 R6, PT, PT, R4, 0xffffffe, RZ ;  /* 0x0ffffffe04067810 */ /* 0x002fe40007ffe0ff */
        /* <DEDUP_REMOVED lines=60> */
.L_x_526:
        /* <DEDUP_REMOVED lines=43> */
.L_x_525:
[----:B------:R-:W-:Y:S05]  /*0780*/  BSYNC.RECONVERGENT B1 ;  /* 0x0000000000017941 */ /* 0x000fea0003800200 */
.L_x_524:
        /* <DEDUP_REMOVED lines=12> */
.L_x_527:
        /* <DEDUP_REMOVED lines=16> */
.L_x_523:
[----:B------:R-:W-:Y:S05]  /*0950*/  BSYNC.RECONVERGENT B0 ;  /* 0x0000000000007941 */ /* 0x000fea0003800200 */
.L_x_522:
        /* <DEDUP_REMOVED lines=40> */
.L_x_532:
        /* <DEDUP_REMOVED lines=11> */
.L_x_531:
[----:B------:R-:W-:Y:S05]  /*0c90*/  BSYNC.RECONVERGENT B1 ;  /* 0x0000000000017941 */ /* 0x000fea0003800200 */
.L_x_530:
        /* <DEDUP_REMOVED lines=8> */
.L_x_533:
        /* <DEDUP_REMOVED lines=23> */
.L_x_529:
[----:B------:R-:W-:Y:S05]  /*0e90*/  BSYNC.RECONVERGENT B0 ;  /* 0x0000000000007941 */ /* 0x000fea0003800200 */
.L_x_528:
        /* <DEDUP_REMOVED lines=44> */
.L_x_539:
        /* <DEDUP_REMOVED lines=26> */
.L_x_546:
        /* <DEDUP_REMOVED lines=18> */
.L_x_536:
[----:B------:R-:W-:Y:S05]  /*1420*/  BSYNC.RECONVERGENT B0 ;  /* 0x0000000000007941 */ /* 0x000fea0003800200 */
.L_x_535:
        /* <DEDUP_REMOVED lines=20> */
.L_x_538:
[----:B------:R-:W-:Y:S05]  /*1570*/  BSYNC.RECONVERGENT B0 ;  /* 0x0000000000007941 */ /* 0x000fea0003800200 */
.L_x_537:
        /* <DEDUP_REMOVED lines=13> */
.L_x_534:
[----:B------:R-:W-:Y:S01]  /*1650*/  HFMA2 R24, -RZ, RZ, 0, 1.847743988037109375e-06 ;  /* 0x0000001fff187431 */ /* 0x000fe200000001ff */
[----:B------:R-:W-:Y:S01]  /*1660*/  BSSY B0, `(.L_x_540) ;  /* 0x0000006000007945 */ /* 0x000fe20003800000 */
[----:B------:R-:W-:Y:S02]  /*1670*/  IMAD.MOV.U32 R21, RZ, RZ, 0x10 ;  /* 0x00000010ff157424 */ /* 0x000fe400078e00ff */
[----:B------:R-:W-:-:S07]  /*1680*/  IMAD.MOV.U32 R23, RZ, RZ, -0x1 ;  /* 0xffffffffff177424 */ /* 0x000fce00078e00ff */
[----:B------:R-:W-:Y:S05]  /*1690*/  WARPSYNC.COLLECTIVE R23, `(.L_x_541) ;  /* 0x0000000017087348 */ /* 0x000fea0003c00000 */
[----:B------:R1:W2:Y:S02]  /*16a0*/  SHFL.BFLY P2, R24, R25, R21, R24 ;  /* 0x0c00001519187389 */ /* 0x0002a40000040018 */
[----:B-12---:R-:W-:Y:S05]  /*16b0*/  ENDCOLLECTIVE ;  /* 0x000000000000791b */ /* 0x006fea0003800000 */
.L_x_541:
[----:B------:R-:W-:Y:S05]  /*16c0*/  BSYNC B0 ;  /* 0x0000000000007941 */ /* 0x000fea0003800000 */
.L_x_540:
        /* <DEDUP_REMOVED lines=8> */
.L_x_542:
        /* <DEDUP_REMOVED lines=8> */
.L_x_543:
        /* <DEDUP_REMOVED lines=8> */
.L_x_544:
        /* <DEDUP_REMOVED lines=8> */
.L_x_545:
[----:B------:R-:W-:Y:S01]  /*18d0*/  MOV R26, R24 ;  /* 0x00000018001a7202 */ /* 0x000fe20000000f00 */
[----:B------:R-:W-:Y:S06]  /*18e0*/  BRA `(.L_x_546) ;  /* 0xfffffff800847947 */ /* 0x000fec000383ffff */
.L_x_547:
        /* <DEDUP_REMOVED lines=9> */
.L_x_4065:


//--------------------- .text._ZN12tensorrt_llm7kernels32fusedQKNormRopeKernelNTokenHeadsIN3c108BFloat16ES3_Li64ELb0ELi2EEEvPviiifPKvS6_S6_PKlii --------------------------
	.section	.text._ZN12tensorrt_llm7kernels32fusedQKNormRopeKernelNTokenHeadsIN3c108BFloat16ES3_Li64ELb0ELi2EEEvPviiifPKvS6_S6_PKlii,"ax",@progbits
	.align	128
        .global         _ZN12tensorrt_llm7kernels32fusedQKNormRopeKernelNTokenHeadsIN3c108BFloat16ES3_Li64ELb0ELi2EEEvPviiifPKvS6_S6_PKlii
        .type           _ZN12tensorrt_llm7kernels32fusedQKNormRopeKernelNTokenHeadsIN3c108BFloat16ES3_Li64ELb0ELi2EEEvPviiifPKvS6_S6_PKlii,@function
        .size           _ZN12tensorrt_llm7kernels32fusedQKNormRopeKernelNTokenHeadsIN3c108BFloat16ES3_Li64ELb0ELi2EEEvPviiifPKvS6_S6_PKlii,(.L_x_4066 - _ZN12tensorrt_llm7kernels32fusedQKNormRopeKernelNTokenHeadsIN3c108BFloat16ES3_Li64ELb0ELi2EEEvPviiifPKvS6_S6_PKlii)
        .other          _ZN12tensorrt_llm7kernels32fusedQKNormRopeKernelNTokenHeadsIN3c108BFloat16ES3_Li64ELb0ELi2EEEvPviiifPKvS6_S6_PKlii,@"STO_CUDA_ENTRY STV_DEFAULT"
_ZN12tensorrt_llm7kernels32fusedQKNormRopeKernelNTokenHeadsIN3c108BFloat16ES3_Li64ELb0ELi2EEEvPviiifPKvS6_S6_PKlii:
.text._ZN12tensorrt_llm7kernels32fusedQKNormRopeKernelNTokenHeadsIN3c108BFloat16ES3_Li64ELb0ELi2EEEvPviiifPKvS6_S6_PKlii:
        /* <DEDUP_REMOVED lines=9> */
[----:B------:R-:W-:Y:S02]  /*0090*/  LEA.HI R0, R0, R0, RZ, 0x1 ;  /* 0x0000000000007211 */ /* 0x000fe400078f08ff */
[----:B--2---:R-:W-:Y:S02]  /*00a0*/  SHF.R.U32.HI R3, RZ, 0x5, R22 ;  /* 0x00000005ff037819 */ /* 0x004fe40000011616 */
[----:B------:R-:W-:-:S03]  /*00b0*/  SHF.R.S32.HI R0, RZ, 0x1, R0 ;  /* 0x00000001ff007819 */ /* 0x000fc60000011400 */
[----:B----4-:R-:W-:Y:S01]  /*00c0*/  IMAD R7, R10, UR4, R3 ;  /* 0x000000040a077c24 */ /* 0x010fe2000f8e0203 */
[----:B------:R-:W-:-:S04]  /*00d0*/  IABS R9, R0 ;  /* 0x0000000000097213 */ /* 0x000fc80000000000 */
[----:B------:R-:W1:Y:S01]  /*00e0*/  I2F.RP R6, R9 ;  /* 0x0000000900067306 */ /* 0x000e620000209400 */
[----:B------:R-:W-:-:S07]  /*00f0*/  IABS R13, R7 ;  /* 0x00000007000d7213 */ /* 0x000fce0000000000 */
        /* <DEDUP_REMOVED lines=62> */
.L_x_552:
        /* <DEDUP_REMOVED lines=43> */
.L_x_551:
[----:B------:R-:W-:Y:S05]  /*0790*/  BSYNC.RECONVERGENT B1 ;  /* 0x0000000000017941 */ /* 0x000fea0003800200 */
.L_x_550:
        /* <DEDUP_REMOVED lines=12> */
.L_x_553:
        /* <DEDUP_REMOVED lines=16> */
.L_x_549:
[----:B------:R-:W-:Y:S05]  /*0960*/  BSYNC.RECONVERGENT B0 ;  /* 0x0000000000007941 */ /* 0x000fea0003800200 */
.L_x_548:
        /* <DEDUP_REMOVED lines=40> */
.L_x_558:
        /* <DEDUP_REMOVED lines=11> */
.L_x_557:
[----:B------:R-:W-:Y:S05]  /*0ca0*/  BSYNC.RECONVERGENT B1 ;  /* 0x0000000000017941 */ /* 0x000fea0003800200 */
.L_x_556:
        /* <DEDUP_REMOVED lines=8> */
.L_x_559:
        /* <DEDUP_REMOVED lines=23> */
.L_x_555:
[----:B------:R-:W-:Y:S05]  /*0ea0*/  BSYNC.RECONVERGENT B0 ;  /* 0x0000000000007941 */ /* 0x000fea0003800200 */
.L_x_554:
        /* <DEDUP_REMOVED lines=57> */
.L_x_567:
        /* <DEDUP_REMOVED lines=21> */
.L_x_574:
        /* <DEDUP_REMOVED lines=13> */
.L_x_562:
[----:B------:R-:W-:Y:S05]  /*1460*/  BSYNC.RECONVERGENT B0 ;  /* 0x0000000000007941 */ /* 0x000fea0003800200 */
.L_x_561:
        /* <DEDUP_REMOVED lines=44> */
.L_x_579:
        /* <DEDUP_REMOVED lines=13> */
.L_x_564:
[----:B------:R-:W-:Y:S05]  /*1800*/  BSYNC B0 ;  /* 0x0000000000007941 */ /* 0x000fea0003800000 */
.L_x_563:
        /* <DEDUP_REMOVED lines=12> */
.L_x_560:
[----:B------:R-:W-:Y:S01]  /*18d0*/  BSSY B0, `(.L_x_568) ;  /* 0x0000007000007945 */ /* 0x000fe20003800000 */
[----:B------:R-:W-:Y:S01]  /*18e0*/  IMAD.MOV.U32 R23, RZ, RZ, 0x10 ;  /* 0x00000010ff177424 */ /* 0x000fe200078e00ff */
[----:B------:R-:W-:Y:S01]  /*18f0*/  MOV R9, 0xffffffff ;  /* 0xffffffff00097802 */ /* 0x000fe20000000f00 */
[----:B------:R-:W-:-:S07]  /*1900*/  IMAD.MOV.U32 R24, RZ, RZ, 0x1f ;  /* 0x0000001fff187424 */ /* 0x000fce00078e00ff */
[----:B------:R-:W-:Y:S05]  /*1910*/  WARPSYNC.COLLECTIVE R9, `(.L_x_569) ;  /* 0x0000000009087348 */ /* 0x000fea0003c00000 */
[----:B------:R1:W2:Y:S02]  /*1920*/  SHFL.BFLY P1, R25, R21, R23, R24 ;  /* 0x0c00001715197389 */ /* 0x0002a40000020018 */
[----:B-12---:R-:W-:Y:S05]  /*1930*/  ENDCOLLECTIVE ;  /* 0x000000000000791b */ /* 0x006fea0003800000 */
.L_x_569:
[----:B------:R-:W-:Y:S05]  /*1940*/  BSYNC B0 ;  /* 0x0000000000007941 */ /* 0x000fea0003800000 */
.L_x_568:
        /* <DEDUP_REMOVED lines=8> */
.L_x_570:
[----:B------:R-:W-:Y:S01]  /*19d0*/  MOV R23, 0x4 ;  /* 0x0000000400177802 */ /* 0x000fe20000000f00 */
[----:B------:R-:W-:-:S04]  /*19e0*/  FADD.FTZ R27, R26, R25 ;  /* 0x000000191a1b7221 */ /* 0x000fc80000010000 */
[----:B------:R-:W-:-:S07]  /*19f0*/  IMAD.MOV.U32 R21, RZ, RZ, R27 ;  /* 0x000000ffff157224 */ /* 0x000fce00078e001b */
[----:B------:R-:W-:Y:S05]  /*1a00*/  WARPSYNC.COLLECTIVE R9, `(.L_x_571) ;  /* 0x0000000009087348 */ /* 0x000fea0003c00000 */
[----:B------:R1:W2:Y:S02]  /*1a10*/  SHFL.BFLY P1, R25, R21, R23, R24 ;  /* 0x0c00001715197389 */ /* 0x0002a40000020018 */
[----:B-12---:R-:W-:Y:S05]  /*1a20*/  ENDCOLLECTIVE ;  /* 0x000000000000791b */ /* 0x006fea0003800000 */
.L_x_571:
[----:B------:R-:W-:Y:S02]  /*1a30*/  IMAD.MOV.U32 R23, RZ, RZ, 0x2 ;  /* 0x00000002ff177424 */ /* 0x000fe400078e00ff */
[----:B------:R-:W-:-:S04]  /*1a40*/  FADD.FTZ R28, R27, R25 ;  /* 0x000000191b1c7221 */ /* 0x000fc80000010000 */
[----:B------:R-:W-:-:S07]  /*1a50*/  IMAD.MOV.U32 R21, RZ, RZ, R28 ;  /* 0x000000ffff157224 */ /* 0x000fce00078e001c */
[----:B------:R-:W-:Y:S05]  /*1a60*/  WARPSYNC.COLLECTIVE R9, `(.L_x_572) ;  /* 0x0000000009087348 */ /* 0x000fea0003c00000 */
[----:B------:R1:W2:Y:S02]  /*1a70*/  SHFL.BFLY P1, R25, R21, R23, R24 ;  /* 0x0c00001715197389 */ /* 0x0002a40000020018 */
[----:B-12---:R-:W-:Y:S05]  /*1a80*/  ENDCOLLECTIVE ;  /* 0x000000000000791b */ /* 0x006fea0003800000 */
.L_x_572:
[----:B------:R-:W-:Y:S02]  /*1a90*/  IMAD.MOV.U32 R23, RZ, RZ, 0x1 ;  /* 0x00000001ff177424 */ /* 0x000fe400078e00ff */
[----:B------:R-:W-:-:S05]  /*1aa0*/  FADD.FTZ R29, R28, R25 ;  /* 0x000000191c1d7221 */ /* 0x000fca0000010000 */
[----:B------:R-:W-:-:S07]  /*1ab0*/  MOV R21, R29 ;  /* 0x0000001d00157202 */ /* 0x000fce0000000f00 */
[----:B------:R-:W-:Y:S05]  /*1ac0*/  WARPSYNC.COLLECTIVE R9, `(.L_x_573) ;  /* 0x0000000009087348 */ /* 0x000fea0003c00000 */
[----:B------:R1:W2:Y:S02]  /*1ad0*/  SHFL.BFLY P1, R25, R21, R23, R24 ;  /* 0x0c00001715197389 */ /* 0x0002a40000020018 */
[----:B-12---:R-:W-:Y:S05]  /*1ae0*/  ENDCOLLECTIVE ;  /* 0x000000000000791b */ /* 0x006fea0003800000 */
.L_x_573:
[----:B------:R-:W-:Y:S05]  /*1af0*/  BRA `(.L_x_574) ;  /* 0xfffffff800247947 */ /* 0x000fea000383ffff */
.L_x_565:
        /* <DEDUP_REMOVED lines=32> */
.L_x_576:
[----:B------:R-:W-:Y:S05]  /*1d00*/  BSYNC B1 ;  /* 0x0000000000017941 */ /* 0x000fea0003800000 */
.L_x_575:
        /* <DEDUP_REMOVED lines=8> */
.L_x_577:
        /* <DEDUP_REMOVED lines=10> */
.L_x_578:
[----:B------:R-:W-:Y:S05]  /*1e30*/  BRA `(.L_x_579) ;  /* 0xfffffff8003c7947 */ /* 0x000fea000383ffff */
.L_x_566:
[----:B------:R-:W-:Y:S01]  /*1e40*/  BSSY B1, `(.L_x_580) ;  /* 0x0000005000017945 */ /* 0x000fe20003800000 */
[----:B------:R-:W-:-:S07]  /*1e50*/  IMAD.MOV.U32 R9, RZ, RZ, -0x1 ;  /* 0xffffffffff097424 */ /* 0x000fce00078e00ff */
[----:B-1----:R-:W-:Y:S05]  /*1e60*/  WARPSYNC.COLLECTIVE R9, `(.L_x_581) ;  /* 0x0000000009087348 */ /* 0x002fea0003c00000 */
[----:B------:R-:W-:Y:S01]  /*1e70*/  NOP ;  /* 0x0000000000007918 */ /* 0x000fe20000000000 */
[----:B-1----:R-:W-:Y:S05]  /*1e80*/  ENDCOLLECTIVE ;  /* 0x000000000000791b */ /* 0x002fea0003800000 */
.L_x_581:
[----:B------:R-:W-:Y:S05]  /*1e90*/  BSYNC B1 ;  /* 0x0000000000017941 */ /* 0x000fea0003800000 */
.L_x_580:
[----:B------:R-:W-:Y:S05]  /*1ea0*/  BRA `(.L_x_564) ;  /* 0xfffffff800547947 */ /* 0x000fea000383ffff */
.L_x_582:
        /* <DEDUP_REMOVED lines=13> */
.L_x_4066:


//--------------------- .text._ZN12tensorrt_llm7kernels32fusedQKNormRopeKernelNTokenHeadsIN3c108BFloat16ES3_Li64ELb1ELi2EEEvPviiifPKvS6_S6_PKlii --------------------------
	.section	.text._ZN12tensorrt_llm7kernels32fusedQKNormRopeKernelNTokenHeadsIN3c108BFloat16ES3_Li64ELb1ELi2EEEvPviiifPKvS6_S6_PKlii,"ax",@progbits
	.align	128
        .global         _ZN12tensorrt_llm7kernels32fusedQKNormRopeKernelNTokenHeadsIN3c108BFloat16ES3_Li64ELb1ELi2EEEvPviiifPKvS6_S6_PKlii
        .type           _ZN12tensorrt_llm7kernels32fusedQKNormRopeKernelNTokenHeadsIN3c108BFloat16ES3_Li64ELb1ELi2EEEvPviiifPKvS6_S6_PKlii,@function
        .size           _ZN12tensorrt_llm7kernels32fusedQKNormRopeKernelNTokenHeadsIN3c108BFloat16ES3_Li64ELb1ELi2EEEvPviiifPKvS6_S6_PKlii,(.L_x_4067 - _ZN12tensorrt_llm7kernels32fusedQKNormRopeKernelNTokenHeadsIN3c108BFloat16ES3_Li64ELb1ELi2EEEvPviiifPKvS6_S6_PKlii)
        .other          _ZN12tensorrt_llm7kernels32fusedQKNormRopeKernelNTokenHeadsIN3c108BFloat16ES3_Li64ELb1ELi2EEEvPviiifPKvS6_S6_PKlii,@"STO_CUDA_ENTRY STV_DEFAULT"
_ZN12tensorrt_llm7kernels32fusedQKNormRopeKernelNTokenHeadsIN3c108BFloat16ES3_Li64ELb1ELi2EEEvPviiifPKvS6_S6_PKlii:
.text._ZN12tensorrt_llm7kernels32fusedQKNormRopeKernelNTokenHeadsIN3c108BFloat16ES3_Li64ELb1ELi2EEEvPviiifPKvS6_S6_PKlii:
        /* <DEDUP_REMOVED lines=9> */
[----:B------:R-:W-:Y:S02]  /*0090*/  LEA.HI R0, R0, R0, RZ, 0x1 ;  /* 0x0000000000007211 */ /* 0x000fe400078f08ff */
[----:B--2---:R-:W-:Y:S02]  /*00a0*/  SHF.R.U32.HI R19, RZ, 0x5, R16 ;  /* 0x00000005ff137819 */ /* 0x004fe40000011610 */
[----:B------:R-:W-:Y:S01]  /*00b0*/  SHF.R.S32.HI R4, RZ, 0x1, R0 ;  /* 0x00000001ff047819 */ /* 0x000fe20000011400 */
[----:B-1----:R-:W-:-:S03]  /*00c0*/  USHF.R.U32.HI UR4, URZ, 0x5, UR4 ;  /* 0x00000005ff047899 */ /* 0x002fc60008011604 */
[----:B------:R-:W-:-:S04]  /*00d0*/  IABS R9, R4 ;  /* 0x0000000400097213 */ /* 0x000fc80000000000 */
[----:B------:R-:W1:Y:S01]  /*00e0*/  I2F.RP R0, R9 ;  /* 0x0000000900007306 */ /* 0x000e620000209400 */
[----:B---3--:R-:W-:-:S05]  /*00f0*/  IMAD R5, R6, UR4, R19 ;  /* 0x0000000406057c24 */ /* 0x008fca000f8e0213 */
[----:B------:R-:W-:Y:S02]  /*0100*/  IABS R13, R5 ;  /* 0x00000005000d7213 */ /* 0x000fe40000000000 */
        /* <DEDUP_REMOVED lines=62> */
.L_x_587:
        /* <DEDUP_REMOVED lines=43> */
.L_x_586:
[----:B---3--:R-:W-:Y:S05]  /*07a0*/  BSYNC.RECONVERGENT B1 ;  /* 0x0000000000017941 */ /* 0x008fea0003800200 */
.L_x_585:
        /* <DEDUP_REMOVED lines=12> */
.L_x_588:
        /* <DEDUP_REMOVED lines=16> */
.L_x_584:
[----:B---3--:R-:W-:Y:S05]  /*0970*/  BSYNC.RECONVERGENT B0 ;  /* 0x0000000000007941 */ /* 0x008fea0003800200 */
.L_x_583:
        /* <DEDUP_REMOVED lines=34> */
[----:B------:R-:W-:Y:S02]  /*0ba0*/  LOP3.LUT R5, R4, 0x60, RZ, 0xc0, !PT ;  /* 0x0000006004057812 */ /* 0x000fe400078ec0ff */
[----:B------:R-:W-:-:S02]  /*0bb0*/  IADD3 R4, PT, PT, -R2, RZ, RZ ;  /* 0x000000ff02047210 */ /* 0x000fc40007ffe1ff */
[----:B------:R-:W-:Y:S01]  /*0bc0*/  LOP3.LUT R18, R5, 0x1f, R16, 0xf8, !PT ;  /* 0x0000001f05127812 */ /* 0x000fe200078ef810 */
[----:B-1----:R-:W-:-:S06]  /*0bd0*/  ULEA UR5, UR7, UR5, 0x18 ;  /* 0x0000000507057291 */ /* 0x002fcc000f8ec0ff */
[----:B------:R-:W-:-:S05]  /*0be0*/  LEA R3, R3, UR5, 0x1 ;  /* 0x0000000503037c11 */ /* 0x000fca000f8e08ff */
[----:B------:R-:W-:-:S07]  /*0bf0*/  IMAD.IADD R5, R3, 0x1, R10 ;  /* 0x0000000103057824 */ /* 0x000fce00078e020a */
.L_x_593:
        /* <DEDUP_REMOVED lines=11> */
.L_x_592:
[----:B------:R-:W-:Y:S05]  /*0cb0*/  BSYNC.RECONVERGENT B1 ;  /* 0x0000000000017941 */ /* 0x000fea0003800200 */
.L_x_591:
        /* <DEDUP_REMOVED lines=8> */
.L_x_594:
        /* <DEDUP_REMOVED lines=23> */
.L_x_590:
[----:B------:R-:W-:Y:S05]  /*0eb0*/  BSYNC.RECONVERGENT B0 ;  /* 0x0000000000007941 */ /* 0x000fea0003800200 */
.L_x_589:
        /* <DEDUP_REMOVED lines=41> */
.L_x_601:
        /* <DEDUP_REMOVED lines=23> */
.L_x_611:
        /* <DEDUP_REMOVED lines=13> */
.L_x_599:
[----:B------:R-:W-:Y:S05]  /*1390*/  BSYNC.RECONVERGENT B1 ;  /* 0x0000000000017941 */ /* 0x000fea0003800200 */
.L_x_598:
        /* <DEDUP_REMOVED lines=38> */
.L_x_618:
        /* <DEDUP_REMOVED lines=29> */
.L_x_596:
[----:B------:R-:W-:Y:S05]  /*17d0*/  BSYNC B0 ;  /* 0x0000000000007941 */ /* 0x000fea0003800000 */
.L_x_595:
        /* <DEDUP_REMOVED lines=31> */
.L_x_625:
[----:B------:R-:W3:Y:S01]  /*19d0*/  LDC R4, c[0x0][0x394] ;  /* 0x0000e500ff047b82 */ /* 0x000ee20000000800 */
[----:B------:R-:W-:Y:S01]  /*19e0*/  ISETP.NE.AND P1, PT, R17, RZ, PT ;  /* 0x000000ff1100720c */ /* 0x000fe20003f25270 */
[----:B------:R-:W-:Y:S01]  /*19f0*/  BSSY.RECONVERGENT B0, `(.L_x_603) ;  /* 0x0000004000007945 */ /* 0x000fe20003800200 */
[----:B------:R-:W-:-:S11]  /*1a00*/  ISETP.GE.AND P2, PT, R6, UR7, PT ;  /* 0x0000000706007c0c */ /* 0x000fd6000bf46270 */
[----:B------:R-:W-:Y:S05]  /*1a10*/  @P1 BRA `(.L_x_604) ;  /* 0x0000000000041947 */ /* 0x000fea0003800000 */
[----:B------:R-:W-:-:S04]  /*1a20*/  DEPBAR.LE SB0, 0x0 ;  /* 0x000080000000791a */ /* 0x000fc80000000000 */
.L_x_604:
[----:B------:R-:W-:Y:S05]  /*1a30*/  BSYNC.RECONVERGENT B0 ;  /* 0x0000000000007941 */ /* 0x000fea0003800200 */
.L_x_603:
        /* <DEDUP_REMOVED lines=23> */
.L_x_597:
[----:B------:R-:W-:Y:S01]  /*1bb0*/  HFMA2 R5, -RZ, RZ, 0, 9.5367431640625e-07 ;  /* 0x00000010ff057431 */ /* 0x000fe200000001ff */
[----:B------:R-:W-:Y:S01]  /*1bc0*/  BSSY B1, `(.L_x_605) ;  /* 0x0000006000017945 */ /* 0x000fe20003800000 */
[----:B------:R-:W-:Y:S01]  /*1bd0*/  IMAD.MOV.U32 R25, RZ, RZ, 0x1f ;  /* 0x0000001fff197424 */ /* 0x000fe200078e00ff */
[----:B------:R-:W-:-:S07]  /*1be0*/  MOV R28, 0xffffffff ;  /* 0xffffffff001c7802 */ /* 0x000fce0000000f00 */
[----:B------:R-:W-:Y:S05]  /*1bf0*/  WARPSYNC.COLLECTIVE R28, `(.L_x_606) ;  /* 0x000000001c087348 */ /* 0x000fea0003c00000 */
[----:B------:R1:W2:Y:S02]  /*1c00*/  SHFL.BFLY P1, R29, R4, R5, R25 ;  /* 0x0c000005041d7389 */ /* 0x0002a40000020019 */
[----:B-12---:R-:W-:Y:S05]  /*1c10*/  ENDCOLLECTIVE ;  /* 0x000000000000791b */ /* 0x006fea0003800000 */
.L_x_606:
[----:B------:R-:W-:Y:S05]  /*1c20*/  BSYNC B1 ;  /* 0x0000000000017941 */ /* 0x000fea0003800000 */
.L_x_605:
[----:B------:R-:W-:Y:S01]  /*1c30*/  FADD.FTZ R4, R4, R29 ;  /* 0x0000001d04047221 */ /* 0x000fe20000010000 */
[----:B------:R-:W-:Y:S02]  /*1c40*/  IMAD.MOV.U32 R5, RZ, RZ, 0x8 ;  /* 0x00000008ff057424 */ /* 0x000fe400078e00ff */
[----:B------:R-:W-:Y:S02]  /*1c50*/  HFMA2 R25, -RZ, RZ, 0, 1.847743988037109375e-06 ;  /* 0x0000001fff197431 */ /* 0x000fe400000001ff */
[----:B------:R-:W-:-:S07]  /*1c60*/  IMAD.MOV.U32 R28, RZ, RZ, -0x1 ;  /* 0xffffffffff1c7424 */ /* 0x000fce00078e00ff */
[----:B------:R-:W-:Y:S05]  /*1c70*/  WARPSYNC.COLLECTIVE R28, `(.L_x_607) ;  /* 0x000000001c087348 */ /* 0x000fea0003c00000 */
[----:B------:R1:W2:Y:S02]  /*1c80*/  SHFL.BFLY P1, R29, R4, R5, R25 ;  /* 0x0c000005041d7389 */ /* 0x0002a40000020019 */
[----:B-12---:R-:W-:Y:S05]  /*1c90*/  ENDCOLLECTIVE ;  /* 0x000000000000791b */ /* 0x006fea0003800000 */
.L_x_607:
[----:B------:R-:W-:Y:S02]  /*1ca0*/  IMAD.MOV.U32 R5, RZ, RZ, 0x4 ;  /* 0x00000004ff057424 */ /* 0x000fe400078e00ff */
[----:B------:R-:W-:-:S05]  /*1cb0*/  FADD.FTZ R3, R4, R29 ;  /* 0x0000001d04037221 */ /* 0x000fca0000010000 */
[----:B------:R-:W-:-:S07]  /*1cc0*/  MOV R4, R3 ;  /* 0x0000000300047202 */ /* 0x000fce0000000f00 */
[----:B------:R-:W-:Y:S05]  /*1cd0*/  WARPSYNC.COLLECTIVE R28, `(.L_x_608) ;  /* 0x000000001c087348 */ /* 0x000fea0003c00000 */
[----:B------:R1:W2:Y:S02]  /*1ce0*/  SHFL.BFLY P1, R29, R4, R5, R25 ;  /* 0x0c000005041d7389 */ /* 0x0002a40000020019 */
[----:B-12---:R-:W-:Y:S05]  /*1cf0*/  ENDCOLLECTIVE ;  /* 0x000000000000791b */ /* 0x006fea0003800000 */
.L_x_608:
[----:B------:R-:W-:Y:S02]  /*1d00*/  IMAD.MOV.U32 R5, RZ, RZ, 0x2 ;  /* 0x00000002ff057424 */ /* 0x000fe400078e00ff */
[----:B------:R-:W-:-:S05]  /*1d10*/  FADD.FTZ R23, R3, R29 ;  /* 0x0000001d03177221 */ /* 0x000fca0000010000 */
[----:B------:R-:W-:-:S07]  /*1d20*/  MOV R4, R23 ;  /* 0x0000001700047202 */ /* 0x000fce0000000f00 */
[----:B------:R-:W-:Y:S05]  /*1d30*/  WARPSYNC.COLLECTIVE R28, `(.L_x_609) ;  /* 0x000000001c087348 */ /* 0x000fea0003c00000 */
[----:B------:R1:W2:Y:S02]  /*1d40*/  SHFL.BFLY P1, R29, R4, R5, R25 ;  /* 0x0c000005041d7389 */ /* 0x0002a40000020019 */
[----:B-12---:R-:W-:Y:S05]  /*1d50*/  ENDCOLLECTIVE ;  /* 0x000000000000791b */ /* 0x006fea0003800000 */
.L_x_609:
[----:B------:R-:W-:Y:S02]  /*1d60*/  IMAD.MOV.U32 R5, RZ, RZ, 0x1 ;  /* 0x00000001ff057424 */ /* 0x000fe400078e00ff */
[----:B------:R-:W-:-:S05]  /*1d70*/  FADD.FTZ R3, R23, R29 ;  /* 0x0000001d17037221 */ /* 0x000fca0000010000 */
[----:B------:R-:W-:-:S07]  /*1d80*/  MOV R4, R3 ;  /* 0x0000000300047202 */ /* 0x000fce0000000f00 */
[----:B------:R-:W-:Y:S05]  /*1d90*/  WARPSYNC.COLLECTIVE R28, `(.L_x_610) ;  /* 0x000000001c087348 */ /* 0x000fea0003c00000 */
[----:B------:R1:W2:Y:S02]  /*1da0*/  SHFL.BFLY P1, R29, R4, R5, R25 ;  /* 0x0c000005041d7389 */ /* 0x0002a40000020019 */
[----:B-12---:R-:W-:Y:S05]  /*1db0*/  ENDCOLLECTIVE ;  /* 0x000000000000791b */ /* 0x006fea0003800000 */
.L_x_610:
[----:B------:R-:W-:Y:S05]  /*1dc0*/  BRA `(.L_x_611) ;  /* 0xfffffff4003c7947 */ /* 0x000fea000383ffff */
.L_x_600:
[----:B------:R-:W-:Y:S01]  /*1dd0*/  HFMA2 R5, -RZ, RZ, 0, 9.5367431640625e-07 ;  /* 0x00000010ff057431 */ /* 0x000fe200000001ff */
[----:B------:R-:W-:Y:S01]  /*1de0*/  BSSY B1, `(.L_x_612) ;  /* 0x0000006000017945 */ /* 0x000fe20003800000 */
[----:B------:R-:W-:Y:S01]  /*1df0*/  IMAD.MOV.U32 R25, RZ, RZ, 0x1f ;  /* 0x0000001fff197424 */ /* 0x000fe200078e00ff */
[----:B------:R-:W-:-:S07]  /*1e00*/  MOV R28, 0xffffffff ;  /* 0xffffffff001c7802 */ /* 0x000fce0000000f00 */
[----:B------:R-:W-:Y:S05]  /*1e10*/  WARPSYNC.COLLECTIVE R28, `(.L_x_613) ;  /* 0x000000001c087348 */ /* 0x000fea0003c00000 */
[----:B------:R1:W2:Y:S02]  /*1e20*/  SHFL.BFLY P1, R29, R4, R5, R25 ;  /* 0x0c000005041d7389 */ /* 0x0002a40000020019 */
[----:B-12---:R-:W-:Y:S05]  /*1e30*/  ENDCOLLECTIVE ;  /* 0x000000000000791b */ /* 0x006fea0003800000 */
.L_x_613:
[----:B------:R-:W-:Y:S05]  /*1e40*/  BSYNC B1 ;  /* 0x0000000000017941 */ /* 0x000fea0003800000 */
.L_x_612:
[----:B------:R-:W-:Y:S01]  /*1e50*/  FADD.FTZ R4, R4, R29 ;  /* 0x0000001d04047221 */ /* 0x000fe20000010000 */
[----:B------:R-:W-:Y:S02]  /*1e60*/  IMAD.MOV.U32 R5, RZ, RZ, 0x8 ;  /* 0x00000008ff057424 */ /* 0x000fe400078e00ff */
[----:B------:R-:W-:Y:S02]  /*1e70*/  HFMA2 R25, -RZ, RZ, 0, 1.847743988037109375e-06 ;  /* 0x0000001fff197431 */ /* 0x000fe400000001ff */
[----:B------:R-:W-:-:S07]  /*1e80*/  IMAD.MOV.U32 R28, RZ, RZ, -0x1 ;  /* 0xffffffffff1c7424 */ /* 0x000fce00078e00ff */
[----:B------:R-:W-:Y:S05]  /*1e90*/  WARPSYNC.COLLECTIVE R28, `(.L_x_614) ;  /* 0x000000001c087348 */ /* 0x000fea0003c00000 */
[----:B------:R1:W2:Y:S02]  /*1ea0*/  SHFL.BFLY P1, R29, R4, R5, R25 ;  /* 0x0c000005041d7389 */ /* 0x0002a40000020019 */
[----:B-12---:R-:W-:Y:S05]  /*1eb0*/  ENDCOLLECTIVE ;  /* 0x000000000000791b */ /* 0x006fea0003800000 */
.L_x_614:
[----:B------:R-:W-:Y:S01]  /*1ec0*/  MOV R5, 0x4 ;  /* 0x0000000400057802 */ /* 0x000fe20000000f00 */
[----:B------:R-:W-:-:S07]  /*1ed0*/  FADD.FTZ R4, R4, R29 ;  /* 0x0000001d04047221 */ /* 0x000fce0000010000 */
[----:B------:R-:W-:Y:S05]  /*1ee0*/  WARPSYNC.COLLECTIVE R28, `(.L_x_615) ;  /* 0x000000001c087348 */ /* 0x000fea0003c00000 */
[----:B------:R1:W2:Y:S02]  /*1ef0*/  SHFL.BFLY P1, R29, R4, R5, R25 ;  /* 0x0c000005041d7389 */ /* 0x0002a40000020019 */
[----:B-12---:R-:W-:Y:S05]  /*1f00*/  ENDCOLLECTIVE ;  /* 0x000000000000791b */ /* 0x006fea0003800000 */
.L_x_615:
[----:B------:R-:W-:Y:S02]  /*1f10*/  IMAD.MOV.U32 R5, RZ, RZ, 0x2 ;  /* 0x00000002ff057424 */ /* 0x000fe400078e00ff */
[----:B------:R-:W-:-:S07]  /*1f20*/  FADD.FTZ R4, R4, R29 ;  /* 0x0000001d04047221 */ /* 0x000fce0000010000 */
[----:B------:R-:W-:Y:S05]  /*1f30*/  WARPSYNC.COLLECTIVE R28, `(.L_x_616) ;  /* 0x000000001c087348 */ /* 0x000fea0003c00000 */
[----:B------:R1:W2:Y:S02]  /*1f40*/  SHFL.BFLY P1, R29, R4, R5, R25 ;  /* 0x0c000005041d7389 */ /* 0x0002a40000020019 */
[----:B-12---:R-:W-:Y:S05]  /*1f50*/  ENDCOLLECTIVE ;  /* 0x000000000000791b */ /* 0x006fea0003800000 */
.L_x_616:
[----:B------:R-:W-:Y:S02]  /*1f60*/  HFMA2 R5, -RZ, RZ, 0, 5.9604644775390625e-08 ;  /* 0x00000001ff057431 */ /* 0x000fe400000001ff */
[----:B------:R-:W-:-:S07]  /*1f70*/  FADD.FTZ R4, R4, R29 ;  /* 0x0000001d04047221 */ /* 0x000fce0000010000 */
[----:B------:R-:W-:Y:S05]  /*1f80*/  WARPSYNC.COLLECTIVE R28, `(.L_x_617) ;  /* 0x000000001c087348 */ /* 0x000fea0003c00000 */
[----:B------:R1:W2:Y:S02]  /*1f90*/  SHFL.BFLY P1, R29, R4, R5, R25 ;  /* 0x0c000005041d7389 */ /* 0x0002a40000020019 */
[----:B-12---:R-:W-:Y:S05]  /*1fa0*/  ENDCOLLECTIVE ;  /* 0x000000000000791b */ /* 0x006fea0003800000 */
.L_x_617:
[----:B------:R-:W-:Y:S05]  /*1fb0*/  BRA `(.L_x_618) ;  /* 0xfffffff400907947 */ /* 0x000fea000383ffff */
.L_x_602:
[----:B------:R-:W-:Y:S01]  /*1fc0*/  BSSY B0, `(.L_x_619) ;  /* 0x0000007000007945 */ /* 0x000fe20003800000 */
[----:B------:R-:W-:Y:S01]  /*1fd0*/  IMAD.MOV.U32 R5, RZ, RZ, 0x10 ;  /* 0x00000010ff057424 */ /* 0x000fe200078e00ff */
[----:B------:R-:W-:Y:S01]  /*1fe0*/  MOV R25, 0x1f ;  /* 0x0000001f00197802 */ /* 0x000fe20000000f00 */
[----:B------:R-:W-:-:S07]  /*1ff0*/  IMAD.MOV.U32 R28, RZ, RZ, -0x1 ;  /* 0xffffffffff1c7424 */ /* 0x000fce00078e00ff */
[----:B------:R-:W-:Y:S05]  /*2000*/  WARPSYNC.COLLECTIVE R28, `(.L_x_620) ;  /* 0x000000001c087348 */ /* 0x000fea0003c00000 */
[----:B------:R1:W2:Y:S02]  /*2010*/  SHFL.BFLY P1, R29, R4, R5, R25 ;  /* 0x0c000005041d7389 */ /* 0x0002a40000020019 */
[----:B-12---:R-:W-:Y:S05]  /*2020*/  ENDCOLLECTIVE ;  /* 0x000000000000791b */ /* 0x006fea0003800000 */
.L_x_620:
[----:B------:R-:W-:Y:S05]  /*2030*/  BSYNC B0 ;  /* 0x0000000000007941 */ /* 0x000fea0003800000 */
.L_x_619:
[----:B------:R-:W-:Y:S01]  /*2040*/  FADD.FTZ R4, R4, R29 ;  /* 0x0000001d04047221 */ /* 0x000fe20000010000 */
[----:B------:R-:W-:Y:S02]  /*2050*/  HFMA2 R5, -RZ, RZ, 0, 4.76837158203125e-07 ;  /* 0x00000008ff057431 */ /* 0x000fe400000001ff */
[----:B------:R-:W-:Y:S01]  /*2060*/  IMAD.MOV.U32 R25, RZ, RZ, 0x1f ;  /* 0x0000001fff197424 */ /* 0x000fe200078e00ff */
[----:B------:R-:W-:-:S07]  /*2070*/  MOV R28, 0xffffffff ;  /* 0xffffffff001c7802 */ /* 0x000fce0000000f00 */
[----:B------:R-:W-:Y:S05]  /*2080*/  WARPSYNC.COLLECTIVE R28, `(.L_x_621) ;  /* 0x000000001c087348 */ /* 0x000fea0003c00000 */
[----:B------:R1:W2:Y:S02]  /*2090*/  SHFL.BFLY P1, R29, R4, R5, R25 ;  /* 0x0c000005041d7389 */ /* 0x0002a40000020019 */
[----:B-12---:R-:W-:Y:S05]  /*20a0*/  ENDCOLLECTIVE ;  /* 0x000000000000791b */ /* 0x006fea0003800000 */
.L_x_621:
[----:B------:R-:W-:Y:S02]  /*20b0*/  HFMA2 R5, -RZ, RZ, 0, 2.384185791015625e-07 ;  /* 0x00000004ff057431 */ /* 0x000fe400000001ff */
[----:B------:R-:W-:-:S04]  /*20c0*/  FADD.FTZ R3, R4, R29 ;  /* 0x0000001d04037221 */ /* 0x000fc80000010000 */
[----:B------:R-:W-:-:S07]  /*20d0*/  IMAD.MOV.U32 R4, RZ, RZ, R3 ;  /* 0x000000ffff047224 */ /* 0x000fce00078e0003 */
[----:B------:R-:W-:Y:S05]  /*20e0*/  WARPSYNC.COLLECTIVE R28, `(.L_x_622) ;  /* 0x000000001c087348 */ /* 0x000fea0003c00000 */
[----:B------:R1:W2:Y:S02]  /*20f0*/  SHFL.BFLY P1, R29, R4, R5, R25 ;  /* 0x0c000005041d7389 */ /* 0x0002a40000020019 */
[----:B-12---:R-:W-:Y:S05]  /*2100*/  ENDCOLLECTIVE ;  /* 0x000000000000791b */ /* 0x006fea0003800000 */
.L_x_622:
[----:B------:R-:W-:Y:S01]  /*2110*/  MOV R5, 0x2 ;  /* 0x0000000200057802 */ /* 0x000fe20000000f00 */
[----:B------:R-:W-:-:S04]  /*2120*/  FADD.FTZ R7, R3, R29 ;  /* 0x0000001d03077221 */ /* 0x000fc80000010000 */
[----:B------:R-:W-:-:S07]  /*2130*/  IMAD.MOV.U32 R4, RZ, RZ, R7 ;  /* 0x000000ffff047224 */ /* 0x000fce00078e0007 */
[----:B------:R-:W-:Y:S05]  /*2140*/  WARPSYNC.COLLECTIVE R28, `(.L_x_623) ;  /* 0x000000001c087348 */ /* 0x000fea0003c00000 */
[----:B------:R1:W2:Y:S02]  /*2150*/  SHFL.BFLY P1, R29, R4, R5, R25 ;  /* 0x0c000005041d7389 */ /* 0x0002a40000020019 */
[----:B-12---:R-:W-:Y:S05]  /*2160*/  ENDCOLLECTIVE ;  /* 0x000000000000791b */ /* 0x006fea0003800000 */
.L_x_623:
[----:B------:R-:W-:Y:S02]  /*2170*/  HFMA2 R5, -RZ, RZ, 0, 5.9604644775390625e-08 ;  /* 0x00000001ff057431 */ /* 0x000fe400000001ff */
[----:B------:R-:W-:-:S04]  /*2180*/  FADD.FTZ R8, R7, R29 ;  /* 0x0000001d07087221 */ /* 0x000fc80000010000 */
[----:B------:R-:W-:-:S07]  /*2190*/  IMAD.MOV.U32 R4, RZ, RZ, R8 ;  /* 0x000000ffff047224 */ /* 0x000fce00078e0008 */
[----:B------:R-:W-:Y:S05]  /*21a0*/  WARPSYNC.COLLECTIVE R28, `(.L_x_624) ;  /* 0x000000001c087348 */ /* 0x000fea0003c00000 */
[----:B------:R1:W2:Y:S02]  /*21b0*/  SHFL.BFLY P1, R29, R4, R5, R25 ;  /* 0x0c000005041d7389 */ /* 0x0002a40000020019 */
[----:B-12---:R-:W-:Y:S05]  /*21c0*/  ENDCOLLECTIVE ;  /* 0x000000000000791b */ /* 0x006fea0003800000 */
.L_x_624:
[----:B------:R-:W-:Y:S05]  /*21d0*/  BRA `(.L_x_625) ;  /* 0xfffffff400fc7947 */ /* 0x000fea000383ffff */
.L_x_626:
        /* <DEDUP_REMOVED lines=10> */
.L_x_4067:


//--------------------- .text._ZN12tensorrt_llm7kernels21fusedQKNormRopeKernelIN3c108BFloat16ES3_Li256ELb0EEEvPviiifPKvS6_S6_PKlii --------------------------
	.section	.text._ZN12tensorrt_llm7kernels21fusedQKNormRopeKernelIN3c108BFloat16ES3_Li256ELb0EEEvPviiifPKvS6_S6_PKlii,"ax",@progbits
	.align	128
        .global         _ZN12tensorrt_llm7kernels21fusedQKNormRopeKernelIN3c108BFloat16ES3_Li256ELb0EEEvPviiifPKvS6_S6_PKlii
        .type           _ZN12tensorrt_llm7kernels21fusedQKNormRopeKernelIN3c108BFloat16ES3_Li256ELb0EEEvPviiifPKvS6_S6_PKlii,@function
        .size           _ZN12tensorrt_llm7kernels21fusedQKNormRopeKernelIN3c108BFloat16ES3_Li256ELb0EEEvPviiifPKvS6_S6_PKlii,(.L_x_4068 - _ZN12tensorrt_llm7kernels21fusedQKNormRopeKernelIN3c108BFloat16ES3_Li256ELb0EEEvPviiifPKvS6_S6_PKlii)
        .other          _ZN12tensorrt_llm7kernels21fusedQKNormRopeKernelIN3c108BFloat16ES3_Li256ELb0EEEvPviiifPKvS6_S6_PKlii,@"STO_CUDA_ENTRY STV_DEFAULT"
_ZN12tensorrt_llm7kernels21fusedQKNormRopeKernelIN3c108BFloat16ES3_Li256ELb0EEEvPviiifPKvS6_S6_PKlii:
.text._ZN12tensorrt_llm7kernels21fusedQKNormRopeKernelIN3c108BFloat16ES3_Li256ELb0EEEvPviiifPKvS6_S6_PKlii:
[----:B------:R-:W-:Y:S08]  /*0000*/  LDC R1, c[0x0][0x37c] ;  /* 0x0000df00ff017b82 */ /* 0x000ff00000000800 */
[----:B------:R-:W0:Y:S01]  /*0010*/  LDC.64 R4, c[0x0][0x388] ;  /* 0x0000e200ff047b82 */ /* 0x000e220000000a00 */
[----:B------:R-:W1:Y:S01]  /*0020*/  S2R R2, SR_TID.X ;  /* 0x0000000000027919 */ /* 0x000e620000002100 */
[----:B------:R-:W2:Y:S01]  /*0030*/  LDCU UR4, c[0x0][0x360] ;  /* 0x00006c00ff0477ac */ /* 0x000ea20008000800 */
[----:B------:R-:W3:Y:S01]  /*0040*/  S2R R9, SR_CTAID.X ;  /* 0x0000000000097919 */ /* 0x000ee20000002500 */
[----:B--2---:R-:W-:Y:S01]  /*0050*/  USHF.R.U32.HI UR4, URZ, 0x5, UR4 ;  /* 0x00000005ff047899 */ /* 0x004fe20008011604 */
[----:B0-----:R-:W-:-:S05]  /*0060*/  IMAD.IADD R5, R5, 0x1, R4 ;  /* 0x0000000105057824 */ /* 0x001fca00078e0204 */
[-C--:B------:R-:W-:Y:S02]  /*0070*/  IABS R8, R5.reuse ;  /* 0x0000000500087213 */ /* 0x080fe40000000000 */
[----:B------:R-:W-:Y:S02]  /*0080*/  IABS R10, R5 ;  /* 0x00000005000a7213 */ /* 0x000fe40000000000 */
[----:B------:R-:W0:Y:S01]  /*0090*/  I2F.RP R3, R8 ;  /* 0x0000000800037306 */ /* 0x000e220000209400 */
[----:B-1----:R-:W-:Y:S02]  /*00a0*/  SHF.R.U32.HI R0, RZ, 0x5, R2 ;  /* 0x00000005ff007819 */ /* 0x002fe40000011602 */
[----:B------:R-:W-:-:S03]  /*00b0*/  IMAD.MOV R10, RZ, RZ, -R10 ;  /* 0x000000ffff0a7224 */ /* 0x000fc600078e0a0a */
[----:B---3--:R-:W-:Y:S01]  /*00c0*/  IMAD R0, R9, UR4, R0 ;  /* 0x0000000409007c24 */ /* 0x008fe2000f8e0200 */
[----:B------:R-:W1:Y:S04]  /*00d0*/  LDCU UR4, c[0x0][0x3b8] ;  /* 0x00007700ff0477ac */ /* 0x000e680008000800 */
[----:B------:R-:W-:Y:S01]  /*00e0*/  IABS R9, R0 ;  /* 0x0000000000097213 */ /* 0x000fe20000000000 */
[----:B0-----:R-:W0:Y:S02]  /*00f0*/  MUFU.RCP R3, R3 ;  /* 0x0000000300037308 */ /* 0x001e240000001000 */
[----:B0-----:R-:W-:-:S06]  /*0100*/  VIADD R6, R3, 0xffffffe ;  /* 0x0ffffffe03067836 */ /* 0x001fcc0000000000 */
[----:B------:R0:W2:Y:S02]  /*0110*/  F2I.FTZ.U32.TRUNC.NTZ R7, R6 ;  /* 0x0000000600077305 */ /* 0x0000a4000021f000 */
[----:B0-----:R-:W-:Y:S01]  /*0120*/  IMAD.MOV.U32 R6, RZ, RZ, RZ ;  /* 0x000000ffff067224 */ /* 0x001fe200078e00ff */
[----:B--2---:R-:W-:-:S05]  /*0130*/  IADD3 R11, PT, PT, RZ, -R7, RZ ;  /* 0x80000007ff0b7210 */ /* 0x004fca0007ffe0ff */
[----:B------:R-:W-:-:S04]  /*0140*/  IMAD R3, R11, R8, RZ ;  /* 0x000000080b037224 */ /* 0x000fc800078e02ff */
[----:B------:R-:W-:Y:S01]  /*0150*/  IMAD.HI.U32 R6, R7, R3, R6 ;  /* 0x0000000307067227 */ /* 0x000fe200078e0006 */
[----:B------:R-:W-:-:S03]  /*0160*/  MOV R3, R9 ;  /* 0x0000000900037202 */ /* 0x000fc60000000f00 */
[----:B------:R-:W-:Y:S02]  /*0170*/  IMAD.MOV.U32 R7, RZ, RZ, R10 ;  /* 0x000000ffff077224 */ /* 0x000fe400078e000a */
        /* <DEDUP_REMOVED lines=12> */
[----:B-1----:R-:W-:-:S13]  /*0240*/  ISETP.GE.AND P0, PT, R14, UR4, PT ;  /* 0x000000040e007c0c */ /* 0x002fda000bf06270 */
[----:B------:R-:W-:Y:S05]  /*0250*/  @P0 EXIT ;  /* 0x000000000000094d */ /* 0x000fea0003800000 */
[----:B------:R-:W0:Y:S01]  /*0260*/  LDC.64 R18, c[0x0][0x390] ;  /* 0x0000e400ff127b82 */ /* 0x000e220000000a00 */
[----:B------:R-:W-:Y:S01]  /*0270*/  IADD3 R3, PT, PT, -R14, RZ, RZ ;  /* 0x000000ff0e037210 */ /* 0x000fe20007ffe1ff */
[----:B------:R-:W1:Y:S01]  /*0280*/  LDCU.64 UR4, c[0x0][0x358] ;  /* 0x00006b00ff0477ac */ /* 0x000e620008000a00 */
[----:B------:R-:W-:-:S03]  /*0290*/  LOP3.LUT R2, R2, 0x1f, RZ, 0xc0, !PT ;  /* 0x0000001f02027812 */ /* 0x000fc600078ec0ff */
[----:B------:R-:W-:Y:S01]  /*02a0*/  IMAD R3, R5, R3, R0 ;  /* 0x0000000305037224 */ /* 0x000fe200078e0200 */
[----:B------:R-:W2:Y:S01]  /*02b0*/  LDCU.64 UR6, c[0x0][0x3a8] ;  /* 0x00007500ff0677ac */ /* 0x000ea20008000a00 */
[----:B------:R-:W3:Y:S02]  /*02c0*/  LDC.64 R20, c[0x0][0x398] ;  /* 0x0000e600ff147b82 */ /* 0x000ee40000000a00 */
[C---:B------:R-:W-:Y:S01]  /*02d0*/  IMAD.IADD R0, R3.reuse, 0x1, -R4 ;  /* 0x0000000103007824 */ /* 0x040fe200078e0a04 */
[CC--:B------:R-:W-:Y:S02]  /*02e0*/  ISETP.GE.AND P0, PT, R3.reuse, R4.reuse, PT ;  /* 0x000000040300720c */ /* 0x0c0fe40003f06270 */
[CC--:B------:R-:W-:Y:S02]  /*02f0*/  ISETP.GE.AND P1, PT, R3.reuse, R4.reuse, PT ;  /* 0x000000040300720c */ /* 0x0c0fe40003f26270 */
[----:B------:R-:W-:Y:S01]  /*0300*/  SEL R0, R0, RZ, P0 ;  /* 0x000000ff00007207 */ /* 0x000fe20000000000 */
[----:B------:R-:W4:Y:S01]  /*0310*/  LDC.64 R22, c[0x0][0x3a0] ;  /* 0x0000e800ff167b82 */ /* 0x000f220000000a00 */
[----:B------:R-:W-:-:S07]  /*0320*/  VIMNMX R3, PT, PT, R3, R4, PT ;  /* 0x0000000403037248 */ /* 0x000fce0003fe0100 */
[----:B------:R-:W5:Y:S01]  /*0330*/  LDC.64 R16, c[0x0][0x380] ;  /* 0x0000e000ff107b82 */ /* 0x000f620000000a00 */
[----:B0-----:R-:W-:-:S04]  /*0340*/  IMAD.IADD R5, R5, 0x1, R18 ;  /* 0x0000000105057824 */ /* 0x001fc800078e0212 */
[----:B------:R-:W-:Y:S01]  /*0350*/  IMAD R0, R14, R5, R0 ;  /* 0x000000050e007224 */ /* 0x000fe200078e0200 */
[----:B------:R-:W-:-:S03]  /*0360*/  SHF.L.U32 R5, R2, 0x3, RZ ;  /* 0x0000000302057819 */ /* 0x000fc600000006ff */
[----:B------:R-:W-:Y:S02]  /*0370*/  IMAD.IADD R0, R0, 0x1, R3 ;  /* 0x0000000100007824 */ /* 0x000fe400078e0203 */
[----:B---3--:R-:W-:-:S04]  /*0380*/  IMAD.WIDE.U32 R20, R5, 0x2, R20 ;  /* 0x0000000205147825 */ /* 0x008fc800078e0014 */
[----:B------:R-:W-:Y:S01]  /*0390*/  IMAD R3, R0, 0x100, R5 ;  /* 0x0000010000037824 */ /* 0x000fe200078e0205 */
[----:B-1----:R-:W3:Y:S01]  /*03a0*/  @!P1 LDG.E.U16 R15, desc[UR4][R20.64] ;  /* 0x00000004140f9981 */ /* 0x002ee2000c1e1500 */
[----:B----4-:R-:W-:-:S03]  /*03b0*/  IMAD.WIDE.U32 R22, R5, 0x2, R22 ;  /* 0x0000000205167825 */ /* 0x010fc600078e0016 */
[----:B------:R-:W4:Y:S01]  /*03c0*/  @!P0 LDG.E.U16 R24, desc[UR4][R20.64+0x6] ;  /* 0x0000060414188981 */ /* 0x000f22000c1e1500 */
[----:B-----5:R-:W-:-:S03]  /*03d0*/  IMAD.WIDE R16, R3, 0x2, R16 ;  /* 0x0000000203107825 */ /* 0x020fc600078e0210 */
[----:B------:R-:W5:Y:S04]  /*03e0*/  @P1 LDG.E.U16 R0, desc[UR4][R22.64] ;  /* 0x0000000416001981 */ /* 0x000f68000c1e1500 */
[----:B------:R-:W2:Y:S04]  /*03f0*/  LDG.E.128 R8, desc[UR4][R16.64] ;  /* 0x0000000410087981 */ /* 0x000ea8000c1e1d00 */
[----:B------:R-:W4:Y:S04]  /*0400*/  @P0 LDG.E.U16 R25, desc[UR4][R22.64+0x6] ;  /* 0x0000060416190981 */ /* 0x000f28000c1e1500 */
[----:B------:R-:W4:Y:S04]  /*0410*/  @P0 LDG.E.U16 R7, desc[UR4][R22.64+0x2] ;  /* 0x0000020416070981 */ /* 0x000f28000c1e1500 */
[----:B------:R-:W4:Y:S04]  /*0420*/  @!P0 LDG.E.U16 R26, desc[UR4][R20.64+0x2] ;  /* 0x00000204141a8981 */ /* 0x000f28000c1e1500 */
[----:B------:R-:W4:Y:S04]  /*0430*/  @P0 LDG.E.U16 R28, desc[UR4][R22.64+0x8] ;  /* 0x00000804161c0981 */ /* 0x000f28000c1e1500 */
[----:B------:R-:W4:Y:S04]  /*0440*/  @!P0 LDG.E.U16 R27, desc[UR4][R20.64+0x8] ;  /* 0x00000804141b8981 */ /* 0x000f28000c1e1500 */
[----:B------:R-:W4:Y:S04]  /*0450*/  @P0 LDG.E.U16 R4, desc[UR4][R22.64+0x4] ;  /* 0x0000040416040981 */ /* 0x000f28000c1e1500 */
[----:B------:R-:W4:Y:S04]  /*0460*/  @!P0 LDG.E.U16 R29, desc[UR4][R20.64+0x4] ;  /* 0x00000404141d8981 */ /* 0x000f28000c1e1500 */
[----:B------:R-:W4:Y:S04]  /*0470*/  @!P0 LDG.E.U16 R5, desc[UR4][R20.64+0xa] ;  /* 0x00000a0414058981 */ /* 0x000f28000c1e1500 */
[----:B------:R-:W4:Y:S04]  /*0480*/  @!P0 LDG.E.U16 R6, desc[UR4][R20.64+0xc] ;  /* 0x00000c0414068981 */ /* 0x000f28000c1e1500 */
[----:B------:R2:W4:Y:S04]  /*0490*/  @!P0 LDG.E.U16 R18, desc[UR4][R20.64+0xe] ;  /* 0x00000e0414128981 */ /* 0x000528000c1e1500 */
[----:B------:R-:W4:Y:S04]  /*04a0*/  @P0 LDG.E.U16 R3, desc[UR4][R22.64+0xa] ;  /* 0x00000a0416030981 */ /* 0x000f28000c1e1500 */
[----:B------:R-:W4:Y:S04]  /*04b0*/  @P0 LDG.E.U16 R13, desc[UR4][R22.64+0xc] ;  /* 0x00000c04160d0981 */ /* 0x000f28000c1e1500 */
[----:B------:R0:W4:Y:S01]  /*04c0*/  @P0 LDG.E.U16 R12, desc[UR4][R22.64+0xe] ;  /* 0x00000e04160c0981 */ /* 0x000122000c1e1500 */
[----:B---3--:R-:W-:Y:S01]  /*04d0*/  @!P1 SHF.L.U32 R15, R15, 0x10, RZ ;  /* 0x000000100f0f9819 */ /* 0x008fe200000006ff */
[----:B-----5:R-:W-:Y:S01]  /*04e0*/  @P1 IMAD.U32 R15, R0, 0x10000, RZ ;  /* 0x00010000000f1824 */ /* 0x020fe200078e00ff */
[C---:B--2---:R-:W-:Y:S01]  /*04f0*/  PRMT R21, R8.reuse, 0x7632, R21 ;  /* 0x0000763208157816 */ /* 0x044fe20000000015 */
[----:B------:R-:W-:Y:S01]  /*0500*/  IMAD.U32 R0, R8, 0x10000, RZ ;  /* 0x0001000008007824 */ /* 0x000fe200078e00ff */
[----:B0-----:R-:W-:-:S03]  /*0510*/  PRMT R22, R9, 0x7632, R22 ;  /* 0x0000763209167816 */ /* 0x001fc60000000016 */
[----:B------:R-:W-:Y:S02]  /*0520*/  IMAD.U32 R21, R21, 0x10000, RZ ;  /* 0x0001000015157824 */ /* 0x000fe400078e00ff */
[----:B------:R-:W-:Y:S01]  /*0530*/  FFMA.FTZ R8, R0, R0, RZ ;  /* 0x0000000000087223 */ /* 0x000fe200000100ff */
[----:B------:R-:W-:-:S03]  /*0540*/  SHF.L.U32 R23, R9, 0x10, RZ ;  /* 0x0000001009177819 */ /* 0x000fc600000006ff */
[----:B------:R-:W-:Y:S01]  /*0550*/  FFMA.FTZ R8, R21, R21, R8 ;  /* 0x0000001515087223 */ /* 0x000fe20000010008 */
[----:B------:R-:W-:Y:S02]  /*0560*/  IMAD.U32 R22, R22, 0x10000, RZ ;  /* 0x0001000016167824 */ /* 0x000fe400078e00ff */
[----:B----4-:R-:W-:Y:S02]  /*0570*/  @P0 IMAD.U32 R20, R25, 0x10000, RZ ;  /* 0x0001000019140824 */ /* 0x010fe400078e00ff */
[--C-:B------:R-:W-:Y:S01]  /*0580*/  FFMA.FTZ R9, R23, R23, R8.reuse ;  /* 0x0000001717097223 */ /* 0x100fe20000010008 */
[----:B------:R-:W-:Y:S01]  /*0590*/  @!P0 IMAD.U32 R20, R24, 0x10000, RZ ;  /* 0x0001000018148824 */ /* 0x000fe200078e00ff */
[C---:B------:R-:W-:Y:S02]  /*05a0*/  PRMT R8, R10.reuse, 0x7632, R8 ;  /* 0x000076320a087816 */ /* 0x040fe40000000008 */
[----:B------:R-:W-:Y:S01]  /*05b0*/  SHF.L.U32 R24, R10, 0x10, RZ ;  /* 0x000000100a187819 */ /* 0x000fe200000006ff */
[----:B------:R-:W-:-:S02]  /*05c0*/  FFMA.FTZ R9, R22, R22, R9 ;  /* 0x0000001616097223 */ /* 0x000fc40000010009 */
[----:B------:R-:W-:Y:S02]  /*05d0*/  IMAD.U32 R10, R8, 0x10000, RZ ;  /* 0x00010000080a7824 */ /* 0x000fe400078e00ff */
[----:B------:R-:W-:Y:S01]  /*05e0*/  FFMA.FTZ R9, R24, R24, R9 ;  /* 0x0000001818097223 */ /* 0x000fe20000010009 */
[----:B------:R-:W-:Y:S01]  /*05f0*/  @P0 IMAD.U32 R7, R7, 0x10000, RZ ;  /* 0x0001000007070824 */ /* 0x000fe200078e00ff */
[C---:B------:R-:W-:Y:S01]  /*0600*/  PRMT R25, R11.reuse, 0x7632, R25 ;  /* 0x000076320b197816 */ /* 0x040fe20000000019 */
[----:B------:R-:W-:Y:S02]  /*0610*/  @!P0 IMAD.U32 R7, R26, 0x10000, RZ ;  /* 0x000100001a078824 */ /* 0x000fe400078e00ff */
[----:B------:R-:W-:Y:S01]  /*0620*/  FFMA.FTZ R9, R10, R10, R9 ;  /* 0x0000000a0a097223 */ /* 0x000fe20000010009 */
[----:B------:R-:W-:Y:S01]  /*0630*/  IMAD.U32 R26, R11, 0x10000, RZ ;  /* 0x000100000b1a7824 */ /* 0x000fe200078e00ff */
[----:B------:R-:W-:-:S03]  /*0640*/  SHF.L.U32 R25, R25, 0x10, RZ ;  /* 0x0000001019197819 */ /* 0x000fc600000006ff */
[----:B------:R-:W-:-:S04]  /*0650*/  FFMA.FTZ R8, R26, R26, R9 ;  /* 0x0000001a1a087223 */ /* 0x000fc80000010009 */
[----:B------:R-:W-:-:S05]  /*0660*/  FFMA.FTZ R8, R25, R25, R8 ;  /* 0x0000001919087223 */ /* 0x000fca0000010008 */
[----:B------:R-:W0:Y:S01]  /*0670*/  SHFL.BFLY PT, R9, R8, 0x10, 0x1f ;  /* 0x0e001f0008097f89 */ /* 0x000e2200000e0000 */
[----:B------:R-:W-:Y:S02]  /*0680*/  @P0 IMAD.U32 R11, R28, 0x10000, RZ ;  /* 0x000100001c0b0824 */ /* 0x000fe400078e00ff */
[----:B------:R-:W-:Y:S02]  /*0690*/  @!P0 IMAD.U32 R11, R27, 0x10000, RZ ;  /* 0x000100001b0b8824 */ /* 0x000fe400078e00ff */
[----:B0-----:R-:W-:-:S05]  /*06a0*/  FADD.FTZ R27, R8, R9 ;  /* 0x00000009081b7221 */ /* 0x001fca0000010000 */
[----:B------:R-:W0:Y:S02]  /*06b0*/  SHFL.BFLY PT, R28, R27, 0x8, 0x1f ;  /* 0x0d001f001b1c7f89 */ /* 0x000e2400000e0000 */
[----:B0-----:R-:W-:Y:S01]  /*06c0*/  FADD.FTZ R28, R27, R28 ;  /* 0x0000001c1b1c7221 */ /* 0x001fe20000010000 */
[----:B------:R-:W-:Y:S01]  /*06d0*/  @P0 SHF.L.U32 R4, R4, 0x10, RZ ;  /* 0x0000001004040819 */ /* 0x000fe200000006ff */
[----:B------:R-:W0:Y:S03]  /*06e0*/  LDC R27, c[0x0][0x3bc] ;  /* 0x0000ef00ff1b7b82 */ /* 0x000e260000000800 */
[----:B------:R-:W1:Y:S01]  /*06f0*/  SHFL.BFLY PT, R9, R28, 0x4, 0x1f ;  /* 0x0c801f001c097f89 */ /* 0x000e6200000e0000 */
[----:B------:R-:W-:Y:S01]  /*0700*/  @!P0 SHF.L.U32 R4, R29, 0x10, RZ ;  /* 0x000000101d048819 */ /* 0x000fe200000006ff */
[----:B-1----:R-:W-:-:S05]  /*0710*/  FADD.FTZ R29, R28, R9 ;  /* 0x000000091c1d7221 */ /* 0x002fca0000010000 */
[----:B------:R-:W1:Y:S02]  /*0720*/  SHFL.BFLY PT, R9, R29, 0x2, 0x1f ;  /* 0x0c401f001d097f89 */ /* 0x000e6400000e0000 */
[----:B-1----:R-:W-:-:S05]  /*0730*/  FADD.FTZ R29, R29, R9 ;  /* 0x000000091d1d7221 */ /* 0x002fca0000010000 */
[----:B------:R-:W1:Y:S02]  /*0740*/  SHFL.BFLY PT, R9, R29, 0x1, 0x1f ;  /* 0x0c201f001d097f89 */ /* 0x000e6400000e0000 */
[----:B-1----:R-:W-:-:S04]  /*0750*/  FADD.FTZ R9, R29, R9 ;  /* 0x000000091d097221 */ /* 0x002fc80000010000 */
[----:B------:R-:W-:Y:S02]  /*0760*/  FFMA.FTZ R19, R9, 0.00390625, R19 ;  /* 0x3b80000009137823 */ /* 0x000fe40000010013 */
[----:B------:R-:W1:Y:S02]  /*0770*/  LDC.64 R8, c[0x0][0x3b0] ;  /* 0x0000ec00ff087b82 */ /* 0x000e640000000a00 */
[----:B-1----:R-:W-:-:S06]  /*0780*/  IMAD.WIDE R8, R14, 0x8, R8 ;  /* 0x000000080e087825 */ /* 0x002fcc00078e0208 */
[----:B------:R-:W2:Y:S01]  /*0790*/  LDG.E.64 R8, desc[UR4][R8.64] ;  /* 0x0000000408087981 */ /* 0x000ea2000c1e1b00 */
[----:B------:R-:W1:Y:S01]  /*07a0*/  MUFU.RSQ R14, R19 ;  /* 0x00000013000e7308 */ /* 0x000e620000001400 */
[----:B------:R-:W-:Y:S01]  /*07b0*/  @P0 SHF.L.U32 R3, R3, 0x10, RZ ;  /* 0x0000001003030819 */ /* 0x000fe200000006ff */
[----:B------:R-:W-:Y:S01]  /*07c0*/  @!P0 IMAD.U32 R3, R5, 0x10000, RZ ;  /* 0x0001000005038824 */ /* 0x000fe200078e00ff */
[----:B------:R-:W-:Y:S01]  /*07d0*/  @P0 SHF.L.U32 R5, R12, 0x10, RZ ;  /* 0x000000100c050819 */ /* 0x000fe200000006ff */
[----:B------:R-:W-:Y:S02]  /*07e0*/  @P0 IMAD.U32 R13, R13, 0x10000, RZ ;  /* 0x000100000d0d0824 */ /* 0x000fe400078e00ff */
[----:B------:R-:W-:Y:S02]  /*07f0*/  @!P0 IMAD.U32 R13, R6, 0x10000, RZ ;  /* 0x00010000060d8824 */ /* 0x000fe400078e00ff */
[----:B------:R-:W-:Y:S02]  /*0800*/  @!P0 IMAD.U32 R5, R18, 0x10000, RZ ;  /* 0x0001000012058824 */ /* 0x000fe400078e00ff */
[----:B-1----:R-:W-:-:S04]  /*0810*/  FMUL.FTZ R15, R14, R15 ;  /* 0x0000000f0e0f7220 */ /* 0x002fc80000410000 */
[----:B------:R-:W-:Y:S01]  /*0820*/  FMUL.FTZ R15, R0, R15 ;  /* 0x0000000f000f7220 */ /* 0x000fe20000410000 */
[----:B0-----:R-:W-:Y:S01]  /*0830*/  SHF.R.S32.HI R0, RZ, 0x1f, R27 ;  /* 0x0000001fff007819 */ /* 0x001fe2000001141b */
[----:B------:R-:W-:-:S03]  /*0840*/  FMUL.FTZ R6, R14, R7 ;  /* 0x000000070e067220 */ /* 0x000fc60000410000 */
[----:B------:R-:W-:Y:S01]  /*0850*/  LEA.HI R12, R0, R27, RZ, 0x3 ;  /* 0x0000001b000c7211 */ /* 0x000fe200078f18ff */
[C---:B------:R-:W-:Y:S01]  /*0860*/  FMUL.FTZ R4, R14.reuse, R4 ;  /* 0x000000040e047220 */ /* 0x040fe20000410000 */
[C---:B------:R-:W-:Y:S01]  /*0870*/  FMUL.FTZ R7, R14.reuse, R20 ;  /* 0x000000140e077220 */ /* 0x040fe20000410000 */
[C---:B------:R-:W-:Y:S01]  /*0880*/  FMUL.FTZ R11, R14.reuse, R11 ;  /* 0x0000000b0e0b7220 */ /* 0x040fe20000410000 */
[C---:B------:R-:W-:Y:S01]  /*0890*/  FMUL.FTZ R3, R14.reuse, R3 ;  /* 0x000000030e037220 */ /* 0x040fe20000410000 */
[C---:B------:R-:W-:Y:S01]  /*08a0*/  FMUL.FTZ R13, R14.reuse, R13 ;  /* 0x0000000d0e0d7220 */ /* 0x040fe20000410000 */
[----:B------:R-:W-:Y:S01]  /*08b0*/  FMUL.FTZ R14, R14, R5 ;  /* 0x000000050e0e7220 */ /* 0x000fe20000410000 */
[----:B------:R-:W-:Y:S02]  /*08c0*/  SHF.R.S32.HI R19, RZ, 0x3, R12 ;  /* 0x00000003ff137819 */ /* 0x000fe4000001140c */
[----:B------:R-:W-:Y:S02]  /*08d0*/  SHF.R.S32.HI R5, RZ, 0x1f, R27 ;  /* 0x0000001fff057819 */ /* 0x000fe4000001141b */
[----:B------:R-:W-:Y:S01]  /*08e0*/  ISETP.GE.AND P0, PT, R2, R19, PT ;  /* 0x000000130200720c */ /* 0x000fe20003f06270 */
[----:B------:R-:W-:Y:S01]  /*08f0*/  FMUL.FTZ R10, R10, R3 ;  /* 0x000000030a0a7220 */ /* 0x000fe20000410000 */
[----:B------:R-:W-:Y:S01]  /*0900*/  BSSY B0, `(.L_x_627) ;  /* 0x00000f0000007945 */ /* 0x000fe20003800000 */
[----:B------:R-:W-:Y:S01]  /*0910*/  FMUL.FTZ R6, R21, R6 ;  /* 0x0000000615067220 */ /* 0x000fe20000410000 */
[----:B------:R-:W-:Y:S01]  /*0920*/  FMUL.FTZ R4, R23, R4 ;  /* 0x0000000417047220 */ /* 0x000fe20000410000 */
[----:B------:R-:W-:Y:S01]  /*0930*/  FMUL.FTZ R7, R22, R7 ;  /* 0x0000000716077220 */ /* 0x000fe20000410000 */
[----:B------:R-:W-:Y:S01]  /*0940*/  FMUL.FTZ R11, R24, R11 ;  /* 0x0000000b180b7220 */ /* 0x000fe20000410000 */
[----:B------:R-:W-:Y:S01]  /*0950*/  FMUL.FTZ R13, R26, R13 ;  /* 0x0000000d1a0d7220 */ /* 0x000fe20000410000 */
[----:B------:R-:W-:Y:S01]  /*0960*/  FMUL.FTZ R14, R25, R14 ;  /* 0x0000000e190e7220 */ /* 0x000fe20000410000 */
[----:B--2---:R-:W-:-:S04]  /*0970*/  IMAD R9, R9, R27, RZ ;  /* 0x0000001b09097224 */ /* 0x004fc800078e02ff */
[C---:B------:R-:W-:Y:S02]  /*0980*/  IMAD R5, R8.reuse, R5, R9 ;  /* 0x0000000508057224 */ /* 0x040fe400078e0209 */
[----:B------:R-:W-:-:S03]  /*0990*/  IMAD.WIDE.U32 R8, R8, R27, RZ ;  /* 0x0000001b08087225 */ /* 0x000fc600078e00ff */
[----:B------:R-:W-:Y:S02]  /*09a0*/  LEA R12, P1, R8, UR6, 0x1 ;  /* 0x00000006080c7c11 */ /* 0x000fe4000f8208ff */
[----:B------:R-:W-:-:S04]  /*09b0*/  IADD3 R5, PT, PT, R9, R5, RZ ;  /* 0x0000000509057210 */ /* 0x000fc80007ffe0ff */
[----:B------:R-:W-:Y:S01]  /*09c0*/  LEA.HI.X R3, R8, UR7, R5, 0x1, P1 ;  /* 0x0000000708037c11 */ /* 0x000fe200088f0c05 */
[----:B------:R-:W-:Y:S06]  /*09d0*/  @P0 BRA `(.L_x_628) ;  /* 0x0000000c00880947 */ /* 0x000fec0003800000 */
[----:B------:R-:W-:Y:S01]  /*09e0*/  UMOV UR6, 0xffffffff ;  /* 0xffffffff00067882 */ /* 0x000fe20000000000 */
[----:B------:R-:W-:-:S04]  /*09f0*/  LEA.HI R5, R27, R27, RZ, 0x1 ;  /* 0x0000001b1b057211 */ /* 0x000fc800078f08ff */
[----:B------:R-:W-:Y:S01]  /*0a00*/  SHF.R.S32.HI R5, RZ, 0x1, R5 ;  /* 0x00000001ff057819 */ /* 0x000fe20000011405 */
[----:B------:R-:W-:Y:S06]  /*0a10*/  BRA.DIV UR6, `(.L_x_629) ;  /* 0x0000000e06947947 */ /* 0x000fec000b800000 */
[----:B------:R-:W-:Y:S01]  /*0a20*/  IABS R20, R27 ;  /* 0x0000001b00147213 */ /* 0x000fe20000000000 */
[----:B------:R-:W-:-:S03]  /*0a30*/  NOP ;  /* 0x0000000000007918 */ /* 0x000fc60000000000 */
[----:B------:R-:W0:Y:S01]  /*0a40*/  I2F.RP R18, R20 ;  /* 0x0000001400127306 */ /* 0x000e220000209400 */
[----:B------:R-:W-:Y:S02]  /*0a50*/  SHF.L.U32 R22, R2, 0x4, RZ ;  /* 0x0000000402167819 */ /* 0x000fe400000006ff */
[----:B------:R-:W-:Y:S02]  /*0a60*/  LOP3.LUT R23, RZ, R27, RZ, 0x33, !PT ;  /* 0x0000001bff177212 */ /* 0x000fe400078e33ff */
[----:B------:R-:W-:Y:S02]  /*0a70*/  IABS R19, R22 ;  /* 0x0000001600137213 */ /* 0x000fe40000000000 */
[----:B------:R-:W-:Y:S01]  /*0a80*/  ISETP.GE.AND P1, PT, R22, RZ, PT ;  /* 0x000000ff1600720c */ /* 0x000fe20003f26270 */
[----:B0-----:R-:W0:Y:S02]  /*0a90*/  MUFU.RCP R18, R18 ;  /* 0x0000001200127308 */ /* 0x001e240000001000 */
[----:B0-----:R-:W-:-:S06]  /*0aa0*/  VIADD R8, R18, 0xffffffe ;  /* 0x0ffffffe12087836 */ /* 0x001fcc0000000000 */
[----:B------:R0:W1:Y:S02]  /*0ab0*/  F2I.FTZ.U32.TRUNC.NTZ R9, R8 ;  /* 0x0000000800097305 */ /* 0x000064000021f000 */
[----:B0-----:R-:W-:Y:S02]  /*0ac0*/  IMAD.MOV.U32 R8, RZ, RZ, RZ ;  /* 0x000000ffff087224 */ /* 0x001fe400078e00ff */
[----:B-1----:R-:W-:-:S04]  /*0ad0*/  IMAD.MOV R21, RZ, RZ, -R9 ;  /* 0x000000ffff157224 */ /* 0x002fc800078e0a09 */
[----:B------:R-:W-:-:S04]  /*0ae0*/  IMAD R21, R21, R20, RZ ;  /* 0x0000001415157224 */ /* 0x000fc800078e02ff */
[----:B------:R-:W-:-:S06]  /*0af0*/  IMAD.HI.U32 R21, R9, R21, R8 ;  /* 0x0000001509157227 */ /* 0x000fcc00078e0008 */
        /* <DEDUP_REMOVED lines=9> */
[----:B------:R-:W-:-:S04]  /*0b90*/  @!P1 MOV R9, R8 ;  /* 0x0000000800099202 */ /* 0x000fc80000000f00 */
[----:B------:R-:W-:-:S04]  /*0ba0*/  SEL R9, R23, R9, !P0 ;  /* 0x0000000917097207 */ /* 0x000fc80004000000 */
[----:B------:R-:W-:-:S04]  /*0bb0*/  LOP3.LUT R9, R9, 0x1fe, RZ, 0xc0, !PT ;  /* 0x000001fe09097812 */ /* 0x000fc800078ec0ff */
[----:B------:R-:W-:-:S05]  /*0bc0*/  IADD3 R8, P1, PT, R9, R12, RZ ;  /* 0x0000000c09087210 */ /* 0x000fca0007f3e0ff */
[----:B------:R-:W-:Y:S02]  /*0bd0*/  IMAD.X R9, RZ, RZ, R3, P1 ;  /* 0x000000ffff097224 */ /* 0x000fe400008e0603 */
[----:B------:R-:W-:-:S03]  /*0be0*/  IMAD.WIDE R18, R5, 0x2, R8 ;  /* 0x0000000205127825 */ /* 0x000fc600078e0208 */
[----:B------:R0:W2:Y:S04]  /*0bf0*/  LDG.E.U16.CONSTANT R24, desc[UR4][R8.64] ;  /* 0x0000000408187981 */ /* 0x0000a8000c1e9500 */
[----:B------:R1:W3:Y:S01]  /*0c00*/  LDG.E.U16.CONSTANT R18, desc[UR4][R18.64] ;  /* 0x0000000412127981 */ /* 0x0002e2000c1e9500 */
[----:B------:R-:W-:-:S04]  /*0c10*/  LOP3.LUT R25, R22, 0x2, RZ, 0xfc, !PT ;  /* 0x0000000216197812 */ /* 0x000fc800078efcff */
[----:B------:R-:W-:-:S05]  /*0c20*/  IABS R29, R25 ;  /* 0x00000019001d7213 */ /* 0x000fca0000000000 */
[----:B------:R-:W-:-:S04]  /*0c30*/  IMAD.HI.U32 R26, R21, R29, RZ ;  /* 0x0000001d151a7227 */ /* 0x000fc800078e00ff */
[----:B------:R-:W-:-:S04]  /*0c40*/  IMAD.MOV R26, RZ, RZ, -R26 ;  /* 0x000000ffff1a7224 */ /* 0x000fc800078e0a1a */
[----:B------:R-:W-:-:S05]  /*0c50*/  IMAD R29, R20, R26, R29 ;  /* 0x0000001a141d7224 */ /* 0x000fca00078e021d */
[----:B------:R-:W-:Y:S02]  /*0c60*/  ISETP.GT.U32.AND P1, PT, R20, R29, PT ;  /* 0x0000001d1400720c */ /* 0x000fe40003f24070 */
[----:B------:R-:W-:-:S11]  /*0c70*/  ISETP.GE.AND P2, PT, R25, RZ, PT ;  /* 0x000000ff1900720c */ /* 0x000fd60003f46270 */
[----:B------:R-:W-:-:S04]  /*0c80*/  @!P1 IADD3 R29, PT, PT, R29, -R20, RZ ;  /* 0x800000141d1d9210 */ /* 0x000fc80007ffe0ff */
[----:B------:R-:W-:Y:S02]  /*0c90*/  ISETP.GT.U32.AND P1, PT, R20, R29, PT ;  /* 0x0000001d1400720c */ /* 0x000fe40003f24070 */
[----:B------:R-:W-:Y:S02]  /*0ca0*/  LOP3.LUT R26, R22, 0x4, RZ, 0xfc, !PT ;  /* 0x00000004161a7812 */ /* 0x000fe400078efcff */
[----:B------:R-:W-:-:S09]  /*0cb0*/  LEA.HI R0, R0, R27, RZ, 0x4 ;  /* 0x0000001b00007211 */ /* 0x000fd200078f20ff */
[----:B------:R-:W-:-:S04]  /*0cc0*/  @!P1 IMAD.IADD R29, R29, 0x1, -R20 ;  /* 0x000000011d1d9824 */ /* 0x000fc800078e0a14 */
[----:B0-----:R-:W-:Y:S01]  /*0cd0*/  @!P2 IMAD.MOV R8, RZ, RZ, -R29 ;  /* 0x000000ffff08a224 */ /* 0x001fe200078e0a1d */
[----:B-1----:R-:W-:-:S04]  /*0ce0*/  IABS R19, R26 ;  /* 0x0000001a00137213 */ /* 0x002fc80000000000 */
[----:B------:R-:W-:Y:S02]  /*0cf0*/  @!P2 MOV R29, R8 ;  /* 0x00000008001da202 */ /* 0x000fe40000000f00 */
[----:B------:R-:W-:Y:S01]  /*0d00*/  SHF.R.S32.HI R25, RZ, 0x4, R0 ;  /* 0x00000004ff197819 */ /* 0x000fe20000011400 */
[----:B------:R-:W-:Y:S01]  /*0d10*/  IMAD.HI.U32 R0, R21, R19, RZ ;  /* 0x0000001315007227 */ /* 0x000fe200078e00ff */
[----:B------:R-:W-:-:S03]  /*0d20*/  SEL R29, R23, R29, !P0 ;  /* 0x0000001d171d7207 */ /* 0x000fc60004000000 */
[----:B------:R-:W-:Y:S01]  /*0d30*/  IMAD.MOV R0, RZ, RZ, -R0 ;  /* 0x000000ffff007224 */ /* 0x000fe200078e0a00 */
[----:B------:R-:W-:-:S03]  /*0d40*/  LOP3.LUT R29, R29, 0x1fe, RZ, 0xc0, !PT ;  /* 0x000001fe1d1d7812 */ /* 0x000fc600078ec0ff */
[----:B------:R-:W-:Y:S01]  /*0d50*/  IMAD R19, R20, R0, R19 ;  /* 0x0000000014137224 */ /* 0x000fe200078e0213 */
[----:B------:R-:W-:-:S05]  /*0d60*/  IADD3 R8, P2, PT, R29, R12, RZ ;  /* 0x0000000c1d087210 */ /* 0x000fca0007f5e0ff */
[----:B------:R-:W-:Y:S01]  /*0d70*/  IMAD.X R9, RZ, RZ, R3, P2 ;  /* 0x000000ffff097224 */ /* 0x000fe200010e0603 */
[----:B------:R-:W-:Y:S02]  /*0d80*/  ISETP.GT.U32.AND P2, PT, R20, R19, PT ;  /* 0x000000131400720c */ /* 0x000fe40003f44070 */
[----:B------:R-:W-:Y:S01]  /*0d90*/  ISETP.GE.AND P3, PT, R26, RZ, PT ;  /* 0x000000ff1a00720c */ /* 0x000fe20003f66270 */
[----:B------:R-:W-:-:S05]  /*0da0*/  IMAD.WIDE R26, R5, 0x2, R8 ;  /* 0x00000002051a7825 */ /* 0x000fca00078e0208 */
[----:B------:R0:W4:Y:S05]  /*0db0*/  LDG.E.U16.CONSTANT R0, desc[UR4][R26.64] ;  /* 0x000000041a007981 */ /* 0x00012a000c1e9500 */
[----:B------:R-:W-:-:S04]  /*0dc0*/  @!P2 IADD3 R19, PT, PT, R19, -R20, RZ ;  /* 0x800000141313a210 */ /* 0x000fc80007ffe0ff */
[----:B------:R-:W-:Y:S02]  /*0dd0*/  ISETP.GT.U32.AND P2, PT, R20, R19, PT ;  /* 0x000000131400720c */ /* 0x000fe40003f44070 */
[----:B------:R-:W-:Y:S02]  /*0de0*/  ISETP.GE.AND P1, PT, R2, R25, PT ;  /* 0x000000190200720c */ /* 0x000fe40003f26270 */
[----:B------:R1:W5:Y:S09]  /*0df0*/  LDG.E.U16.CONSTANT R2, desc[UR4][R8.64] ;  /* 0x0000000408027981 */ /* 0x000372000c1e9500 */
[----:B------:R-:W-:-:S05]  /*0e00*/  @!P2 IMAD.IADD R19, R19, 0x1, -R20 ;  /* 0x000000011313a824 */ /* 0x000fca00078e0a14 */
[----:B0-----:R-:W-:Y:S01]  /*0e10*/  MOV R26, R19 ;  /* 0x00000013001a7202 */ /* 0x001fe20000000f00 */
[----:B------:R-:W0:Y:S04]  /*0e20*/  SHFL.BFLY PT, R28, R15, R25, 0x1f ;  /* 0x0c001f190f1c7589 */ /* 0x000e2800000e0000 */
[----:B------:R-:W-:-:S04]  /*0e30*/  @!P3 IMAD.MOV R19, RZ, RZ, -R26 ;  /* 0x000000ffff13b224 */ /* 0x000fc800078e0a1a */
[----:B------:R-:W-:-:S05]  /*0e40*/  @!P3 IMAD.MOV.U32 R26, RZ, RZ, R19 ;  /* 0x000000ffff1ab224 */ /* 0x000fca00078e0013 */
[----:B------:R-:W-:-:S04]  /*0e50*/  SEL R26, R23, R26, !P0 ;  /* 0x0000001a171a7207 */ /* 0x000fc80004000000 */
[----:B-1----:R-:W-:Y:S01]  /*0e60*/  LOP3.LUT R9, R26, 0x1fe, RZ, 0xc0, !PT ;  /* 0x000001fe1a097812 */ /* 0x002fe200078ec0ff */
[----:B0-----:R-:W-:Y:S01]  /*0e70*/  @!P1 FADD.FTZ R28, -R28, -RZ ;  /* 0x800000ff1c1c9221 */ /* 0x001fe20000010100 */
[----:B---3--:R-:W-:Y:S01]  /*0e80*/  IMAD.U32 R29, R18, 0x10000, RZ ;  /* 0x00010000121d7824 */ /* 0x008fe200078e00ff */
[----:B------:R-:W-:-:S04]  /*0e90*/  LOP3.LUT R18, R22, 0x6, RZ, 0xfc, !PT ;  /* 0x0000000616127812 */ /* 0x000fc800078efcff */
[----:B------:R-:W-:-:S05]  /*0ea0*/  IABS R27, R18 ;  /* 0x00000012001b7213 */ /* 0x000fca0000000000 */
[----:B------:R-:W-:-:S05]  /*0eb0*/  IMAD.HI.U32 R8, R21, R27, RZ ;  /* 0x0000001b15087227 */ /* 0x000fca00078e00ff */
[----:B------:R-:W-:-:S05]  /*0ec0*/  IADD3 R8, PT, PT, -R8, RZ, RZ ;  /* 0x000000ff08087210 */ /* 0x000fca0007ffe1ff */
[----:B------:R-:W-:-:S05]  /*0ed0*/  IMAD R19, R20, R8, R27 ;  /* 0x0000000814137224 */ /* 0x000fca00078e021b */
[----:B------:R-:W-:Y:S02]  /*0ee0*/  ISETP.GT.U32.AND P2, PT, R20, R19, PT ;  /* 0x000000131400720c */ /* 0x000fe40003f44070 */
[----:B------:R-:W-:Y:S01]  /*0ef0*/  IADD3 R8, P3, PT, R9, R12, RZ ;  /* 0x0000000c09087210 */ /* 0x000fe20007f7e0ff */
[----:B------:R-:W-:Y:S01]  /*0f00*/  FMUL.FTZ R28, R28, R29 ;  /* 0x0000001d1c1c7220 */ /* 0x000fe20000410000 */
[----:B--2---:R-:W-:-:S09]  /*0f10*/  SHF.L.U32 R24, R24, 0x10, RZ ;  /* 0x0000001018187819 */ /* 0x004fd200000006ff */
[----:B------:R-:W-:-:S05]  /*0f20*/  @!P2 IMAD.IADD R19, R19, 0x1, -R20 ;  /* 0x000000011313a824 */ /* 0x000fca00078e0a14 */
[----:B------:R-:W-:Y:S01]  /*0f30*/  ISETP.GT.U32.AND P2, PT, R20, R19, PT ;  /* 0x000000131400720c */ /* 0x000fe20003f44070 */
[----:B------:R-:W-:Y:S01]  /*0f40*/  IMAD.X R9, RZ, RZ, R3, P3 ;  /* 0x000000ffff097224 */ /* 0x000fe200018e0603 */
[----:B------:R-:W-:Y:S01]  /*0f50*/  ISETP.GE.AND P3, PT, R18, RZ, PT ;  /* 0x000000ff1200720c */ /* 0x000fe20003f66270 */
[----:B------:R-:W-:Y:S01]  /*0f60*/  FFMA.FTZ R15, R15, R24, R28 ;  /* 0x000000180f0f7223 */ /* 0x000fe2000001001c */
[----:B------:R-:W-:-:S03]  /*0f70*/  IMAD.WIDE R28, R5, 0x2, R8 ;  /* 0x00000002051c7825 */ /* 0x000fc600078e0208 */
[----:B------:R-:W2:Y:S04]  /*0f80*/  LDG.E.U16.CONSTANT R9, desc[UR4][R8.64] ;  /* 0x0000000408097981 */ /* 0x000ea8000c1e9500 */
[----:B------:R0:W3:Y:S02]  /*0f90*/  LDG.E.U16.CONSTANT R28, desc[UR4][R28.64] ;  /* 0x000000041c1c7981 */ /* 0x0000e4000c1e9500 */
[----:B------:R-:W-:-:S05]  /*0fa0*/  @!P2 IADD3 R19, PT, PT, R19, -R20, RZ ;  /* 0x800000141313a210 */ /* 0x000fca0007ffe0ff */
        /* <DEDUP_REMOVED lines=8> */
[----:B------:R1:W2:Y:S04]  /*1030*/  LDG.E.U16.CONSTANT R26, desc[UR4][R26.64] ;  /* 0x000000041a1a7981 */ /* 0x0002a8000c1e9500 */
[----:B0-----:R-:W0:Y:S01]  /*1040*/  SHFL.BFLY PT, R29, R6, R25, 0x1f ;  /* 0x0c001f19061d7589 */ /* 0x001e2200000e0000 */
[----:B------:R-:W-:Y:S02]  /*1050*/  LOP3.LUT R24, R22, 0x8, RZ, 0xfc, !PT ;  /* 0x0000000816187812 */ /* 0x000fe400078efcff */
[----:B----4-:R-:W-:-:S02]  /*1060*/  SHF.L.U32 R0, R0, 0x10, RZ ;  /* 0x0000001000007819 */ /* 0x010fc400000006ff */
[----:B------:R-:W-:Y:S01]  /*1070*/  IABS R8, R24 ;  /* 0x0000001800087213 */ /* 0x000fe20000000000 */
[----:B0-----:R-:W-:-:S04]  /*1080*/  @!P1 FADD.FTZ R29, -R29, -RZ ;  /* 0x800000ff1d1d9221 */ /* 0x001fc80000010100 */
[----:B------:R-:W-:Y:S01]  /*1090*/  FMUL.FTZ R0, R29, R0 ;  /* 0x000000001d007220 */ /* 0x000fe20000410000 */
[----:B-----5:R-:W-:Y:S02]  /*10a0*/  IMAD.U32 R29, R2, 0x10000, RZ ;  /* 0x00010000021d7824 */ /* 0x020fe400078e00ff */
[----:B------:R-:W-:-:S05]  /*10b0*/  IMAD.HI.U32 R2, R21, R8, RZ ;  /* 0x0000000815027227 */ /* 0x000fca00078e00ff */
[----:B-1----:R-:W-:-:S05]  /*10c0*/  IADD3 R19, PT, PT, -R2, RZ, RZ ;  /* 0x000000ff02137210 */ /* 0x002fca0007ffe1ff */
[----:B------:R-:W-:-:S05]  /*10d0*/  IMAD R19, R20, R19, R8 ;  /* 0x0000001314137224 */ /* 0x000fca00078e0208 */
[----:B------:R-:W-:Y:S01]  /*10e0*/  ISETP.GT.U32.AND P3, PT, R20, R19, PT ;  /* 0x000000131400720c */ /* 0x000fe20003f64070 */
[----:B------:R-:W-:Y:S01]  /*10f0*/  FFMA.FTZ R0, R6, R29, R0 ;  /* 0x0000001d06007223 */ /* 0x000fe20000010000 */
[----:B------:R-:W-:Y:S01]  /*1100*/  LOP3.LUT R2, R22, 0xa, RZ, 0xfc, !PT ;  /* 0x0000000a16027812 */ /* 0x000fe200078efcff */
[----:B------:R-:W0:Y:S03]  /*1110*/  SHFL.BFLY PT, R6, R4, R25, 0x1f ;  /* 0x0c001f1904067589 */ /* 0x000e2600000e0000 */
[----:B------:R-:W-:-:S07]  /*1120*/  IABS R27, R2 ;  /* 0x00000002001b7213 */ /* 0x000fce0000000000 */
[----:B------:R-:W-:Y:S01]  /*1130*/  @!P3 IMAD.IADD R19, R19, 0x1, -R20 ;  /* 0x000000011313b824 */ /* 0x000fe200078e0a14 */
[----:B------:R-:W-:Y:S01]  /*1140*/  ISETP.GE.AND P3, PT, R2, RZ, PT ;  /* 0x000000ff0200720c */ /* 0x000fe20003f66270 */
[----:B------:R-:W-:-:S03]  /*1150*/  IMAD.HI.U32 R2, R21, R27, RZ ;  /* 0x0000001b15027227 */ /* 0x000fc600078e00ff */
[----:B------:R-:W-:Y:S02]  /*1160*/  ISETP.GT.U32.AND P4, PT, R20, R19, PT ;  /* 0x000000131400720c */ /* 0x000fe40003f84070 */
[----:B------:R-:W-:Y:S02]  /*1170*/  IADD3 R2, PT, PT, -R2, RZ, RZ ;  /* 0x000000ff02027210 */ /* 0x000fe40007ffe1ff */
[----:B------:R-:W-:-:S03]  /*1180*/  ISETP.GE.AND P2, PT, R24, RZ, PT ;  /* 0x000000ff1800720c */ /* 0x000fc60003f46270 */
[----:B------:R-:W-:Y:S02]  /*1190*/  IMAD R27, R20, R2, R27 ;  /* 0x00000002141b7224 */ /* 0x000fe400078e021b */
[----:B0-----:R-:W-:-:S04]  /*11a0*/  @!P1 FADD.FTZ R6, -R6, -RZ ;  /* 0x800000ff06069221 */ /* 0x001fc80000010100 */
[----:B------:R-:W-:Y:S01]  /*11b0*/  @!P4 IMAD.IADD R19, R19, 0x1, -R20 ;  /* 0x000000011313c824 */ /* 0x000fe200078e0a14 */
[----:B------:R-:W-:-:S03]  /*11c0*/  ISETP.GT.U32.AND P4, PT, R20, R27, PT ;  /* 0x0000001b1400720c */ /* 0x000fc60003f84070 */
[----:B------:R-:W-:-:S10]  /*11d0*/  IMAD.MOV.U32 R2, RZ, RZ, R19 ;  /* 0x000000ffff027224 */ /* 0x000fd400078e0013 */
[----:B------:R-:W-:Y:S02]  /*11e0*/  @!P4 IADD3 R27, PT, PT, R27, -R20, RZ ;  /* 0x800000141b1bc210 */ /* 0x000fe40007ffe0ff */
[----:B---3--:R-:W-:-:S05]  /*11f0*/  SHF.L.U32 R29, R28, 0x10, RZ ;  /* 0x000000101c1d7819 */ /* 0x008fca00000006ff */
[----:B------:R-:W-:Y:S01]  /*1200*/  FMUL.FTZ R19, R6, R29 ;  /* 0x0000001d06137220 */ /* 0x000fe20000410000 */
[----:B------:R-:W-:-:S05]  /*1210*/  @!P2 IADD3 R6, PT, PT, -R2, RZ, RZ ;  /* 0x000000ff0206a210 */ /* 0x000fca0007ffe1ff */
[----:B------:R-:W-:Y:S02]  /*1220*/  @!P2 IMAD.MOV.U32 R2, RZ, RZ, R6 ;  /* 0x000000ffff02a224 */ /* 0x000fe400078e0006 */
[----:B------:R-:W0:Y:S01]  /*1230*/  SHFL.BFLY PT, R6, R7, R25, 0x1f ;  /* 0x0c001f1907067589 */ /* 0x000e2200000e0000 */
[----:B------:R-:W-:Y:S02]  /*1240*/  ISETP.GT.U32.AND P2, PT, R20, R27, PT ;  /* 0x0000001b1400720c */ /* 0x000fe40003f44070 */
[----:B------:R-:W-:-:S11]  /*1250*/  SEL R24, R23, R2, !P0 ;  /* 0x0000000217187207 */ /* 0x000fd60004000000 */
[----:B------:R-:W-:-:S04]  /*1260*/  @!P2 IMAD.IADD R27, R27, 0x1, -R20 ;  /* 0x000000011b1ba824 */ /* 0x000fc800078e0a14 */
[----:B------:R-:W-:Y:S02]  /*1270*/  @!P3 IMAD.MOV R8, RZ, RZ, -R27 ;  /* 0x000000ffff08b224 */ /* 0x000fe400078e0a1b */
[----:B0-----:R-:W-:Y:S01]  /*1280*/  @!P1 FADD.FTZ R6, -R6, -RZ ;  /* 0x800000ff06069221 */ /* 0x001fe20000010100 */
[----:B--2---:R-:W-:Y:S02]  /*1290*/  SHF.L.U32 R29, R26, 0x10, RZ ;  /* 0x000000101a1d7819 */ /* 0x004fe400000006ff */
[----:B------:R-:W-:-:S03]  /*12a0*/  @!P3 MOV R27, R8 ;  /* 0x00000008001bb202 */ /* 0x000fc60000000f00 */
[----:B------:R-:W-:Y:S01]  /*12b0*/  FMUL.FTZ R2, R6, R29 ;  /* 0x0000001d06027220 */ /* 0x000fe20000410000 */
[----:B------:R-:W-:Y:S02]  /*12c0*/  LOP3.LUT R29, R24, 0x1fe, RZ, 0xc0, !PT ;  /* 0x000001fe181d7812 */ /* 0x000fe400078ec0ff */
[----:B------:R-:W-:Y:S01]  /*12d0*/  SEL R27, R23, R27, !P0 ;  /* 0x0000001b171b7207 */ /* 0x000fe20004000000 */
[----:B------:R-:W-:Y:S01]  /*12e0*/  IMAD.U32 R6, R9, 0x10000, RZ ;  /* 0x0001000009067824 */ /* 0x000fe200078e00ff */
[----:B------:R-:W-:Y:S02]  /*12f0*/  IADD3 R8, P2, PT, R29, R12, RZ ;  /* 0x0000000c1d087210 */ /* 0x000fe40007f5e0ff */
[----:B------:R-:W-:Y:S01]  /*1300*/  LOP3.LUT R27, R27, 0x1fe, RZ, 0xc0, !PT ;  /* 0x000001fe1b1b7812 */ /* 0x000fe200078ec0ff */
[----:B------:R-:W-:Y:S01]  /*1310*/  FFMA.FTZ R4, R4, R6, R19 ;  /* 0x0000000604047223 */ /* 0x000fe20000010013 */
[----:B------:R-:W-:Y:S01]  /*1320*/  SHF.L.U32 R18, R18, 0x10, RZ ;  /* 0x0000001012127819 */ /* 0x000fe200000006ff */
[----:B------:R-:W-:Y:S01]  /*1330*/  IMAD.X R9, RZ, RZ, R3, P2 ;  /* 0x000000ffff097224 */ /* 0x000fe200010e0603 */
[----:B------:R-:W-:-:S03]  /*1340*/  IADD3 R6, P2, PT, R27, R12, RZ ;  /* 0x0000000c1b067210 */ /* 0x000fc60007f5e0ff */
[----:B------:R-:W-:Y:S01]  /*1350*/  FFMA.FTZ R2, R7, R18, R2 ;  /* 0x0000001207027223 */ /* 0x000fe20000010002 */
[----:B------:R-:W-:Y:S02]  /*1360*/  IADD3.X R7, PT, PT, RZ, R3, RZ, P2, !PT ;  /* 0x00000003ff077210 */ /* 0x000fe400017fe4ff */
[----:B------:R-:W-:Y:S01]  /*1370*/  LOP3.LUT R29, R22, 0xc, RZ, 0xfc, !PT ;  /* 0x0000000c161d7812 */ /* 0x000fe200078efcff */
[----:B------:R-:W-:-:S03]  /*1380*/  IMAD.WIDE R18, R5, 0x2, R6 ;  /* 0x0000000205127825 */ /* 0x000fc600078e0206 */
[----:B------:R-:W-:Y:S01]  /*1390*/  ISETP.GE.AND P3, PT, R29, RZ, PT ;  /* 0x000000ff1d00720c */ /* 0x000fe20003f66270 */
[----:B------:R-:W2:Y:S04]  /*13a0*/  LDG.E.U16.CONSTANT R6, desc[UR4][R6.64] ;  /* 0x0000000406067981 */ /* 0x000ea8000c1e9500 */
[----:B------:R0:W3:Y:S02]  /*13b0*/  LDG.E.U16.CONSTANT R28, desc[UR4][R18.64] ;  /* 0x00000004121c7981 */ /* 0x0000e4000c1e9500 */
[----:B0-----:R-:W-:-:S05]  /*13c0*/  IABS R18, R29 ;  /* 0x0000001d00127213 */ /* 0x001fca0000000000 */
[----:B------:R-:W-:-:S04]  /*13d0*/  IMAD.HI.U32 R29, R21, R18, RZ ;  /* 0x00000012151d7227 */ /* 0x000fc800078e00ff */
[----:B------:R-:W-:-:S04]  /*13e0*/  IMAD.MOV R29, RZ, RZ, -R29 ;  /* 0x000000ffff1d7224 */ /* 0x000fc800078e0a1d */
[----:B------:R-:W-:-:S05]  /*13f0*/  IMAD R29, R20, R29, R18 ;  /* 0x0000001d141d7224 */ /* 0x000fca00078e0212 */
[----:B------:R-:W-:Y:S01]  /*1400*/  ISETP.GT.U32.AND P2, PT, R20, R29, PT ;  /* 0x0000001d1400720c */ /* 0x000fe20003f44070 */
[----:B------:R-:W-:Y:S02]  /*1410*/  IMAD.WIDE R26, R5, 0x2, R8 ;  /* 0x00000002051a7825 */ /* 0x000fe400078e0208 */
[----:B------:R-:W4:Y:S04]  /*1420*/  LDG.E.U16.CONSTANT R8, desc[UR4][R8.64] ;  /* 0x0000000408087981 */ /* 0x000f28000c1e9500 */
[----:B------:R0:W5:Y:S06]  /*1430*/  LDG.E.U16.CONSTANT R24, desc[UR4][R26.64] ;  /* 0x000000041a187981 */ /* 0x00016c000c1e9500 */
[----:B------:R-:W-:-:S04]  /*1440*/  @!P2 IADD3 R29, PT, PT, R29, -R20, RZ ;  /* 0x800000141d1da210 */ /* 0x000fc80007ffe0ff */
[----:B------:R-:W-:-:S13]  /*1450*/  ISETP.GT.U32.AND P2, PT, R20, R29, PT ;  /* 0x0000001d1400720c */ /* 0x000fda0003f44070 */
[----:B------:R-:W-:-:S05]  /*1460*/  @!P2 IMAD.IADD R29, R29, 0x1, -R20 ;  /* 0x000000011d1da824 */ /* 0x000fca00078e0a14 */
[----:B------:R-:W-:-:S05]  /*1470*/  @!P3 IADD3 R18, PT, PT, -R29, RZ, RZ ;  /* 0x000000ff1d12b210 */ /* 0x000fca0007ffe1ff */
[----:B------:R-:W-:-:S05]  /*1480*/  @!P3 IMAD.MOV.U32 R29, RZ, RZ, R18 ;  /* 0x000000ffff1db224 */ /* 0x000fca00078e0012 */
[----:B------:R-:W-:-:S04]  /*1490*/  SEL R29, R23, R29, !P0 ;  /* 0x0000001d171d7207 */ /* 0x000fc80004000000 */
[----:B------:R-:W-:-:S04]  /*14a0*/  LOP3.LUT R29, R29, 0x1fe, RZ, 0xc0, !PT ;  /* 0x000001fe1d1d7812 */ /* 0x000fc800078ec0ff */
[----:B------:R-:W-:-:S04]  /*14b0*/  IADD3 R18, P2, PT, R29, R12, RZ ;  /* 0x0000000c1d127210 */ /* 0x000fc80007f5e0ff */
[----:B------:R-:W-:-:S03]  /*14c0*/  IADD3.X R19, PT, PT, RZ, R3, RZ, P2, !PT ;  /* 0x00000003ff137210 */ /* 0x000fc600017fe4ff */
[----:B0-----:R-:W-:Y:S02]  /*14d0*/  IMAD.WIDE R26, R5, 0x2, R18 ;  /* 0x00000002051a7825 */ /* 0x001fe400078e0212 */
[----:B------:R-:W2:Y:S04]  /*14e0*/  LDG.E.U16.CONSTANT R18, desc[UR4][R18.64] ;  /* 0x0000000412127981 */ /* 0x000ea8000c1e9500 */
[----:B------:R-:W2:Y:S04]  /*14f0*/  LDG.E.U16.CONSTANT R26, desc[UR4][R26.64] ;  /* 0x000000041a1a7981 */ /* 0x000ea8000c1e9500 */
[----:B------:R-:W0:Y:S02]  /*1500*/  SHFL.BFLY PT, R29, R11, R25, 0x1f ;  /* 0x0c001f190b1d7589 */ /* 0x000e2400000e0000 */
[----:B0-----:R-:W-:-:S02]  /*1510*/  @!P1 FADD.FTZ R29, -R29, -RZ ;  /* 0x800000ff1d1d9221 */ /* 0x001fc40000010100 */
[----:B------:R-:W-:Y:S01]  /*1520*/  SHFL.BFLY PT, R9, R14, R25, 0x1f ;  /* 0x0c001f190e097589 */ /* 0x000fe200000e0000 */
[----:B---3--:R-:W-:Y:S01]  /*1530*/  SHF.L.U32 R28, R28, 0x10, RZ ;  /* 0x000000101c1c7819 */ /* 0x008fe200000006ff */
[----:B-----5:R-:W-:-:S04]  /*1540*/  IMAD.U32 R24, R24, 0x10000, RZ ;  /* 0x0001000018187824 */ /* 0x020fc800078e00ff */
[----:B------:R-:W-:Y:S02]  /*1550*/  FMUL.FTZ R24, R29, R24 ;  /* 0x000000181d187220 */ /* 0x000fe40000410000 */
[----:B------:R-:W0:Y:S02]  /*1560*/  SHFL.BFLY PT, R29, R10, R25, 0x1f ;  /* 0x0c001f190a1d7589 */ /* 0x000e2400000e0000 */
[----:B0-----:R-:W-:-:S04]  /*1570*/  @!P1 FADD.FTZ R29, -R29, -RZ ;  /* 0x800000ff1d1d9221 */ /* 0x001fc80000010100 */
[----:B------:R-:W-:Y:S02]  /*1580*/  FMUL.FTZ R7, R29, R28 ;  /* 0x0000001c1d077220 */ /* 0x000fe40000410000 */
[----:B------:R-:W0:Y:S01]  /*1590*/  SHFL.BFLY PT, R28, R13, R25, 0x1f ;  /* 0x0c001f190d1c7589 */ /* 0x000e2200000e0000 */
[----:B----4-:R-:W-:Y:S01]  /*15a0*/  SHF.L.U32 R8, R8, 0x10, RZ ;  /* 0x0000001008087819 */ /* 0x010fe200000006ff */
[----:B--2---:R-:W-:-:S04]  /*15b0*/  IMAD.U32 R6, R6, 0x10000, RZ ;  /* 0x0001000006067824 */ /* 0x004fc800078e00ff */
[----:B------:R-:W-:Y:S01]  /*15c0*/  FFMA.FTZ R11, R11, R8, R24 ;  /* 0x000000080b0b7223 */ /* 0x000fe20000010018 */
[----:B------:R-:W-:Y:S01]  /*15d0*/  FFMA.FTZ R10, R10, R6, R7 ;  /* 0x000000060a0a7223 */ /* 0x000fe20000010007 */
[----:B------:R-:W-:Y:S01]  /*15e0*/  IMAD.MOV.U32 R6, RZ, RZ, R0 ;  /* 0x000000ffff067224 */ /* 0x000fe200078e0000 */
[----:B------:R-:W-:Y:S02]  /*15f0*/  MOV R7, R2 ;  /* 0x0000000200077202 */ /* 0x000fe40000000f00 */
[----:B------:R-:W-:Y:S01]  /*1600*/  SHF.L.U32 R18, R18, 0x10, RZ ;  /* 0x0000001012127819 */ /* 0x000fe200000006ff */
[----:B0-----:R-:W-:Y:S01]  /*1610*/  @!P1 FADD.FTZ R28, -R28, -RZ ;  /* 0x800000ff1c1c9221 */ /* 0x001fe20000010100 */
[----:B------:R-:W-:-:S04]  /*1620*/  IMAD.U32 R27, R26, 0x10000, RZ ;  /* 0x000100001a1b7824 */ /* 0x000fc800078e00ff */
[----:B------:R-:W-:-:S04]  /*1630*/  FMUL.FTZ R28, R28, R27 ;  /* 0x0000001b1c1c7220 */ /* 0x000fc80000410000 */
[----:B------:R-:W-:-:S07]  /*1640*/  FFMA.FTZ R8, R13, R18, R28 ;  /* 0x000000120d087223 */ /* 0x000fce000001001c */
.L_x_640:
[----:B------:R-:W-:-:S04]  /*1650*/  LOP3.LUT R22, R22, 0xe, RZ, 0xfc, !PT ;  /* 0x0000000e16167812 */ /* 0x000fc800078efcff */
        /* <DEDUP_REMOVED lines=9> */
[----:B------:R-:W-:-:S04]  /*16f0*/  @!P3 IADD3 R13, PT, PT, -R13, RZ, RZ ;  /* 0x000000ff0d0db210 */ /* 0x000fc80007ffe1ff */
[----:B------:R-:W-:-:S04]  /*1700*/  SEL R13, R23, R13, !P0 ;  /* 0x0000000d170d7207 */ /* 0x000fc80004000000 */
[----:B------:R-:W-:-:S04]  /*1710*/  LOP3.LUT R13, R13, 0x1fe, RZ, 0xc0, !PT ;  /* 0x000001fe0d0d7812 */ /* 0x000fc800078ec0ff */
[----:B------:R-:W-:-:S05]  /*1720*/  IADD3 R2, P0, PT, R13, R12, RZ ;  /* 0x0000000c0d027210 */ /* 0x000fca0007f1e0ff */
[----:B------:R-:W-:Y:S02]  /*1730*/  IMAD.X R3, RZ, RZ, R3, P0 ;  /* 0x000000ffff037224 */ /* 0x000fe400000e0603 */
[----:B------:R-:W-:-:S03]  /*1740*/  IMAD.WIDE R18, R5, 0x2, R2 ;  /* 0x0000000205127825 */ /* 0x000fc600078e0202 */
[----:B------:R-:W2:Y:S04]  /*1750*/  LDG.E.U16.CONSTANT R2, desc[UR4][R2.64] ;  /* 0x0000000402027981 */ /* 0x000ea8000c1e9500 */
[----:B------:R-:W3:Y:S01]  /*1760*/  LDG.E.U16.CONSTANT R18, desc[UR4][R18.64] ;  /* 0x0000000412127981 */ /* 0x000ee2000c1e9500 */
[----:B------:R-:W-:Y:S01]  /*1770*/  @!P1 FADD.FTZ R9, -R9, -RZ ;  /* 0x800000ff09099221 */ /* 0x000fe20000010100 */
[----:B------:R-:W-:Y:S01]  /*1780*/  UMOV UR6, 0xffffffff ;  /* 0xffffffff00067882 */ /* 0x000fe20000000000 */
[----:B------:R-:W-:Y:S02]  /*1790*/  MOV R13, R8 ;  /* 0x00000008000d7202 */ /* 0x000fe40000000f00 */
[----:B---3--:R-:W-:Y:S01]  /*17a0*/  SHF.L.U32 R0, R18, 0x10, RZ ;  /* 0x0000001012007819 */ /* 0x008fe200000006ff */
[----:B--2---:R-:W-:-:S04]  /*17b0*/  IMAD.U32 R5, R2, 0x10000, RZ ;  /* 0x0001000002057824 */ /* 0x004fc800078e00ff */
[----:B------:R-:W-:-:S04]  /*17c0*/  FMUL.FTZ R9, R9, R0 ;  /* 0x0000000009097220 */ /* 0x000fc80000410000 */
[----:B------:R-:W-:Y:S01]  /*17d0*/  FFMA.FTZ R14, R14, R5, R9 ;  /* 0x000000050e0e7223 */ /* 0x000fe20000010009 */
[----:B------:R-:W-:Y:S06]  /*17e0*/  BRA.DIV UR6, `(.L_x_630) ;  /* 0x0000000e06dc7947 */ /* 0x000fec000b800000 */
[----:B------:R-:W-:Y:S01]  /*17f0*/  NOP ;  /* 0x0000000000007918 */ /* 0x000fe20000000000 */
.L_x_628:
[----:B------:R-:W-:Y:S05]  /*1800*/  BSYNC B0 ;  /* 0x0000000000007941 */ /* 0x000fea0003800000 */
.L_x_627:
[----:B------:R-:W-:Y:S02]  /*1810*/  F2FP.BF16.F32.PACK_AB R10, R10, R11 ;  /* 0x0000000b0a0a723e */ /* 0x000fe400000010ff */
[----:B------:R-:W-:Y:S02]  /*1820*/  F2FP.BF16.F32.PACK_AB R8, R6, R15 ;  /* 0x0000000f0608723e */ /* 0x000fe400000010ff */
[----:B------:R-:W-:Y:S02]  /*1830*/  F2FP.BF16.F32.PACK_AB R9, R7, R4 ;  /* 0x000000040709723e */ /* 0x000fe400000010ff */
[----:B------:R-:W-:-:S05]  /*1840*/  F2FP.BF16.F32.PACK_AB R11, R14, R13 ;  /* 0x0000000d0e0b723e */ /* 0x000fca00000010ff */
[----:B------:R-:W-:Y:S01]  /*1850*/  STG.E.128 desc[UR4][R16.64], R8 ;  /* 0x0000000810007986 */ /* 0x000fe2000c101d04 */
[----:B------:R-:W-:Y:S05]  /*1860*/  EXIT ;  /* 0x000000000000794d */ /* 0x000fea0003800000 */
.L_x_629:
[-C--:B------:R-:W-:Y:S02]  /*1870*/  IABS R20, R27.reuse ;  /* 0x0000001b00147213 */ /* 0x080fe40000000000 */
[----:B------:R-:W-:Y:S02]  /*1880*/  SHF.L.U32 R22, R2, 0x4, RZ ;  /* 0x0000000402167819 */ /* 0x000fe400000006ff */
[----:B------:R0:W1:Y:S01]  /*1890*/  I2F.RP R18, R20 ;  /* 0x0000001400127306 */ /* 0x0000620000209400 */
[-C--:B------:R-:W-:Y:S02]  /*18a0*/  LEA.HI R0, R0, R27.reuse, RZ, 0x4 ;  /* 0x0000001b00007211 */ /* 0x080fe400078f20ff */
[----:B------:R-:W-:Y:S02]  /*18b0*/  ISETP.GE.AND P2, PT, R22, RZ, PT ;  /* 0x000000ff1600720c */ /* 0x000fe40003f46270 */
[----:B------:R-:W-:Y:S02]  /*18c0*/  SHF.R.S32.HI R25, RZ, 0x4, R0 ;  /* 0x00000004ff197819 */ /* 0x000fe40000011400 */
[----:B------:R-:W-:Y:S01]  /*18d0*/  LOP3.LUT R23, RZ, R27, RZ, 0x33, !PT ;  /* 0x0000001bff177212 */ /* 0x000fe200078e33ff */
[----:B------:R-:W-:Y:S01]  /*18e0*/  IMAD.MOV.U32 R24, RZ, RZ, -0x1 ;  /* 0xffffffffff187424 */ /* 0x000fe200078e00ff */
[----:B0-----:R-:W-:-:S07]  /*18f0*/  MOV R26, R15 ;  /* 0x0000000f001a7202 */ /* 0x001fce0000000f00 */
[----:B-1----:R-:W-:Y:S05]  /*1900*/  WARPSYNC.COLLECTIVE R24, `(.L_x_631) ;  /* 0x0000000018087348 */ /* 0x002fea0003c00000 */
[----:B------:R-:W-:Y:S01]  /*1910*/  NOP ;  /* 0x0000000000007918 */ /* 0x000fe20000000000 */
[----:B-1----:R-:W-:Y:S05]  /*1920*/  ENDCOLLECTIVE ;  /* 0x000000000000791b */ /* 0x002fea0003800000 */
.L_x_631:
[----:B------:R-:W0:Y:S01]  /*1930*/  MUFU.RCP R18, R18 ;  /* 0x0000001200127308 */ /* 0x000e220000001000 */
[----:B------:R-:W-:Y:S01]  /*1940*/  ISETP.GE.AND P1, PT, R2, R25, PT ;  /* 0x000000190200720c */ /* 0x000fe20003f26270 */
[----:B0-----:R-:W-:-:S06]  /*1950*/  VIADD R8, R18, 0xffffffe ;  /* 0x0ffffffe12087836 */ /* 0x001fcc0000000000 */
[----:B------:R0:W1:Y:S02]  /*1960*/  F2I.FTZ.U32.TRUNC.NTZ R9, R8 ;  /* 0x0000000800097305 */ /* 0x000064000021f000 */
[----:B0-----:R-:W-:Y:S01]  /*1970*/  IMAD.MOV.U32 R8, RZ, RZ, RZ ;  /* 0x000000ffff087224 */ /* 0x001fe200078e00ff */
[----:B-1----:R-:W-:-:S05]  /*1980*/  IADD3 R21, PT, PT, RZ, -R9, RZ ;  /* 0x80000009ff157210 */ /* 0x002fca0007ffe0ff */
        /* <DEDUP_REMOVED lines=10> */
[----:B------:R-:W-:-:S04]  /*1a30*/  ISETP.NE.AND P0, PT, R27, RZ, PT ;  /* 0x000000ff1b00720c */ /* 0x000fc80003f05270 */
[----:B------:R-:W-:-:S05]  /*1a40*/  @!P2 IADD3 R8, PT, PT, -R9, RZ, RZ ;  /* 0x000000ff0908a210 */ /* 0x000fca0007ffe1ff */
[----:B------:R-:W-:-:S05]  /*1a50*/  @!P2 IMAD.MOV.U32 R9, RZ, RZ, R8 ;  /* 0x000000ffff09a224 */ /* 0x000fca00078e0008 */
[----:B------:R-:W-:-:S04]  /*1a60*/  SEL R9, R23, R9, !P0 ;  /* 0x0000000917097207 */ /* 0x000fc80004000000 */
[----:B------:R-:W-:-:S04]  /*1a70*/  LOP3.LUT R9, R9, 0x1fe, RZ, 0xc0, !PT ;  /* 0x000001fe09097812 */ /* 0x000fc800078ec0ff */
[----:B------:R-:W-:-:S04]  /*1a80*/  IADD3 R18, P2, PT, R9, R12, RZ ;  /* 0x0000000c09127210 */ /* 0x000fc80007f5e0ff */
[----:B------:R-:W-:-:S03]  /*1a90*/  IADD3.X R19, PT, PT, RZ, R3, RZ, P2, !PT ;  /* 0x00000003ff137210 */ /* 0x000fc600017fe4ff */
[----:B------:R-:W-:Y:S02]  /*1aa0*/  IMAD.WIDE R8, R5, 0x2, R18 ;  /* 0x0000000205087825 */ /* 0x000fe400078e0212 */
[----:B------:R0:W5:Y:S04]  /*1ab0*/  LDG.E.U16.CONSTANT R0, desc[UR4][R18.64] ;  /* 0x0000000412007981 */ /* 0x000168000c1e9500 */
[----:B------:R0:W5:Y:S01]  /*1ac0*/  LDG.E.U16.CONSTANT R8, desc[UR4][R8.64] ;  /* 0x0000000408087981 */ /* 0x000162000c1e9500 */
[----:B------:R-:W-:-:S07]  /*1ad0*/  IMAD.MOV.U32 R27, RZ, RZ, 0x1f ;  /* 0x0000001fff1b7424 */ /* 0x000fce00078e00ff */
[----:B0----5:R-:W-:Y:S05]  /*1ae0*/  WARPSYNC.COLLECTIVE R24, `(.L_x_632) ;  /* 0x0000000018087348 */ /* 0x021fea0003c00000 */
[----:B------:R1:W2:Y:S02]  /*1af0*/  SHFL.BFLY P2, R24, R26, R25, R27 ;  /* 0x0c0000191a187389 */ /* 0x0002a4000004001b */
[----:B012--5:R-:W-:Y:S05]  /*1b00*/  ENDCOLLECTIVE ;  /* 0x000000000000791b */ /* 0x027fea0003800000 */
.L_x_632:
[----:B------:R-:W-:-:S05]  /*1b10*/  MOV R28, R24 ;  /* 0x00000018001c7202 */ /* 0x000fca0000000f00 */
[----:B------:R-:W-:Y:S01]  /*1b20*/  @!P1 FADD.FTZ R28, -R28, -RZ ;  /* 0x800000ff1c1c9221 */ /* 0x000fe20000010100 */
[----:B------:R-:W-:Y:S01]  /*1b30*/  SHF.L.U32 R0, R0, 0x10, RZ ;  /* 0x0000001000007819 */ /* 0x000fe200000006ff */
[----:B------:R-:W-:-:S04]  /*1b40*/  IMAD.U32 R19, R8, 0x10000, RZ ;  /* 0x0001000008137824 */ /* 0x000fc800078e00ff */
[----:B------:R-:W-:-:S04]  /*1b50*/  FMUL.FTZ R28, R28, R19 ;  /* 0x000000131c1c7220 */ /* 0x000fc80000410000 */
[----:B------:R-:W-:Y:S01]  /*1b60*/  FFMA.FTZ R15, R15, R0, R28 ;  /* 0x000000000f0f7223 */ /* 0x000fe2000001001c */
        /* <DEDUP_REMOVED lines=19> */
[----:B------:R-:W-:Y:S01]  /*1ca0*/  MOV R24, 0xffffffff ;  /* 0xffffffff00187802 */ /* 0x000fe20000000f00 */
[----:B------:R-:W-:-:S07]  /*1cb0*/  IMAD.MOV.U32 R26, RZ, RZ, R6 ;  /* 0x000000ffff1a7224 */ /* 0x000fce00078e0006 */
[----:B0----5:R-:W-:Y:S05]  /*1cc0*/  WARPSYNC.COLLECTIVE R24, `(.L_x_633) ;  /* 0x0000000018087348 */ /* 0x021fea0003c00000 */
[----:B------:R1:W2:Y:S02]  /*1cd0*/  SHFL.BFLY P2, R24, R26, R25, R27 ;  /* 0x0c0000191a187389 */ /* 0x0002a4000004001b */
[----:B012--5:R-:W-:Y:S05]  /*1ce0*/  ENDCOLLECTIVE ;  /* 0x000000000000791b */ /* 0x027fea0003800000 */
.L_x_633:
[----:B------:R-:W-:-:S04]  /*1cf0*/  IMAD.MOV.U32 R29, RZ, RZ, R24 ;  /* 0x000000ffff1d7224 */ /* 0x000fc800078e0018 */
[----:B------:R-:W-:Y:S01]  /*1d00*/  @!P1 FADD.FTZ R29, -R29, -RZ ;  /* 0x800000ff1d1d9221 */ /* 0x000fe20000010100 */
[----:B------:R-:W-:Y:S01]  /*1d10*/  IMAD.U32 R19, R0, 0x10000, RZ ;  /* 0x0001000000137824 */ /* 0x000fe200078e00ff */
[----:B------:R-:W-:-:S05]  /*1d20*/  SHF.L.U32 R2, R8, 0x10, RZ ;  /* 0x0000001008027819 */ /* 0x000fca00000006ff */
[----:B------:R-:W-:Y:S01]  /*1d30*/  FMUL.FTZ R29, R29, R2 ;  /* 0x000000021d1d7220 */ /* 0x000fe20000410000 */
[----:B------:R-:W-:-:S03]  /*1d40*/  LOP3.LUT R2, R22, 0x4, RZ, 0xfc, !PT ;  /* 0x0000000416027812 */ /* 0x000fc600078efcff */
[----:B------:R-:W-:Y:S01]  /*1d50*/  FFMA.FTZ R0, R6, R19, R29 ;  /* 0x0000001306007223 */ /* 0x000fe2000001001d */
        /* <DEDUP_REMOVED lines=8> */
[----:B------:R-:W-:-:S05]  /*1de0*/  @!P2 IADD3 R19, PT, PT, R19, -R20, RZ ;  /* 0x800000141313a210 */ /* 0x000fca0007ffe0ff */
[----:B------:R-:W-:-:S05]  /*1df0*/  IMAD.MOV.U32 R2, RZ, RZ, R19 ;  /* 0x000000ffff027224 */ /* 0x000fca00078e0013 */
        /* <DEDUP_REMOVED lines=14> */
.L_x_634:
[----:B------:R-:W-:-:S04]  /*1ee0*/  IMAD.MOV.U32 R6, RZ, RZ, R24 ;  /* 0x000000ffff067224 */ /* 0x000fc800078e0018 */
[----:B------:R-:W-:Y:S01]  /*1ef0*/  @!P1 FADD.FTZ R6, -R6, -RZ ;  /* 0x800000ff06069221 */ /* 0x000fe20000010100 */
[----:B------:R-:W-:Y:S01]  /*1f00*/  IMAD.U32 R19, R2, 0x10000, RZ ;  /* 0x0001000002137824 */ /* 0x000fe200078e00ff */
[----:B------:R-:W-:Y:S02]  /*1f10*/  LOP3.LUT R2, R22, 0x6, RZ, 0xfc, !PT ;  /* 0x0000000616027812 */ /* 0x000fe400078efcff */
[----:B------:R-:W-:Y:S02]  /*1f20*/  SHF.L.U32 R29, R8, 0x10, RZ ;  /* 0x00000010081d7819 */ /* 0x000fe400000006ff */
[----:B------:R-:W-:-:S03]  /*1f30*/  ISETP.GE.AND P3, PT, R2, RZ, PT ;  /* 0x000000ff0200720c */ /* 0x000fc60003f66270 */
[----:B------:R-:W-:-:S04]  /*1f40*/  FMUL.FTZ R29, R6, R29 ;  /* 0x0000001d061d7220 */ /* 0x000fc80000410000 */
[----:B------:R-:W-:Y:S01]  /*1f50*/  FFMA.FTZ R4, R4, R19, R29 ;  /* 0x0000001304047223 */ /* 0x000fe2000001001d */
[----:B------:R-:W-:-:S05]  /*1f60*/  IABS R19, R2 ;  /* 0x0000000200137213 */ /* 0x000fca0000000000 */
[----:B------:R-:W-:-:S05]  /*1f70*/  IMAD.HI.U32 R2, R21, R19, RZ ;  /* 0x0000001315027227 */ /* 0x000fca00078e00ff */
[----:B------:R-:W-:-:S05]  /*1f80*/  IADD3 R2, PT, PT, -R2, RZ, RZ ;  /* 0x000000ff02027210 */ /* 0x000fca0007ffe1ff */
[----:B------:R-:W-:-:S05]  /*1f90*/  IMAD R19, R20, R2, R19 ;  /* 0x0000000214137224 */ /* 0x000fca00078e0213 */
[----:B------:R-:W-:-:S13]  /*1fa0*/  ISETP.GT.U32.AND P2, PT, R20, R19, PT ;  /* 0x000000131400720c */ /* 0x000fda0003f44070 */
[----:B------:R-:W-:-:S05]  /*1fb0*/  @!P2 IMAD.IADD R19, R19, 0x1, -R20 ;  /* 0x000000011313a824 */ /* 0x000fca00078e0a14 */
[----:B------:R-:W-:-:S13]  /*1fc0*/  ISETP.GT.U32.AND P2, PT, R20, R19, PT ;  /* 0x000000131400720c */ /* 0x000fda0003f44070 */
        /* <DEDUP_REMOVED lines=8> */
[----:B------:R0:W5:Y:S04]  /*2050*/  LDG.E.U16.CONSTANT R2, desc[UR4][R18.64] ;  /* 0x0000000412027981 */ /* 0x000168000c1e9500 */
[----:B------:R0:W5:Y:S01]  /*2060*/  LDG.E.U16.CONSTANT R8, desc[UR4][R8.64] ;  /* 0x0000000408087981 */ /* 0x000162000c1e9500 */
[----:B------:R-:W-:Y:S01]  /*2070*/  IMAD.MOV.U32 R24, RZ, RZ, -0x1 ;  /* 0xffffffffff187424 */ /* 0x000fe200078e00ff */
[----:B------:R-:W-:-:S07]  /*2080*/  MOV R26, R7 ;  /* 0x00000007001a7202 */ /* 0x000fce0000000f00 */
[----:B0----5:R-:W-:Y:S05]  /*2090*/  WARPSYNC.COLLECTIVE R24, `(.L_x_635) ;  /* 0x0000000018087348 */ /* 0x021fea0003c00000 */
[----:B------:R1:W2:Y:S02]  /*20a0*/  SHFL.BFLY P2, R24, R26, R25, R27 ;  /* 0x0c0000191a187389 */ /* 0x0002a4000004001b */
[----:B012--5:R-:W-:Y:S05]  /*20b0*/  ENDCOLLECTIVE ;  /* 0x000000000000791b */ /* 0x027fea0003800000 */
.L_x_635:
        /* <DEDUP_REMOVED lines=30> */
.L_x_636:
[----:B------:R-:W-:-:S04]  /*22a0*/  IMAD.MOV.U32 R29, RZ, RZ, R24 ;  /* 0x000000ffff1d7224 */ /* 0x000fc800078e0018 */
[----:B------:R-:W-:Y:S01]  /*22b0*/  @!P1 FADD.FTZ R29, -R29, -RZ ;  /* 0x800000ff1d1d9221 */ /* 0x000fe20000010100 */
[----:B------:R-:W-:Y:S01]  /*22c0*/  IMAD.U32 R18, R18, 0x10000, RZ ;  /* 0x0001000012127824 */ /* 0x000fe200078e00ff */
[----:B------:R-:W-:Y:S02]  /*22d0*/  SHF.L.U32 R28, R6, 0x10, RZ ;  /* 0x00000010061c7819 */ /* 0x000fe400000006ff */
[----:B------:R-:W-:-:S03]  /*22e0*/  LOP3.LUT R6, R22, 0xa, RZ, 0xfc, !PT ;  /* 0x0000000a16067812 */ /* 0x000fc600078efcff */
[----:B------:R-:W-:Y:S01]  /*22f0*/  FMUL.FTZ R28, R29, R28 ;  /* 0x0000001c1d1c7220 */ /* 0x000fe20000410000 */
[----:B------:R-:W-:Y:S02]  /*2300*/  IABS R7, R6 ;  /* 0x0000000600077213 */ /* 0x000fe40000000000 */
[----:B------:R-:W-:Y:S01]  /*2310*/  ISETP.GE.AND P3, PT, R6, RZ, PT ;  /* 0x000000ff0600720c */ /* 0x000fe20003f66270 */
[----:B------:R-:W-:Y:S02]  /*2320*/  FFMA.FTZ R11, R11, R18, R28 ;  /* 0x000000120b0b7223 */ /* 0x000fe4000001001c */
        /* <DEDUP_REMOVED lines=16> */
[----:B------:R-:W-:Y:S01]  /*2430*/  MOV R24, 0xffffffff ;  /* 0xffffffff00187802 */ /* 0x000fe20000000f00 */
[----:B------:R-:W-:Y:S01]  /*2440*/  IMAD.MOV.U32 R27, RZ, RZ, 0x1f ;  /* 0x0000001fff1b7424 */ /* 0x000fe200078e00ff */
[----:B------:R-:W-:-:S07]  /*2450*/  MOV R26, R10 ;  /* 0x0000000a001a7202 */ /* 0x000fce0000000f00 */
[----:B0----5:R-:W-:Y:S05]  /*2460*/  WARPSYNC.COLLECTIVE R24, `(.L_x_637) ;  /* 0x0000000018087348 */ /* 0x021fea0003c00000 */
[----:B------:R1:W2:Y:S02]  /*2470*/  SHFL.BFLY P2, R24, R26, R25, R27 ;  /* 0x0c0000191a187389 */ /* 0x0002a4000004001b */
[----:B012--5:R-:W-:Y:S05]  /*2480*/  ENDCOLLECTIVE ;  /* 0x000000000000791b */ /* 0x027fea0003800000 */
.L_x_637:
[----:B------:R-:W-:-:S04]  /*2490*/  IMAD.MOV.U32 R29, RZ, RZ, R24 ;  /* 0x000000ffff1d7224 */ /* 0x000fc800078e0018 */
[----:B------:R-:W-:Y:S01]  /*24a0*/  @!P1 FADD.FTZ R29, -R29, -RZ ;  /* 0x800000ff1d1d9221 */ /* 0x000fe20000010100 */
[----:B------:R-:W-:Y:S01]  /*24b0*/  IMAD.U32 R9, R18, 0x10000, RZ ;  /* 0x0001000012097824 */ /* 0x000fe200078e00ff */
[----:B------:R-:W-:Y:S02]  /*24c0*/  SHF.L.U32 R28, R6, 0x10, RZ ;  /* 0x00000010061c7819 */ /* 0x000fe400000006ff */
[----:B------:R-:W-:-:S03]  /*24d0*/  LOP3.LUT R6, R22, 0xc, RZ, 0xfc, !PT ;  /* 0x0000000c16067812 */ /* 0x000fc600078efcff */
[----:B------:R-:W-:Y:S01]  /*24e0*/  FMUL.FTZ R29, R29, R28 ;  /* 0x0000001c1d1d7220 */ /* 0x000fe20000410000 */
[----:B------:R-:W-:-:S03]  /*24f0*/  ISETP.GE.AND P3, PT, R6, RZ, PT ;  /* 0x000000ff0600720c */ /* 0x000fc60003f66270 */
        /* <DEDUP_REMOVED lines=23> */
.L_x_638:
[----:B------:R-:W-:Y:S02]  /*2670*/  IMAD.MOV.U32 R7, RZ, RZ, R2 ;  /* 0x000000ffff077224 */ /* 0x000fe400078e0002 */
[----:B------:R-:W-:Y:S01]  /*2680*/  IMAD.MOV.U32 R26, RZ, RZ, R14 ;  /* 0x000000ffff1a7224 */ /* 0x000fe200078e000e */
[----:B------:R-:W-:Y:S02]  /*2690*/  MOV R28, R24 ;  /* 0x00000018001c7202 */ /* 0x000fe40000000f00 */
[----:B------:R-:W-:-:S03]  /*26a0*/  MOV R24, 0xffffffff ;  /* 0xffffffff00187802 */ /* 0x000fc60000000f00 */
[----:B------:R-:W-:-:S07]  /*26b0*/  @!P1 FADD.FTZ R28, -R28, -RZ ;  /* 0x800000ff1c1c9221 */ /* 0x000fce0000010100 */
[----:B------:R-:W-:Y:S05]  /*26c0*/  WARPSYNC.COLLECTIVE R24, `(.L_x_639) ;  /* 0x0000000018087348 */ /* 0x000fea0003c00000 */
[----:B------:R0:W1:Y:S02]  /*26d0*/  SHFL.BFLY P2, R24, R26, R25, R27 ;  /* 0x0c0000191a187389 */ /* 0x000064000004001b */
[----:B01----:R-:W-:Y:S05]  /*26e0*/  ENDCOLLECTIVE ;  /* 0x000000000000791b */ /* 0x003fea0003800000 */
.L_x_639:
[----:B------:R-:W-:Y:S01]  /*26f0*/  IMAD.MOV.U32 R9, RZ, RZ, R24 ;  /* 0x000000ffff097224 */ /* 0x000fe200078e0018 */
[----:B------:R-:W-:Y:S01]  /*2700*/  SHF.L.U32 R18, R18, 0x10, RZ ;  /* 0x0000001012127819 */ /* 0x000fe200000006ff */
[----:B------:R-:W-:Y:S01]  /*2710*/  IMAD.U32 R19, R6, 0x10000, RZ ;  /* 0x0001000006137824 */ /* 0x000fe200078e00ff */
[----:B------:R-:W-:-:S03]  /*2720*/  MOV R6, R0 ;  /* 0x0000000000067202 */ /* 0x000fc60000000f00 */
[----:B------:R-:W-:-:S04]  /*2730*/  FMUL.FTZ R8, R28, R19 ;  /* 0x000000131c087220 */ /* 0x000fc80000410000 */
[----:B------:R-:W-:Y:S01]  /*2740*/  FFMA.FTZ R8, R13, R18, R8 ;  /* 0x000000120d087223 */ /* 0x000fe20000010008 */
[----:B------:R-:W-:Y:S06]  /*2750*/  BRA `(.L_x_640) ;  /* 0xffffffec00bc7947 */ /* 0x000fec000383ffff */
.L_x_630:
[----:B------:R-:W-:Y:S01]  /*2760*/  BSSY B1, `(.L_x_641) ;  /* 0x0000005000017945 */ /* 0x000fe20003800000 */
[----:B------:R-:W-:-:S07]  /*2770*/  MOV R24, 0xffffffff ;  /* 0xffffffff00187802 */ /* 0x000fce0000000f00 */
[----:B------:R-:W-:Y:S05]  /*2780*/  WARPSYNC.COLLECTIVE R24, `(.L_x_642) ;  /* 0x0000000018087348 */ /* 0x000fea0003c00000 */
[----:B------:R-:W-:Y:S01]  /*2790*/  NOP ;  /* 0x0000000000007918 */ /* 0x000fe20000000000 */
[----:B------:R-:W-:Y:S05]  /*27a0*/  ENDCOLLECTIVE ;  /* 0x000000000000791b */ /* 0x000fea0003800000 */
.L_x_642:
[----:B------:R-:W-:Y:S05]  /*27b0*/  BSYNC B1 ;  /* 0x0000000000017941 */ /* 0x000fea0003800000 */
.L_x_641:
[----:B------:R-:W-:Y:S05]  /*27c0*/  BRA `(.L_x_628) ;  /* 0xfffffff0000c7947 */ /* 0x000fea000383ffff */
.L_x_643:
        /* <DEDUP_REMOVED lines=11> */
.L_x_4068:


//--------------------- .text._ZN12tensorrt_llm7kernels21fusedQKNormRopeKernelIN3c108BFloat16ES3_Li256ELb1EEEvPviiifPKvS6_S6_PKlii --------------------------
	.section	.text._ZN12tensorrt_llm7kernels21fusedQKNormRopeKernelIN3c108BFloat16ES3_Li256ELb1EEEvPviiifPKvS6_S6_PKlii,"ax",@progbits
	.align	128
        .global         _ZN12tensorrt_llm7kernels21fusedQKNormRopeKernelIN3c108BFloat16ES3_Li256ELb1EEEvPviiifPKvS6_S6_PKlii
        .type           _ZN12tensorrt_llm7kernels21fusedQKNormRopeKernelIN3c108BFloat16ES3_Li256ELb1EEEvPviiifPKvS6_S6_PKlii,@function
        .size           _ZN12tensorrt_llm7kernels21fusedQKNormRopeKernelIN3c108BFloat16ES3_Li256ELb1EEEvPviiifPKvS6_S6_PKlii,(.L_x_4069 - _ZN12tensorrt_llm7kernels21fusedQKNormRopeKernelIN3c108BFloat16ES3_Li256ELb1EEEvPviiifPKvS6_S6_PKlii)
        .other          _ZN12tensorrt_llm7kernels21fusedQKNormRopeKernelIN3c108BFloat16ES3_Li256ELb1EEEvPviiifPKvS6_S6_PKlii,@"STO_CUDA_ENTRY STV_DEFAULT"
_ZN12tensorrt_llm7kernels21fusedQKNormRopeKernelIN3c108BFloat16ES3_Li256ELb1EEEvPviiifPKvS6_S6_PKlii:
.text._ZN12tensorrt_llm7kernels21fusedQKNormRopeKernelIN3c108BFloat16ES3_Li256ELb1EEEvPviiifPKvS6_S6_PKlii:
[----:B------:R-:W-:Y:S08]  /*0000*/  LDC R1, c[0x0][0x37c] ;  /* 0x0000df00ff017b82 */ /* 0x000ff00000000800 */
[----:B------:R-:W0:Y:S01]  /*0010*/  LDC.64 R2, c[0x0][0x388] ;  /* 0x0000e200ff027b82 */ /* 0x000e220000000a00 */
[----:B------:R-:W1:Y:S01]  /*0020*/  S2R R0, SR_TID.X ;  /* 0x0000000000007919 */ /* 0x000e620000002100 */
[----:B------:R-:W2:Y:S01]  /*0030*/  LDCU UR4, c[0x0][0x360] ;  /* 0x00006c00ff0477ac */ /* 0x000ea20008000800 */
[----:B------:R-:W3:Y:S01]  /*0040*/  S2R R9, SR_CTAID.X ;  /* 0x0000000000097919 */ /* 0x000ee20000002500 */
[----:B--2---:R-:W-:Y:S01]  /*0050*/  USHF.R.U32.HI UR4, URZ, 0x5, UR4 ;  /* 0x00000005ff047899 */ /* 0x004fe20008011604 */
[----:B0-----:R-:W-:-:S04]  /*0060*/  IADD3 R3, PT, PT, R3, R2, RZ ;  /* 0x0000000203037210 */ /* 0x001fc80007ffe0ff */
[----:B------:R-:W-:-:S04]  /*0070*/  IABS R11, R3 ;  /* 0x00000003000b7213 */ /* 0x000fc80000000000 */
[----:B------:R-:W0:Y:S01]  /*0080*/  I2F.RP R7, R11 ;  /* 0x0000000b00077306 */ /* 0x000e220000209400 */
[----:B-1----:R-:W-:-:S05]  /*0090*/  SHF.R.U32.HI R4, RZ, 0x5, R0 ;  /* 0x00000005ff047819 */ /* 0x002fca0000011600 */
[----:B---3--:R-:W-:Y:S01]  /*00a0*/  IMAD R6, R9, UR4, R4 ;  /* 0x0000000409067c24 */ /* 0x008fe2000f8e0204 */
[----:B------:R-:W-:Y:S01]  /*00b0*/  IABS R4, R3 ;  /* 0x0000000300047213 */ /* 0x000fe20000000000 */
[----:B------:R-:W1:Y:S04]  /*00c0*/  LDCU UR4, c[0x0][0x3b8] ;  /* 0x00007700ff0477ac */ /* 0x000e680008000800 */
[----:B------:R-:W-:Y:S02]  /*00d0*/  IMAD.MOV R9, RZ, RZ, -R4 ;  /* 0x000000ffff097224 */ /* 0x000fe400078e0a04 */
[----:B------:R-:W-:Y:S01]  /*00e0*/  HFMA2 R4, -RZ, RZ, 0, 0 ;  /* 0x00000000ff047431 */ /* 0x000fe200000001ff */
[----:B0-----:R-:W0:Y:S02]  /*00f0*/  MUFU.RCP R7, R7 ;  /* 0x0000000700077308 */ /* 0x001e240000001000 */
[----:B0-----:R-:W-:-:S06]  /*0100*/  IADD3 R5, PT, PT, R7, 0xffffffe, RZ ;  /* 0x0ffffffe07057810 */ /* 0x001fcc0007ffe0ff */
[----:B------:R-:W0:Y:S02]  /*0110*/  F2I.FTZ.U32.TRUNC.NTZ R5, R5 ;  /* 0x0000000500057305 */ /* 0x000e24000021f000 */
[----:B0-----:R-:W-:-:S05]  /*0120*/  IADD3 R8, PT, PT, RZ, -R5, RZ ;  /* 0x80000005ff087210 */ /* 0x001fca0007ffe0ff */
[----:B------:R-:W-:Y:S01]  /*0130*/  IMAD R7, R8, R11, RZ ;  /* 0x0000000b08077224 */ /* 0x000fe200078e02ff */
[----:B------:R-:W-:-:S03]  /*0140*/  IABS R8, R6 ;  /* 0x0000000600087213 */ /* 0x000fc60000000000 */
[----:B------:R-:W-:Y:S01]  /*0150*/  IMAD.HI.U32 R4, R5, R7, R4 ;  /* 0x0000000705047227 */ /* 0x000fe200078e0004 */
[----:B------:R-:W-:Y:S02]  /*0160*/  MOV R5, R8 ;  /* 0x0000000800057202 */ /* 0x000fe40000000f00 */
[----:B------:R-:W-:-:S03]  /*0170*/  MOV R7, R9 ;  /* 0x0000000900077202 */ /* 0x000fc60000000f00 */
        /* <DEDUP_REMOVED lines=9> */
[----:B------:R-:W-:-:S06]  /*0210*/  @P0 IADD3 R12, PT, PT, R12, 0x1, RZ ;  /* 0x000000010c0c0810 */ /* 0x000fcc0007ffe0ff */
[----:B------:R-:W-:Y:S02]  /*0220*/  @!P1 IADD3 R12, PT, PT, -R12, RZ, RZ ;  /* 0x000000ff0c0c9210 */ /* 0x000fe40007ffe1ff */
[----:B------:R-:W-:-:S04]  /*0230*/  @!P2 LOP3.LUT R12, RZ, R3, RZ, 0x33, !PT ;  /* 0x00000003ff0ca212 */ /* 0x000fc800078e33ff */
[----:B-1----:R-:W-:-:S13]  /*0240*/  ISETP.GE.AND P0, PT, R12, UR4, PT ;  /* 0x000000040c007c0c */ /* 0x002fda000bf06270 */
[----:B------:R-:W-:Y:S05]  /*0250*/  @P0 EXIT ;  /* 0x000000000000094d */ /* 0x000fea0003800000 */
[----:B------:R-:W0:Y:S01]  /*0260*/  LDC.64 R8, c[0x0][0x390] ;  /* 0x0000e400ff087b82 */ /* 0x000e220000000a00 */
[----:B------:R-:W-:Y:S01]  /*0270*/  IMAD.MOV R4, RZ, RZ, -R12 ;  /* 0x000000ffff047224 */ /* 0x000fe200078e0a0c */
[----:B------:R-:W1:Y:S03]  /*0280*/  LDCU.64 UR4, c[0x0][0x358] ;  /* 0x00006b00ff0477ac */ /* 0x000e660008000a00 */
[----:B------:R-:W-:-:S03]  /*0290*/  IMAD R7, R3, R4, R6 ;  /* 0x0000000403077224 */ /* 0x000fc600078e0206 */
[----:B------:R-:W2:Y:S02]  /*02a0*/  LDC.64 R10, c[0x0][0x398] ;  /* 0x0000e600ff0a7b82 */ /* 0x000ea40000000a00 */
[CC--:B------:R-:W-:Y:S02]  /*02b0*/  ISETP.GE.AND P0, PT, R7.reuse, R2.reuse, PT ;  /* 0x000000020700720c */ /* 0x0c0fe40003f06270 */
[CC--:B------:R-:W-:Y:S02]  /*02c0*/  IADD3 R6, PT, PT, R7.reuse, -R2.reuse, RZ ;  /* 0x8000000207067210 */ /* 0x0c0fe40007ffe0ff */
[CC--:B------:R-:W-:Y:S02]  /*02d0*/  ISETP.GE.AND P1, PT, R7.reuse, R2.reuse, PT ;  /* 0x000000020700720c */ /* 0x0c0fe40003f26270 */
[----:B------:R-:W3:Y:S01]  /*02e0*/  LDC.64 R24, c[0x0][0x3a0] ;  /* 0x0000e800ff187b82 */ /* 0x000ee20000000a00 */
[----:B------:R-:W-:Y:S02]  /*02f0*/  SEL R6, R6, RZ, P0 ;  /* 0x000000ff06067207 */ /* 0x000fe40000000000 */
[----:B------:R-:W-:-:S05]  /*0300*/  VIMNMX R2, PT, PT, R7, R2, PT ;  /* 0x0000000207027248 */ /* 0x000fca0003fe0100 */
[----:B------:R-:W4:Y:S01]  /*0310*/  LDC.64 R4, c[0x0][0x380] ;  /* 0x0000e000ff047b82 */ /* 0x000f220000000a00 */
[----:B0-----:R-:W-:Y:S02]  /*0320*/  IADD3 R3, PT, PT, R3, R8, RZ ;  /* 0x0000000803037210 */ /* 0x001fe40007ffe0ff */
[----:B------:R-:W-:-:S03]  /*0330*/  LOP3.LUT R8, R0, 0x1f, RZ, 0xc0, !PT ;  /* 0x0000001f00087812 */ /* 0x000fc600078ec0ff */
[----:B------:R-:W-:Y:S01]  /*0340*/  IMAD R3, R12, R3, R6 ;  /* 0x000000030c037224 */ /* 0x000fe200078e0206 */
[----:B------:R-:W-:-:S03]  /*0350*/  SHF.L.U32 R7, R8, 0x3, RZ ;  /* 0x0000000308077819 */ /* 0x000fc600000006ff */
[----:B------:R-:W-:Y:S02]  /*0360*/  IMAD.IADD R2, R3, 0x1, R2 ;  /* 0x0000000103027824 */ /* 0x000fe400078e0202 */
[----:B--2---:R-:W-:-:S03]  /*0370*/  IMAD.WIDE.U32 R10, R7, 0x2, R10 ;  /* 0x00000002070a7825 */ /* 0x004fc600078e000a */
[----:B------:R-:W-:Y:S01]  /*0380*/  LEA R3, R2, R7, 0x8 ;  /* 0x0000000702037211 */ /* 0x000fe200078e40ff */
[----:B---3--:R-:W-:Y:S01]  /*0390*/  IMAD.WIDE.U32 R24, R7, 0x2, R24 ;  /* 0x0000000207187825 */ /* 0x008fe200078e0018 */
[----:B-1----:R-:W2:Y:S04]  /*03a0*/  @!P1 LDG.E.U16 R18, desc[UR4][R10.64] ;  /* 0x000000040a129981 */ /* 0x002ea8000c1e1500 */
[----:B------:R-:W3:Y:S01]  /*03b0*/  @P1 LDG.E.U16 R0, desc[UR4][R24.64] ;  /* 0x0000000418001981 */ /* 0x000ee2000c1e1500 */
[----:B----4-:R-:W-:-:S03]  /*03c0*/  IMAD.WIDE R2, R3, 0x2, R4 ;  /* 0x0000000203027825 */ /* 0x010fc600078e0204 */
[----:B------:R-:W4:Y:S04]  /*03d0*/  @P0 LDG.E.U16 R27, desc[UR4][R24.64+0x6] ;  /* 0x00000604181b0981 */ /* 0x000f28000c1e1500 */
[----:B------:R-:W5:Y:S04]  /*03e0*/  LDG.E.128 R4, desc[UR4][R2.64] ;  /* 0x0000000402047981 */ /* 0x000f68000c1e1d00 */
[----:B------:R-:W4:Y:S04]  /*03f0*/  @!P0 LDG.E.U16 R26, desc[UR4][R10.64+0x6] ;  /* 0x000006040a1a8981 */ /* 0x000f28000c1e1500 */
[----:B------:R-:W4:Y:S04]  /*0400*/  @P0 LDG.E.U16 R21, desc[UR4][R24.64+0x2] ;  /* 0x0000020418150981 */ /* 0x000f28000c1e1500 */
        /* <DEDUP_REMOVED lines=8> */
[----:B------:R5:W4:Y:S04]  /*0490*/  @P0 LDG.E.U16 R20, desc[UR4][R24.64+0xe] ;  /* 0x00000e0418140981 */ /* 0x000b28000c1e1500 */
[----:B------:R-:W4:Y:S04]  /*04a0*/  @!P0 LDG.E.U16 R19, desc[UR4][R10.64+0xc] ;  /* 0x00000c040a138981 */ /* 0x000f28000c1e1500 */
[----:B------:R0:W4:Y:S01]  /*04b0*/  @!P0 LDG.E.U16 R22, desc[UR4][R10.64+0xe] ;  /* 0x00000e040a168981 */ /* 0x000122000c1e1500 */
[----:B------:R-:W-:Y:S01]  /*04c0*/  BSSY.RECONVERGENT B0, `(.L_x_644) ;  /* 0x0000077000007945 */ /* 0x000fe20003800200 */
[----:B--2---:R-:W-:-:S02]  /*04d0*/  @!P1 SHF.L.U32 R18, R18, 0x10, RZ ;  /* 0x0000001012129819 */ /* 0x004fc400000006ff */
[----:B---3--:R-:W-:Y:S02]  /*04e0*/  @P1 SHF.L.U32 R18, R0, 0x10, RZ ;  /* 0x0000001000121819 */ /* 0x008fe400000006ff */
[C---:B-----5:R-:W-:Y:S02]  /*04f0*/  PRMT R24, R4.reuse, 0x7632, R24 ;  /* 0x0000763204187816 */ /* 0x060fe40000000018 */
[----:B------:R-:W-:Y:S02]  /*0500*/  SHF.L.U32 R0, R4, 0x10, RZ ;  /* 0x0000001004007819 */ /* 0x000fe400000006ff */
[----:B------:R-:W-:-:S03]  /*0510*/  SHF.L.U32 R24, R24, 0x10, RZ ;  /* 0x0000001018187819 */ /* 0x000fc600000006ff */
[----:B------:R-:W-:Y:S01]  /*0520*/  FFMA.FTZ R25, R0, R0, RZ ;  /* 0x0000000000197223 */ /* 0x000fe200000100ff */
[----:B----4-:R-:W-:Y:S02]  /*0530*/  @P0 SHF.L.U32 R10, R27, 0x10, RZ ;  /* 0x000000101b0a0819 */ /* 0x010fe400000006ff */
[C---:B------:R-:W-:Y:S01]  /*0540*/  PRMT R27, R5.reuse, 0x7632, R27 ;  /* 0x00007632051b7816 */ /* 0x040fe2000000001b */
[----:B------:R-:W-:Y:S01]  /*0550*/  FFMA.FTZ R4, R24, R24, R25 ;  /* 0x0000001818047223 */ /* 0x000fe20000010019 */
[----:B0-----:R-:W-:Y:S02]  /*0560*/  SHF.L.U32 R11, R5, 0x10, RZ ;  /* 0x00000010050b7819 */ /* 0x001fe400000006ff */
[----:B------:R-:W-:Y:S01]  /*0570*/  SHF.L.U32 R25, R27, 0x10, RZ ;  /* 0x000000101b197819 */ /* 0x000fe200000006ff */
[----:B------:R-:W-:Y:S02]  /*0580*/  @!P0 IMAD.U32 R10, R26, 0x10000, RZ ;  /* 0x000100001a0a8824 */ /* 0x000fe400078e00ff */
[----:B------:R-:W-:Y:S01]  /*0590*/  FFMA.FTZ R4, R11, R11, R4 ;  /* 0x0000000b0b047223 */ /* 0x000fe20000010004 */
[----:B------:R-:W-:-:S02]  /*05a0*/  PRMT R26, R6, 0x7632, R26 ;  /* 0x00007632061a7816 */ /* 0x000fc4000000001a */
[----:B------:R-:W-:Y:S01]  /*05b0*/  SHF.L.U32 R6, R6, 0x10, RZ ;  /* 0x0000001006067819 */ /* 0x000fe200000006ff */
[----:B------:R-:W-:Y:S01]  /*05c0*/  FFMA.FTZ R5, R25, R25, R4 ;  /* 0x0000001919057223 */ /* 0x000fe20000010004 */
[----:B------:R-:W-:Y:S01]  /*05d0*/  SHF.L.U32 R26, R26, 0x10, RZ ;  /* 0x000000101a1a7819 */ /* 0x000fe200000006ff */
[----:B------:R-:W-:Y:S02]  /*05e0*/  @P0 IMAD.U32 R21, R21, 0x10000, RZ ;  /* 0x0001000015150824 */ /* 0x000fe400078e00ff */
[----:B------:R-:W-:Y:S01]  /*05f0*/  FFMA.FTZ R5, R6, R6, R5 ;  /* 0x0000000606057223 */ /* 0x000fe20000010005 */
[----:B------:R-:W-:Y:S01]  /*0600*/  @!P0 SHF.L.U32 R21, R28, 0x10, RZ ;  /* 0x000000101c158819 */ /* 0x000fe200000006ff */
[C---:B------:R-:W-:Y:S01]  /*0610*/  IMAD.U32 R27, R7.reuse, 0x10000, RZ ;  /* 0x00010000071b7824 */ /* 0x040fe200078e00ff */
[----:B------:R-:W-:Y:S01]  /*0620*/  PRMT R28, R7, 0x7632, R28 ;  /* 0x00007632071c7816 */ /* 0x000fe2000000001c */
[----:B------:R-:W-:-:S03]  /*0630*/  FFMA.FTZ R4, R26, R26, R5 ;  /* 0x0000001a1a047223 */ /* 0x000fc60000010005 */
[----:B------:R-:W-:Y:S01]  /*0640*/  SHF.L.U32 R7, R28, 0x10, RZ ;  /* 0x000000101c077819 */ /* 0x000fe200000006ff */
[----:B------:R-:W-:-:S04]  /*0650*/  FFMA.FTZ R4, R27, R27, R4 ;  /* 0x0000001b1b047223 */ /* 0x000fc80000010004 */
[----:B------:R-:W-:-:S05]  /*0660*/  FFMA.FTZ R4, R7, R7, R4 ;  /* 0x0000000707047223 */ /* 0x000fca0000010004 */
[----:B------:R-:W0:Y:S02]  /*0670*/  SHFL.BFLY PT, R5, R4, 0x10, 0x1f ;  /* 0x0e001f0004057f89 */ /* 0x000e2400000e0000 */
[----:B0-----:R-:W-:-:S05]  /*0680*/  FADD.FTZ R5, R4, R5 ;  /* 0x0000000504057221 */ /* 0x001fca0000010000 */
[----:B------:R-:W0:Y:S01]  /*0690*/  SHFL.BFLY PT, R28, R5, 0x8, 0x1f ;  /* 0x0d001f00051c7f89 */ /* 0x000e2200000e0000 */
[----:B------:R-:W-:Y:S02]  /*06a0*/  @P0 SHF.L.U32 R13, R13, 0x10, RZ ;  /* 0x000000100d0d0819 */ /* 0x000fe400000006ff */
[----:B------:R-:W-:Y:S01]  /*06b0*/  @!P0 SHF.L.U32 R13, R15, 0x10, RZ ;  /* 0x000000100f0d8819 */ /* 0x000fe200000006ff */
[----:B0-----:R-:W-:-:S05]  /*06c0*/  FADD.FTZ R28, R5, R28 ;  /* 0x0000001c051c7221 */ /* 0x001fca0000010000 */
[----:B------:R-:W0:Y:S01]  /*06d0*/  SHFL.BFLY PT, R15, R28, 0x4, 0x1f ;  /* 0x0c801f001c0f7f89 */ /* 0x000e2200000e0000 */
[----:B------:R-:W-:Y:S01]  /*06e0*/  @P0 SHF.L.U32 R23, R23, 0x10, RZ ;  /* 0x0000001017170819 */ /* 0x000fe200000006ff */
[----:B------:R-:W-:Y:S02]  /*06f0*/  @!P0 IMAD.U32 R23, R29, 0x10000, RZ ;  /* 0x000100001d178824 */ /* 0x000fe400078e00ff */
[----:B0-----:R-:W-:-:S05]  /*0700*/  FADD.FTZ R29, R28, R15 ;  /* 0x0000000f1c1d7221 */ /* 0x001fca0000010000 */
[----:B------:R-:W0:Y:S02]  /*0710*/  SHFL.BFLY PT, R15, R29, 0x2, 0x1f ;  /* 0x0c401f001d0f7f89 */ /* 0x000e2400000e0000 */
[----:B0-----:R-:W-:-:S05]  /*0720*/  FADD.FTZ R15, R29, R15 ;  /* 0x0000000f1d0f7221 */ /* 0x001fca0000010000 */
[----:B------:R-:W0:Y:S02]  /*0730*/  SHFL.BFLY PT, R4, R15, 0x1, 0x1f ;  /* 0x0c201f000f047f89 */ /* 0x000e2400000e0000 */
[----:B0-----:R-:W-:Y:S02]  /*0740*/  FADD.FTZ R4, R15, R4 ;  /* 0x000000040f047221 */ /* 0x001fe40000010000 */
[----:B------:R-:W0:Y:S02]  /*0750*/  LDC R15, c[0x0][0x3bc] ;  /* 0x0000ef00ff0f7b82 */ /* 0x000e240000000800 */
[----:B------:R-:W-:Y:S01]  /*0760*/  FFMA.FTZ R9, R4, 0.00390625, R9 ;  /* 0x3b80000004097823 */ /* 0x000fe20000010009 */
[----:B------:R-:W-:Y:S01]  /*0770*/  @P0 IMAD.U32 R14, R14, 0x10000, RZ ;  /* 0x000100000e0e0824 */ /* 0x000fe200078e00ff */
[----:B------:R-:W-:-:S04]  /*0780*/  @!P0 SHF.L.U32 R14, R17, 0x10, RZ ;  /* 0x00000010110e8819 */ /* 0x000fc800000006ff */
[----:B------:R-:W1:Y:S01]  /*0790*/  MUFU.RSQ R9, R9 ;  /* 0x0000000900097308 */ /* 0x000e620000001400 */
[----:B------:R-:W-:Y:S01]  /*07a0*/  @P0 SHF.L.U32 R16, R16, 0x10, RZ ;  /* 0x0000001010100819 */ /* 0x000fe200000006ff */
[----:B------:R-:W-:Y:S01]  /*07b0*/  @P0 IMAD.U32 R20, R20, 0x10000, RZ ;  /* 0x0001000014140824 */ /* 0x000fe200078e00ff */
[----:B0-----:R-:W-:-:S04]  /*07c0*/  SHF.R.S32.HI R4, RZ, 0x1f, R15 ;  /* 0x0000001fff047819 */ /* 0x001fc8000001140f */
[----:B------:R-:W-:Y:S02]  /*07d0*/  LEA.HI R17, R4, R15, RZ, 0x3 ;  /* 0x0000000f04117211 */ /* 0x000fe400078f18ff */
[----:B------:R-:W0:Y:S02]  /*07e0*/  LDC.64 R4, c[0x0][0x3b0] ;  /* 0x0000ec00ff047b82 */ /* 0x000e240000000a00 */
[----:B------:R-:W-:Y:S02]  /*07f0*/  SHF.R.S32.HI R17, RZ, 0x3, R17 ;  /* 0x00000003ff117819 */ /* 0x000fe40000011411 */
[----:B------:R-:W-:Y:S02]  /*0800*/  @!P0 SHF.L.U32 R16, R19, 0x10, RZ ;  /* 0x0000001013108819 */ /* 0x000fe400000006ff */
[----:B------:R-:W-:Y:S02]  /*0810*/  @!P0 SHF.L.U32 R20, R22, 0x10, RZ ;  /* 0x0000001016148819 */ /* 0x000fe400000006ff */
[----:B------:R-:W-:Y:S01]  /*0820*/  ISETP.GE.AND P0, PT, R8, R17, PT ;  /* 0x000000110800720c */ /* 0x000fe20003f06270 */
[C---:B-1----:R-:W-:Y:S01]  /*0830*/  FMUL.FTZ R19, R9.reuse, R18 ;  /* 0x0000001209137220 */ /* 0x042fe20000410000 */
[C---:B------:R-:W-:Y:S01]  /*0840*/  FMUL.FTZ R18, R9.reuse, R23 ;  /* 0x0000001709127220 */ /* 0x040fe20000410000 */
[C---:B------:R-:W-:Y:S01]  /*0850*/  FMUL.FTZ R13, R9.reuse, R13 ;  /* 0x0000000d090d7220 */ /* 0x040fe20000410000 */
[C---:B------:R-:W-:Y:S01]  /*0860*/  FMUL.FTZ R21, R9.reuse, R21 ;  /* 0x0000001509157220 */ /* 0x040fe20000410000 */
[C---:B------:R-:W-:Y:S01]  /*0870*/  FMUL.FTZ R10, R9.reuse, R10 ;  /* 0x0000000a090a7220 */ /* 0x040fe20000410000 */
[C---:B------:R-:W-:Y:S01]  /*0880*/  FMUL.FTZ R23, R9.reuse, R14 ;  /* 0x0000000e09177220 */ /* 0x040fe20000410000 */
[C---:B------:R-:W-:Y:S01]  /*0890*/  FMUL.FTZ R16, R9.reuse, R16 ;  /* 0x0000001009107220 */ /* 0x040fe20000410000 */
[----:B------:R-:W-:Y:S01]  /*08a0*/  FMUL.FTZ R20, R9, R20 ;  /* 0x0000001409147220 */ /* 0x000fe20000410000 */
        /* <DEDUP_REMOVED lines=8> */
[----:B0-----:R-:W-:Y:S01]  /*0930*/  IMAD.WIDE R12, R12, 0x8, R4 ;  /* 0x000000080c0c7825 */ /* 0x001fe200078e0204 */
[----:B------:R-:W-:Y:S06]  /*0940*/  @P0 BRA `(.L_x_645) ;  /* 0x0000000000b80947 */ /* 0x000fec0003800000 */
[----:B------:R-:W2:Y:S01]  /*0950*/  LDG.E.64 R4, desc[UR4][R12.64] ;  /* 0x000000040c047981 */ /* 0x000ea2000c1e1b00 */
[----:B------:R-:W0:Y:S01]  /*0960*/  LDCU.64 UR6, c[0x0][0x3a8] ;  /* 0x00007500ff0677ac */ /* 0x000e220008000a00 */
[----:B------:R-:W-:Y:S01]  /*0970*/  SHF.L.U32 R8, R8, 0x2, RZ ;  /* 0x0000000208087819 */ /* 0x000fe200000006ff */
[----:B------:R-:W-:Y:S01]  /*0980*/  HFMA2 R9, -RZ, RZ, 0, 0 ;  /* 0x00000000ff097431 */ /* 0x000fe200000001ff */
[----:B------:R-:W-:Y:S01]  /*0990*/  SHF.R.S32.HI R17, RZ, 0x1f, R15 ;  /* 0x0000001fff117819 */ /* 0x000fe2000001140f */
[-C--:B--2---:R-:W-:Y:S02]  /*09a0*/  IMAD R5, R5, R15.reuse, RZ ;  /* 0x0000000f05057224 */ /* 0x084fe400078e02ff */
[-C--:B------:R-:W-:Y:S01]  /*09b0*/  IMAD.WIDE.U32 R8, R4, R15.reuse, R8 ;  /* 0x0000000f04087225 */ /* 0x080fe200078e0008 */
[----:B------:R-:W-:-:S03]  /*09c0*/  LEA.HI R15, R15, R15, RZ, 0x1 ;  /* 0x0000000f0f0f7211 */ /* 0x000fc600078f08ff */
[----:B------:R-:W-:Y:S01]  /*09d0*/  IMAD R5, R4, R17, R5 ;  /* 0x0000001104057224 */ /* 0x000fe200078e0205 */
[----:B0-----:R-:W-:-:S03]  /*09e0*/  LEA R4, P0, R8, UR6, 0x1 ;  /* 0x0000000608047c11 */ /* 0x001fc6000f8008ff */
[----:B------:R-:W-:Y:S01]  /*09f0*/  IMAD.IADD R5, R9, 0x1, R5 ;  /* 0x0000000109057824 */ /* 0x000fe200078e0205 */
[----:B------:R-:W-:-:S04]  /*0a00*/  SHF.R.S32.HI R9, RZ, 0x1, R15 ;  /* 0x00000001ff097819 */ /* 0x000fc8000001140f */
[----:B------:R-:W-:-:S03]  /*0a10*/  LEA.HI.X R5, R8, UR7, R5, 0x1, P0 ;  /* 0x0000000708057c11 */ /* 0x000fc600080f0c05 */
[----:B------:R-:W-:Y:S02]  /*0a20*/  IMAD.WIDE R8, R9, 0x2, R4 ;  /* 0x0000000209087825 */ /* 0x000fe400078e0204 */
[----:B------:R-:W2:Y:S04]  /*0a30*/  LDG.E.U16.CONSTANT R20, desc[UR4][R4.64+0x2] ;  /* 0x0000020404147981 */ /* 0x000ea8000c1e9500 */
[----:B------:R-:W3:Y:S04]  /*0a40*/  LDG.E.U16.CONSTANT R19, desc[UR4][R8.64+0x2] ;  /* 0x0000020408137981 */ /* 0x000ee8000c1e9500 */
[----:B------:R-:W4:Y:S04]  /*0a50*/  LDG.E.U16.CONSTANT R18, desc[UR4][R8.64] ;  /* 0x0000000408127981 */ /* 0x000f28000c1e9500 */
[----:B------:R-:W5:Y:S04]  /*0a60*/  LDG.E.U16.CONSTANT R12, desc[UR4][R8.64+0x4] ;  /* 0x00000404080c7981 */ /* 0x000f68000c1e9500 */
[----:B------:R0:W5:Y:S04]  /*0a70*/  LDG.E.U16.CONSTANT R13, desc[UR4][R8.64+0x6] ;  /* 0x00000604080d7981 */ /* 0x000168000c1e9500 */
[----:B------:R-:W5:Y:S04]  /*0a80*/  LDG.E.U16.CONSTANT R17, desc[UR4][R4.64] ;  /* 0x0000000404117981 */ /* 0x000f68000c1e9500 */
[----:B------:R-:W5:Y:S04]  /*0a90*/  LDG.E.U16.CONSTANT R14, desc[UR4][R4.64+0x4] ;  /* 0x00000404040e7981 */ /* 0x000f68000c1e9500 */
[----:B------:R1:W5:Y:S01]  /*0aa0*/  LDG.E.U16.CONSTANT R15, desc[UR4][R4.64+0x6] ;  /* 0x00000604040f7981 */ /* 0x000362000c1e9500 */
[----:B---3--:R-:W-:Y:S01]  /*0ab0*/  SHF.L.U32 R22, R19, 0x10, RZ ;  /* 0x0000001013167819 */ /* 0x008fe200000006ff */
[----:B--2---:R-:W-:Y:S01]  /*0ac0*/  IMAD.U32 R20, R20, 0x10000, RZ ;  /* 0x0001000014147824 */ /* 0x004fe200078e00ff */
[----:B----4-:R-:W-:-:S03]  /*0ad0*/  SHF.L.U32 R18, R18, 0x10, RZ ;  /* 0x0000001012127819 */ /* 0x010fc600000006ff */
[-C--:B0-----:R-:W-:Y:S01]  /*0ae0*/  FMUL.FTZ R9, R11, R22.reuse ;  /* 0x000000160b097220 */ /* 0x081fe20000410000 */
[----:B-----5:R-:W-:Y:S01]  /*0af0*/  SHF.L.U32 R12, R12, 0x10, RZ ;  /* 0x000000100c0c7819 */ /* 0x020fe200000006ff */
[C---:B------:R-:W-:Y:S01]  /*0b00*/  FMUL.FTZ R24, R10.reuse, R22 ;  /* 0x000000160a187220 */ /* 0x040fe20000410000 */
[----:B------:R-:W-:Y:S01]  /*0b10*/  SHF.L.U32 R13, R13, 0x10, RZ ;  /* 0x000000100d0d7819 */ /* 0x000fe200000006ff */
[----:B------:R-:W-:Y:S01]  /*0b20*/  FMUL.FTZ R19, R21, R18 ;  /* 0x0000001215137220 */ /* 0x000fe20000410000 */
[----:B------:R-:W-:Y:S01]  /*0b30*/  FFMA.FTZ R10, R10, R20, R9 ;  /* 0x000000140a0a7223 */ /* 0x000fe20000010009 */
[----:B-1----:R-:W-:Y:S01]  /*0b40*/  FMUL.FTZ R5, R23, R12 ;  /* 0x0000000c17057220 */ /* 0x002fe20000410000 */
[----:B------:R-:W-:Y:S01]  /*0b50*/  SHF.L.U32 R17, R17, 0x10, RZ ;  /* 0x0000001011117819 */ /* 0x000fe200000006ff */
[----:B------:R-:W-:Y:S01]  /*0b60*/  FMUL.FTZ R18, R0, R18 ;  /* 0x0000001200127220 */ /* 0x000fe20000410000 */
[----:B------:R-:W-:Y:S01]  /*0b70*/  FMUL.FTZ R12, R6, R12 ;  /* 0x0000000c060c7220 */ /* 0x000fe20000410000 */
[-C--:B------:R-:W-:Y:S01]  /*0b80*/  FMUL.FTZ R9, R7, R13.reuse ;  /* 0x0000000d07097220 */ /* 0x080fe20000410000 */
[----:B------:R-:W-:Y:S01]  /*0b90*/  SHF.L.U32 R14, R14, 0x10, RZ ;  /* 0x000000100e0e7819 */ /* 0x000fe200000006ff */
[----:B------:R-:W-:Y:S01]  /*0ba0*/  FMUL.FTZ R4, R16, R13 ;  /* 0x0000000d10047220 */ /* 0x000fe20000410000 */
[----:B------:R-:W-:Y:S01]  /*0bb0*/  SHF.L.U32 R15, R15, 0x10, RZ ;  /* 0x000000100f0f7819 */ /* 0x000fe200000006ff */
[-C--:B------:R-:W-:Y:S01]  /*0bc0*/  FFMA.FTZ R0, R0, R17.reuse, -R19 ;  /* 0x0000001100007223 */ /* 0x080fe20000010813 */
[----:B------:R-:W-:Y:S01]  /*0bd0*/  FFMA.FTZ R21, R21, R17, R18 ;  /* 0x0000001115157223 */ /* 0x000fe20000010012 */
[----:B------:R-:W-:Y:S01]  /*0be0*/  FFMA.FTZ R11, R11, R20, -R24 ;  /* 0x000000140b0b7223 */ /* 0x000fe20000010818 */
[-C--:B------:R-:W-:Y:S01]  /*0bf0*/  FFMA.FTZ R6, R6, R14.reuse, -R5 ;  /* 0x0000000e06067223 */ /* 0x080fe20000010805 */
[----:B------:R-:W-:Y:S01]  /*0c00*/  FFMA.FTZ R23, R23, R14, R12 ;  /* 0x0000000e17177223 */ /* 0x000fe2000001000c */
[-C--:B------:R-:W-:Y:S01]  /*0c10*/  FFMA.FTZ R16, R16, R15.reuse, -R9 ;  /* 0x0000000f10107223 */ /* 0x080fe20000010809 */
[----:B------:R-:W-:-:S07]  /*0c20*/  FFMA.FTZ R7, R7, R15, R4 ;  /* 0x0000000f07077223 */ /* 0x000fce0000010004 */
.L_x_645:
[----:B------:R-:W-:Y:S05]  /*0c30*/  BSYNC.RECONVERGENT B0 ;  /* 0x0000000000007941 */ /* 0x000fea0003800200 */
.L_x_644:
[----:B------:R-:W-:Y:S02]  /*0c40*/  F2FP.BF16.F32.PACK_AB R4, R21, R0 ;  /* 0x000000001504723e */ /* 0x000fe400000010ff */
[----:B------:R-:W-:Y:S02]  /*0c50*/  F2FP.BF16.F32.PACK_AB R5, R10, R11 ;  /* 0x0000000b0a05723e */ /* 0x000fe400000010ff */
[----:B------:R-:W-:Y:S02]  /*0c60*/  F2FP.BF16.F32.PACK_AB R6, R23, R6 ;  /* 0x000000061706723e */ /* 0x000fe400000010ff */
[----:B------:R-:W-:-:S05]  /*0c70*/  F2FP.BF16.F32.PACK_AB R7, R7, R16 ;  /* 0x000000100707723e */ /* 0x000fca00000010ff */
[----:B------:R-:W-:Y:S01]  /*0c80*/  STG.E.128 desc[UR4][R2.64], R4 ;  /* 0x0000000402007986 */ /* 0x000fe2000c101d04 */
[----:B------:R-:W-:Y:S05]  /*0c90*/  EXIT ;  /* 0x000000000000794d */ /* 0x000fea0003800000 */
.L_x_646:
        /* <DEDUP_REMOVED lines=14> */
.L_x_4069:


//--------------------- .text._ZN12tensorrt_llm7kernels21fusedQKNormRopeKernelIN3c108BFloat16ES3_Li128ELb0EEEvPviiifPKvS6_S6_PKlii --------------------------
	.section	.text._ZN12tensorrt_llm7kernels21fusedQKNormRopeKernelIN3c108BFloat16ES3_Li128ELb0EEEvPviiifPKvS6_S6_PKlii,"ax",@progbits
	.align	128
        .global         _ZN12tensorrt_llm7kernels21fusedQKNormRopeKernelIN3c108BFloat16ES3_Li128ELb0EEEvPviiifPKvS6_S6_PKlii
        .type           _ZN12tensorrt_llm7kernels21fusedQKNormRopeKernelIN3c108BFloat16ES3_Li128ELb0EEEvPviiifPKvS6_S6_PKlii,@function
        .size           _ZN12tensorrt_llm7kernels21fusedQKNormRopeKernelIN3c108BFloat16ES3_Li128ELb0EEEvPviiifPKvS6_S6_PKlii,(.L_x_4070 - _ZN12tensorrt_llm7kernels21fusedQKNormRopeKernelIN3c108BFloat16ES3_Li128ELb0EEEvPviiifPKvS6_S6_PKlii)
        .other          _ZN12tensorrt_llm7kernels21fusedQKNormRopeKernelIN3c108BFloat16ES3_Li128ELb0EEEvPviiifPKvS6_S6_PKlii,@"STO_CUDA_ENTRY STV_DEFAULT"
_ZN12tensorrt_llm7kernels21fusedQKNormRopeKernelIN3c108BFloat16ES3_Li128ELb0EEEvPviiifPKvS6_S6_PKlii:
.text._ZN12tensorrt_llm7kernels21fusedQKNormRopeKernelIN3c108BFloat16ES3_Li128ELb0EEEvPviiifPKvS6_S6_PKlii:
[----:B------:R-:W-:Y:S08]  /*0000*/  LDC R1, c[0x0][0x37c] ;  /* 0x0000df00ff017b82 */ /* 0x000ff00000000800 */
[----:B------:R-:W0:Y:S01]  /*0010*/  LDC.64 R4, c[0x0][0x388] ;  /* 0x0000e200ff047b82 */ /* 0x000e220000000a00 */
[----:B------:R-:W1:Y:S01]  /*0020*/  S2R R0, SR_TID.X ;  /* 0x0000000000007919 */ /* 0x000e620000002100 */
[----:B------:R-:W2:Y:S01]  /*0030*/  LDCU UR4, c[0x0][0x360] ;  /* 0x00006c00ff0477ac */ /* 0x000ea20008000800 */
[----:B------:R-:W3:Y:S01]  /*0040*/  S2R R9, SR_CTAID.X ;  /* 0x0000000000097919 */ /* 0x000ee20000002500 */
[----:B--2---:R-:W-:Y:S01]  /*0050*/  USHF.R.U32.HI UR4, URZ, 0x5, UR4 ;  /* 0x00000005ff047899 */ /* 0x004fe20008011604 */
[----:B0-----:R-:W-:-:S05]  /*0060*/  IMAD.IADD R7, R5, 0x1, R4 ;  /* 0x0000000105077824 */ /* 0x001fca00078e0204 */
[----:B------:R-:W-:-:S04]  /*0070*/  IABS R11, R7 ;  /* 0x00000007000b7213 */ /* 0x000fc80000000000 */
[----:B------:R-:W0:Y:S01]  /*0080*/  I2F.RP R5, R11 ;  /* 0x0000000b00057306 */ /* 0x000e220000209400 */
[----:B-1----:R-:W-:-:S05]  /*0090*/  SHF.R.U32.HI R2, RZ, 0x5, R0 ;  /* 0x00000005ff027819 */ /* 0x002fca0000011600 */
[----:B---3--:R-:W-:Y:S01]  /*00a0*/  IMAD R6, R9, UR4, R2 ;  /* 0x0000000409067c24 */ /* 0x008fe2000f8e0202 */
[----:B------:R-:W-:Y:S01]  /*00b0*/  IABS R2, R7 ;  /* 0x0000000700027213 */ /* 0x000fe20000000000 */
[----:B------:R-:W1:Y:S04]  /*00c0*/  LDCU UR4, c[0x0][0x3b8] ;  /* 0x00007700ff0477ac */ /* 0x000e680008000800 */
[----:B------:R-:W-:Y:S02]  /*00d0*/  IMAD.MOV R9, RZ, RZ, -R2 ;  /* 0x000000ffff097224 */ /* 0x000fe400078e0a02 */
[----:B------:R-:W-:Y:S01]  /*00e0*/  IMAD.MOV.U32 R2, RZ, RZ, RZ ;  /* 0x000000ffff027224 */ /* 0x000fe200078e00ff */
[----:B0-----:R-:W0:Y:S02]  /*00f0*/  MUFU.RCP R5, R5 ;  /* 0x0000000500057308 */ /* 0x001e240000001000 */
[----:B0-----:R-:W-:-:S06]  /*0100*/  VIADD R3, R5, 0xffffffe ;  /* 0x0ffffffe05037836 */ /* 0x001fcc0000000000 */
[----:B------:R-:W0:Y:S02]  /*0110*/  F2I.FTZ.U32.TRUNC.NTZ R3, R3 ;  /* 0x0000000300037305 */ /* 0x000e24000021f000 */
[----:B0-----:R-:W-:-:S05]  /*0120*/  IADD3 R8, PT, PT, RZ, -R3, RZ ;  /* 0x80000003ff087210 */ /* 0x001fca0007ffe0ff */
[----:B------:R-:W-:Y:S01]  /*0130*/  IMAD R5, R8, R11, RZ ;  /* 0x0000000b08057224 */ /* 0x000fe200078e02ff */
[----:B------:R-:W-:-:S03]  /*0140*/  IABS R8, R6 ;  /* 0x0000000600087213 */ /* 0x000fc60000000000 */
        /* <DEDUP_REMOVED lines=19> */
[----:B------:R-:W1:Y:S04]  /*0280*/  LDCU.64 UR4, c[0x0][0x358] ;  /* 0x00006b00ff0477ac */ /* 0x000e680008000a00 */
[----:B------:R-:W-:Y:S01]  /*0290*/  IMAD R15, R7, R8, R6 ;  /* 0x00000008070f7224 */ /* 0x000fe200078e0206 */
[----:B------:R-:W2:Y:S01]  /*02a0*/  LDCU.64 UR6, c[0x0][0x3a8] ;  /* 0x00007500ff0677ac */ /* 0x000ea20008000a00 */
[----:B------:R-:W3:Y:S02]  /*02b0*/  LDC.64 R12, c[0x0][0x380] ;  /* 0x0000e000ff0c7b82 */ /* 0x000ee40000000a00 */
[C---:B------:R-:W-:Y:S01]  /*02c0*/  IMAD.IADD R6, R15.reuse, 0x1, -R4 ;  /* 0x000000010f067824 */ /* 0x040fe200078e0a04 */
[----:B------:R-:W-:-:S04]  /*02d0*/  ISETP.GE.AND P0, PT, R15, R4, PT ;  /* 0x000000040f00720c */ /* 0x000fc80003f06270 */
[----:B------:R-:W-:Y:S01]  /*02e0*/  SEL R6, R6, RZ, P0 ;  /* 0x000000ff06067207 */ /* 0x000fe20000000000 */
[----:B------:R-:W4:Y:S01]  /*02f0*/  LDC.64 R10, c[0x0][0x3b0] ;  /* 0x0000ec00ff0a7b82 */ /* 0x000f220000000a00 */
[----:B0-----:R-:W-:Y:S01]  /*0300*/  IMAD.IADD R8, R7, 0x1, R2 ;  /* 0x0000000107087824 */ /* 0x001fe200078e0202 */
[----:B------:R-:W-:-:S06]  /*0310*/  LOP3.LUT R2, R0, 0x1f, RZ, 0xc0, !PT ;  /* 0x0000001f00027812 */ /* 0x000fcc00078ec0ff */
[----:B------:R-:W0:Y:S01]  /*0320*/  LDC.64 R20, c[0x0][0x3a0] ;  /* 0x0000e800ff147b82 */ /* 0x000e220000000a00 */
[----:B------:R-:W-:Y:S01]  /*0330*/  VIMNMX R7, PT, PT, R15, R4, PT ;  /* 0x000000040f077248 */ /* 0x000fe20003fe0100 */
[----:B------:R-:W-:Y:S02]  /*0340*/  IMAD R6, R5, R8, R6 ;  /* 0x0000000805067224 */ /* 0x000fe400078e0206 */
[----:B------:R-:W-:-:S03]  /*0350*/  IMAD.SHL.U32 R9, R2, 0x4, RZ ;  /* 0x0000000402097824 */ /* 0x000fc600078e00ff */
[----:B------:R-:W-:Y:S01]  /*0360*/  IADD3 R6, PT, PT, R6, R7, RZ ;  /* 0x0000000706067210 */ /* 0x000fe20007ffe0ff */
[----:B------:R-:W5:Y:S04]  /*0370*/  LDC R23, c[0x0][0x3bc] ;  /* 0x0000ef00ff177b82 */ /* 0x000f680000000800 */
[----:B------:R-:W-:-:S04]  /*0380*/  IMAD R7, R6, 0x80, R9 ;  /* 0x0000008006077824 */ /* 0x000fc800078e0209 */
[----:B---3--:R-:W-:Y:S02]  /*0390*/  IMAD.WIDE R12, R7, 0x2, R12 ;  /* 0x00000002070c7825 */ /* 0x008fe400078e020c */
[----:B------:R-:W3:Y:S03]  /*03a0*/  LDC.64 R6, c[0x0][0x398] ;  /* 0x0000e600ff067b82 */ /* 0x000ee60000000a00 */
[----:B-1----:R-:W2:Y:S01]  /*03b0*/  LDG.E.64 R26, desc[UR4][R12.64] ;  /* 0x000000040c1a7981 */ /* 0x002ea2000c1e1b00 */
[----:B------:R-:W-:Y:S01]  /*03c0*/  ISETP.GE.AND P1, PT, R15, R4, PT ;  /* 0x000000040f00720c */ /* 0x000fe20003f26270 */
[----:B----4-:R-:W-:-:S04]  /*03d0*/  IMAD.WIDE R4, R5, 0x8, R10 ;  /* 0x0000000805047825 */ /* 0x010fc800078e020a */
[C---:B0-----:R-:W-:Y:S02]  /*03e0*/  IMAD.WIDE.U32 R20, R9.reuse, 0x2, R20 ;  /* 0x0000000209147825 */ /* 0x041fe400078e0014 */
[----:B------:R-:W4:Y:S04]  /*03f0*/  LDG.E.64 R4, desc[UR4][R4.64] ;  /* 0x0000000404047981 */ /* 0x000f28000c1e1b00 */
[----:B------:R-:W4:Y:S04]  /*0400*/  @P0 LDG.E.U16 R11, desc[UR4][R20.64+0x4] ;  /* 0x00000404140b0981 */ /* 0x000f28000c1e1500 */
[----:B------:R-:W4:Y:S04]  /*0410*/  @P1 LDG.E.U16 R8, desc[UR4][R20.64] ;  /* 0x0000000414081981 */ /* 0x000f28000c1e1500 */
[----:B------:R-:W4:Y:S01]  /*0420*/  @P0 LDG.E.U16 R0, desc[UR4][R20.64+0x2] ;  /* 0x0000020414000981 */ /* 0x000f22000c1e1500 */
[----:B---3--:R-:W-:-:S03]  /*0430*/  IMAD.WIDE.U32 R6, R9, 0x2, R6 ;  /* 0x0000000209067825 */ /* 0x008fc600078e0006 */
[----:B------:R-:W3:Y:S04]  /*0440*/  @P0 LDG.E.U16 R14, desc[UR4][R20.64+0x6] ;  /* 0x00000604140e0981 */ /* 0x000ee8000c1e1500 */
[----:B------:R-:W3:Y:S04]  /*0450*/  @!P1 LDG.E.U16 R9, desc[UR4][R6.64] ;  /* 0x0000000406099981 */ /* 0x000ee8000c1e1500 */
[----:B------:R-:W3:Y:S04]  /*0460*/  @!P0 LDG.E.U16 R10, desc[UR4][R6.64+0x2] ;  /* 0x00000204060a8981 */ /* 0x000ee8000c1e1500 */
[----:B------:R-:W3:Y:S04]  /*0470*/  @!P0 LDG.E.U16 R15, desc[UR4][R6.64+0x4] ;  /* 0x00000404060f8981 */ /* 0x000ee8000c1e1500 */
[----:B------:R0:W3:Y:S01]  /*0480*/  @!P0 LDG.E.U16 R18, desc[UR4][R6.64+0x6] ;  /* 0x0000060406128981 */ /* 0x0000e2000c1e1500 */
[----:B-----5:R-:W-:Y:S01]  /*0490*/  SHF.R.S32.HI R28, RZ, 0x1f, R23 ;  /* 0x0000001fff1c7819 */ /* 0x020fe20000011417 */
[----:B------:R-:W-:Y:S01]  /*04a0*/  BSSY B0, `(.L_x_647) ;  /* 0x00000ac000007945 */ /* 0x000fe20003800000 */
[----:B--2---:R-:W-:-:S02]  /*04b0*/  PRMT R16, R26, 0x7632, R16 ;  /* 0x000076321a107816 */ /* 0x004fc40000000010 */
[----:B------:R-:W-:-:S03]  /*04c0*/  SHF.L.U32 R26, R26, 0x10, RZ ;  /* 0x000000101a1a7819 */ /* 0x000fc600000006ff */
[----:B------:R-:W-:Y:S02]  /*04d0*/  IMAD.U32 R16, R16, 0x10000, RZ ;  /* 0x0001000010107824 */ /* 0x000fe400078e00ff */
[----:B------:R-:W-:Y:S01]  /*04e0*/  FFMA.FTZ R17, R26, R26, RZ ;  /* 0x0000001a1a117223 */ /* 0x000fe200000100ff */
[C---:B------:R-:W-:Y:S01]  /*04f0*/  PRMT R19, R27.reuse, 0x7632, R19 ;  /* 0x000076321b137816 */ /* 0x040fe20000000013 */
[----:B------:R-:W-:Y:S02]  /*0500*/  IMAD.U32 R27, R27, 0x10000, RZ ;  /* 0x000100001b1b7824 */ /* 0x000fe400078e00ff */
[----:B------:R-:W-:Y:S01]  /*0510*/  FFMA.FTZ R22, R16, R16, R17 ;  /* 0x0000001010167223 */ /* 0x000fe20000010011 */
[----:B------:R-:W-:-:S03]  /*0520*/  SHF.L.U32 R17, R19, 0x10, RZ ;  /* 0x0000001013117819 */ /* 0x000fc600000006ff */
[----:B------:R-:W-:-:S04]  /*0530*/  FFMA.FTZ R22, R27, R27, R22 ;  /* 0x0000001b1b167223 */ /* 0x000fc80000010016 */
[----:B------:R-:W-:-:S05]  /*0540*/  FFMA.FTZ R22, R17, R17, R22 ;  /* 0x0000001111167223 */ /* 0x000fca0000010016 */
[----:B0-----:R-:W0:Y:S02]  /*0550*/  SHFL.BFLY PT, R7, R22, 0x10, 0x1f ;  /* 0x0e001f0016077f89 */ /* 0x001e2400000e0000 */
[----:B0-----:R-:W-:-:S05]  /*0560*/  FADD.FTZ R7, R22, R7 ;  /* 0x0000000716077221 */ /* 0x001fca0000010000 */
[----:B------:R-:W0:Y:S02]  /*0570*/  SHFL.BFLY PT, R6, R7, 0x8, 0x1f ;  /* 0x0d001f0007067f89 */ /* 0x000e2400000e0000 */
[----:B0-----:R-:W-:-:S05]  /*0580*/  FADD.FTZ R6, R7, R6 ;  /* 0x0000000607067221 */ /* 0x001fca0000010000 */
[----:B------:R-:W0:Y:S02]  /*0590*/  SHFL.BFLY PT, R19, R6, 0x4, 0x1f ;  /* 0x0c801f0006137f89 */ /* 0x000e2400000e0000 */
[----:B0-----:R-:W-:-:S05]  /*05a0*/  FADD.FTZ R19, R6, R19 ;  /* 0x0000001306137221 */ /* 0x001fca0000010000 */
[----:B------:R-:W0:Y:S02]  /*05b0*/  SHFL.BFLY PT, R20, R19, 0x2, 0x1f ;  /* 0x0c401f0013147f89 */ /* 0x000e2400000e0000 */
[----:B0-----:R-:W-:-:S05]  /*05c0*/  FADD.FTZ R21, R19, R20 ;  /* 0x0000001413157221 */ /* 0x001fca0000010000 */
[----:B------:R-:W0:Y:S01]  /*05d0*/  SHFL.BFLY PT, R20, R21, 0x1, 0x1f ;  /* 0x0c201f0015147f89 */ /* 0x000e2200000e0000 */
[-C--:B----4-:R-:W-:Y:S01]  /*05e0*/  IMAD R6, R5, R23.reuse, RZ ;  /* 0x0000001705067224 */ /* 0x090fe200078e02ff */
[----:B------:R-:W-:Y:S01]  /*05f0*/  LEA.HI R5, R28, R23, RZ, 0x2 ;  /* 0x000000171c057211 */ /* 0x000fe200078f10ff */
[----:B0-----:R-:W-:-:S04]  /*0600*/  FADD.FTZ R20, R21, R20 ;  /* 0x0000001415147221 */ /* 0x001fc80000010000 */
[----:B------:R-:W-:-:S06]  /*0610*/  FFMA.FTZ R3, R20, 0.0078125, R3 ;  /* 0x3c00000014037823 */ /* 0x000fcc0000010003 */
[----:B------:R-:W0:Y:S01]  /*0620*/  MUFU.RSQ R3, R3 ;  /* 0x0000000300037308 */ /* 0x000e220000001400 */
[----:B---3--:R-:W-:Y:S01]  /*0630*/  @!P1 IMAD.U32 R20, R9, 0x10000, RZ ;  /* 0x0001000009149824 */ /* 0x008fe200078e00ff */
[----:B------:R-:W-:Y:S01]  /*0640*/  @P1 SHF.L.U32 R20, R8, 0x10, RZ ;  /* 0x0000001008141819 */ /* 0x000fe200000006ff */
[----:B------:R-:W-:Y:S01]  /*0650*/  @P0 IMAD.U32 R8, R11, 0x10000, RZ ;  /* 0x000100000b080824 */ /* 0x000fe200078e00ff */
[----:B------:R-:W-:Y:S01]  /*0660*/  SHF.R.S32.HI R11, RZ, 0x2, R5 ;  /* 0x00000002ff0b7819 */ /* 0x000fe20000011405 */
[----:B------:R-:W-:Y:S01]  /*0670*/  @P0 IMAD.U32 R0, R0, 0x10000, RZ ;  /* 0x0001000000000824 */ /* 0x000fe200078e00ff */
[----:B------:R-:W-:Y:S01]  /*0680*/  SHF.R.S32.HI R7, RZ, 0x1f, R23 ;  /* 0x0000001fff077819 */ /* 0x000fe20000011417 */
[----:B------:R-:W-:Y:S01]  /*0690*/  @!P0 IMAD.U32 R0, R10, 0x10000, RZ ;  /* 0x000100000a008824 */ /* 0x000fe200078e00ff */
[----:B------:R-:W-:Y:S01]  /*06a0*/  @P0 SHF.L.U32 R14, R14, 0x10, RZ ;  /* 0x000000100e0e0819 */ /* 0x000fe200000006ff */
[----:B------:R-:W-:Y:S02]  /*06b0*/  @!P0 IMAD.U32 R8, R15, 0x10000, RZ ;  /* 0x000100000f088824 */ /* 0x000fe400078e00ff */
[----:B------:R-:W-:Y:S01]  /*06c0*/  @!P0 IMAD.U32 R14, R18, 0x10000, RZ ;  /* 0x00010000120e8824 */ /* 0x000fe200078e00ff */
[----:B------:R-:W-:Y:S01]  /*06d0*/  ISETP.GE.AND P0, PT, R2, R11, PT ;  /* 0x0000000b0200720c */ /* 0x000fe20003f06270 */
[----:B------:R-:W-:-:S02]  /*06e0*/  IMAD R15, R4, R7, R6 ;  /* 0x00000007040f7224 */ /* 0x000fc400078e0206 */
[----:B------:R-:W-:-:S04]  /*06f0*/  IMAD.WIDE.U32 R6, R4, R23, RZ ;  /* 0x0000001704067225 */ /* 0x000fc800078e00ff */
[C---:B0-----:R-:W-:Y:S01]  /*0700*/  FMUL.FTZ R5, R3.reuse, R20 ;  /* 0x0000001403057220 */ /* 0x041fe20000410000 */
[----:B------:R-:W-:Y:S01]  /*0710*/  FMUL.FTZ R9, R3, R0 ;  /* 0x0000000003097220 */ /* 0x000fe20000410000 */
[----:B------:R-:W-:Y:S02]  /*0720*/  LEA R0, P1, R6, UR6, 0x1 ;  /* 0x0000000606007c11 */ /* 0x000fe4000f8208ff */
[----:B------:R-:W-:Y:S01]  /*0730*/  FMUL.FTZ R26, R26, R5 ;  /* 0x000000051a1a7220 */ /* 0x000fe20000410000 */
[----:B------:R-:W-:Y:S01]  /*0740*/  IADD3 R5, PT, PT, R7, R15, RZ ;  /* 0x0000000f07057210 */ /* 0x000fe20007ffe0ff */
[C---:B------:R-:W-:Y:S01]  /*0750*/  FMUL.FTZ R8, R3.reuse, R8 ;  /* 0x0000000803087220 */ /* 0x040fe20000410000 */
[----:B------:R-:W-:Y:S02]  /*0760*/  FMUL.FTZ R14, R3, R14 ;  /* 0x0000000e030e7220 */ /* 0x000fe40000410000 */
[----:B------:R-:W-:Y:S01]  /*0770*/  LEA.HI.X R5, R6, UR7, R5, 0x1, P1 ;  /* 0x0000000706057c11 */ /* 0x000fe200088f0c05 */
[----:B------:R-:W-:Y:S01]  /*0780*/  FMUL.FTZ R3, R16, R9 ;  /* 0x0000000910037220 */ /* 0x000fe20000410000 */
[----:B------:R-:W-:Y:S01]  /*0790*/  FMUL.FTZ R27, R27, R8 ;  /* 0x000000081b1b7220 */ /* 0x000fe20000410000 */
[----:B------:R-:W-:Y:S01]  /*07a0*/  FMUL.FTZ R4, R17, R14 ;  /* 0x0000000e11047220 */ /* 0x000fe20000410000 */
        /* <DEDUP_REMOVED lines=11> */
[----:B------:R-:W-:-:S04]  /*0860*/  LOP3.LUT R17, R8, 0x4, RZ, 0xfc, !PT ;  /* 0x0000000408117812 */ /* 0x000fc800078efcff */
[----:B------:R-:W-:Y:S02]  /*0870*/  IABS R20, R17 ;  /* 0x0000001100147213 */ /* 0x000fe40000000000 */
[----:B------:R-:W-:Y:S01]  /*0880*/  ISETP.GE.AND P4, PT, R17, RZ, PT ;  /* 0x000000ff1100720c */ /* 0x000fe20003f86270 */
[----:B0-----:R-:W0:Y:S02]  /*0890*/  MUFU.RCP R15, R15 ;  /* 0x0000000f000f7308 */ /* 0x001e240000001000 */
[----:B0-----:R-:W-:-:S06]  /*08a0*/  VIADD R10, R15, 0xffffffe ;  /* 0x0ffffffe0f0a7836 */ /* 0x001fcc0000000000 */
[----:B------:R0:W1:Y:S02]  /*08b0*/  F2I.FTZ.U32.TRUNC.NTZ R11, R10 ;  /* 0x0000000a000b7305 */ /* 0x000064000021f000 */
[----:B0-----:R-:W-:Y:S02]  /*08c0*/  IMAD.MOV.U32 R10, RZ, RZ, RZ ;  /* 0x000000ffff0a7224 */ /* 0x001fe400078e00ff */
[----:B-1----:R-:W-:-:S04]  /*08d0*/  IMAD.MOV R14, RZ, RZ, -R11 ;  /* 0x000000ffff0e7224 */ /* 0x002fc800078e0a0b */
[----:B------:R-:W-:Y:S01]  /*08e0*/  IMAD R9, R14, R7, RZ ;  /* 0x000000070e097224 */ /* 0x000fe200078e02ff */
[----:B------:R-:W-:-:S03]  /*08f0*/  LOP3.LUT R14, R8, 0x2, RZ, 0xfc, !PT ;  /* 0x00000002080e7812 */ /* 0x000fc600078efcff */
[----:B------:R-:W-:Y:S01]  /*0900*/  IMAD.HI.U32 R9, R11, R9, R10 ;  /* 0x000000090b097227 */ /* 0x000fe200078e000a */
[----:B------:R-:W-:-:S05]  /*0910*/  IABS R18, R14 ;  /* 0x0000000e00127213 */ /* 0x000fca0000000000 */
[----:B------:R-:W-:-:S04]  /*0920*/  IMAD.HI.U32 R10, R9, R16, RZ ;  /* 0x00000010090a7227 */ /* 0x000fc800078e00ff */
[----:B------:R-:W-:Y:S02]  /*0930*/  IMAD.MOV R10, RZ, RZ, -R10 ;  /* 0x000000ffff0a7224 */ /* 0x000fe400078e0a0a */
[----:B------:R-:W-:-:S04]  /*0940*/  IMAD.HI.U32 R11, R9, R18, RZ ;  /* 0x00000012090b7227 */ /* 0x000fc800078e00ff */
[----:B------:R-:W-:Y:S01]  /*0950*/  IMAD R10, R7, R10, R16 ;  /* 0x0000000a070a7224 */ /* 0x000fe200078e0210 */
[----:B------:R-:W-:Y:S01]  /*0960*/  IADD3 R15, PT, PT, -R11, RZ, RZ ;  /* 0x000000ff0b0f7210 */ /* 0x000fe20007ffe1ff */
[----:B------:R-:W-:-:S03]  /*0970*/  IMAD.HI.U32 R11, R9, R20, RZ ;  /* 0x00000014090b7227 */ /* 0x000fc600078e00ff */
[C---:B------:R-:W-:Y:S01]  /*0980*/  ISETP.GT.U32.AND P0, PT, R7.reuse, R10, PT ;  /* 0x0000000a0700720c */ /* 0x040fe20003f04070 */
[----:B------:R-:W-:Y:S02]  /*0990*/  IMAD.MOV R11, RZ, RZ, -R11 ;  /* 0x000000ffff0b7224 */ /* 0x000fe400078e0a0b */
[C---:B------:R-:W-:Y:S02]  /*09a0*/  IMAD R18, R7.reuse, R15, R18 ;  /* 0x0000000f07127224 */ /* 0x040fe400078e0212 */
[----:B------:R-:W-:-:S03]  /*09b0*/  IMAD R16, R7, R11, R20 ;  /* 0x0000000b07107224 */ /* 0x000fc600078e0214 */
[C---:B------:R-:W-:Y:S02]  /*09c0*/  ISETP.GT.U32.AND P1, PT, R7.reuse, R18, PT ;  /* 0x000000120700720c */ /* 0x040fe40003f24070 */
[----:B------:R-:W-:-:S03]  /*09d0*/  ISETP.GT.U32.AND P3, PT, R7, R16, PT ;  /* 0x000000100700720c */ /* 0x000fc60003f64070 */
[----:B------:R-:W-:-:S05]  /*09e0*/  @!P0 IMAD.IADD R10, R10, 0x1, -R7 ;  /* 0x000000010a0a8824 */ /* 0x000fca00078e0a07 */
[----:B------:R-:W-:-:S03]  /*09f0*/  ISETP.GT.U32.AND P2, PT, R7, R10, PT ;  /* 0x0000000a0700720c */ /* 0x000fc60003f44070 */
[----:B------:R-:W-:Y:S02]  /*0a00*/  @!P1 IADD3 R18, PT, PT, R18, -R7, RZ ;  /* 0x8000000712129210 */ /* 0x000fe40007ffe0ff */
[----:B------:R-:W-:Y:S01]  /*0a10*/  @!P3 IMAD.IADD R16, R16, 0x1, -R7 ;  /* 0x000000011010b824 */ /* 0x000fe200078e0a07 */
[----:B------:R-:W-:Y:S02]  /*0a20*/  ISETP.GE.AND P1, PT, R8, RZ, PT ;  /* 0x000000ff0800720c */ /* 0x000fe40003f26270 */
[----:B------:R-:W-:Y:S02]  /*0a30*/  ISETP.GT.U32.AND P0, PT, R7, R18, PT ;  /* 0x000000120700720c */ /* 0x000fe40003f04070 */
[----:B------:R-:W-:-:S03]  /*0a40*/  ISETP.GE.AND P3, PT, R14, RZ, PT ;  /* 0x000000ff0e00720c */ /* 0x000fc60003f66270 */
[----:B------:R-:W-:Y:S01]  /*0a50*/  @!P2 IMAD.IADD R10, R10, 0x1, -R7 ;  /* 0x000000010a0aa824 */ /* 0x000fe200078e0a07 */
[----:B------:R-:W-:-:S05]  /*0a60*/  ISETP.GT.U32.AND P2, PT, R7, R16, PT ;  /* 0x000000100700720c */ /* 0x000fca0003f44070 */
[----:B------:R-:W-:Y:S02]  /*0a70*/  @!P1 IMAD.MOV R11, RZ, RZ, -R10 ;  /* 0x000000ffff0b9224 */ /* 0x000fe400078e0a0a */
[----:B------:R-:W-:Y:S02]  /*0a80*/  @!P0 IADD3 R18, PT, PT, R18, -R7, RZ ;  /* 0x8000000712128210 */ /* 0x000fe40007ffe0ff */
[----:B------:R-:W-:Y:S02]  /*0a90*/  ISETP.NE.AND P0, PT, R23, RZ, PT ;  /* 0x000000ff1700720c */ /* 0x000fe40003f05270 */
[----:B------:R-:W-:Y:S02]  /*0aa0*/  @!P1 MOV R10, R11 ;  /* 0x0000000b000a9202 */ /* 0x000fe40000000f00 */
[----:B------:R-:W-:Y:S01]  /*0ab0*/  @!P2 IMAD.IADD R16, R16, 0x1, -R7 ;  /* 0x000000011010a824 */ /* 0x000fe200078e0a07 */
[----:B------:R-:W-:Y:S02]  /*0ac0*/  @!P3 IADD3 R14, PT, PT, -R18, RZ, RZ ;  /* 0x000000ff120eb210 */ /* 0x000fe40007ffe1ff */
[----:B------:R-:W-:Y:S01]  /*0ad0*/  SEL R10, R22, R10, !P0 ;  /* 0x0000000a160a7207 */ /* 0x000fe20004000000 */
[----:B------:R-:W-:Y:S01]  /*0ae0*/  IMAD.MOV.U32 R11, RZ, RZ, R16 ;  /* 0x000000ffff0b7224 */ /* 0x000fe200078e0010 */
[----:B------:R-:W-:-:S02]  /*0af0*/  @!P3 MOV R18, R14 ;  /* 0x0000000e0012b202 */ /* 0x000fc40000000f00 */
[----:B------:R-:W-:Y:S01]  /*0b00*/  LOP3.LUT R17, R10, 0xfe, RZ, 0xc0, !PT ;  /* 0x000000fe0a117812 */ /* 0x000fe200078ec0ff */
[----:B------:R-:W-:Y:S01]  /*0b10*/  @!P4 IMAD.MOV R15, RZ, RZ, -R11 ;  /* 0x000000ffff0fc224 */ /* 0x000fe200078e0a0b */
[----:B------:R-:W-:Y:S02]  /*0b20*/  SEL R18, R22, R18, !P0 ;  /* 0x0000001216127207 */ /* 0x000fe40004000000 */
[----:B------:R-:W-:Y:S02]  /*0b30*/  IADD3 R16, P1, PT, R17, R0, RZ ;  /* 0x0000000011107210 */ /* 0x000fe40007f3e0ff */
[----:B------:R-:W-:Y:S02]  /*0b40*/  @!P4 MOV R11, R15 ;  /* 0x0000000f000bc202 */ /* 0x000fe40000000f00 */
[----:B------:R-:W-:Y:S01]  /*0b50*/  LOP3.LUT R15, R18, 0xfe, RZ, 0xc0, !PT ;  /* 0x000000fe120f7812 */ /* 0x000fe200078ec0ff */
[----:B------:R-:W-:Y:S01]  /*0b60*/  IMAD.X R17, RZ, RZ, R5, P1 ;  /* 0x000000ffff117224 */ /* 0x000fe200008e0605 */
[----:B------:R-:W-:-:S02]  /*0b70*/  SEL R11, R22, R11, !P0 ;  /* 0x0000000b160b7207 */ /* 0x000fc40004000000 */
[-C--:B------:R-:W-:Y:S01]  /*0b80*/  IADD3 R14, P2, PT, R15, R0.reuse, RZ ;  /* 0x000000000f0e7210 */ /* 0x080fe20007f5e0ff */
[C---:B------:R-:W-:Y:S01]  /*0b90*/  IMAD.WIDE R18, R6.reuse, 0x2, R16 ;  /* 0x0000000206127825 */ /* 0x040fe200078e0210 */
[----:B------:R-:W-:Y:S01]  /*0ba0*/  LOP3.LUT R11, R11, 0xfe, RZ, 0xc0, !PT ;  /* 0x000000fe0b0b7812 */ /* 0x000fe200078ec0ff */
[----:B------:R-:W2:Y:S01]  /*0bb0*/  LDG.E.U16.CONSTANT R16, desc[UR4][R16.64] ;  /* 0x0000000410107981 */ /* 0x000ea2000c1e9500 */
[----:B------:R-:W-:Y:S02]  /*0bc0*/  IADD3.X R15, PT, PT, RZ, R5, RZ, P2, !PT ;  /* 0x00000005ff0f7210 */ /* 0x000fe400017fe4ff */
[----:B------:R-:W-:Y:S01]  /*0bd0*/  IADD3 R10, P1, PT, R11, R0, RZ ;  /* 0x000000000b0a7210 */ /* 0x000fe20007f3e0ff */
[----:B------:R0:W3:Y:S01]  /*0be0*/  LDG.E.U16.CONSTANT R18, desc[UR4][R18.64] ;  /* 0x0000000412127981 */ /* 0x0000e2000c1e9500 */
[----:B------:R-:W-:-:S03]  /*0bf0*/  IMAD.WIDE R20, R6, 0x2, R14 ;  /* 0x0000000206147825 */ /* 0x000fc600078e020e */
[----:B------:R-:W4:Y:S01]  /*0c00*/  LDG.E.U16.CONSTANT R14, desc[UR4][R14.64] ;  /* 0x000000040e0e7981 */ /* 0x000f22000c1e9500 */
[----:B------:R-:W-:-:S03]  /*0c10*/  IMAD.X R11, RZ, RZ, R5, P1 ;  /* 0x000000ffff0b7224 */ /* 0x000fc600008e0605 */
[----:B------:R-:W5:Y:S01]  /*0c20*/  LDG.E.U16.CONSTANT R20, desc[UR4][R20.64] ;  /* 0x0000000414147981 */ /* 0x000f62000c1e9500 */
[----:B------:R-:W-:-:S03]  /*0c30*/  IMAD.WIDE R24, R6, 0x2, R10 ;  /* 0x0000000206187825 */ /* 0x000fc600078e020a */
[----:B------:R2:W5:Y:S04]  /*0c40*/  LDG.E.U16.CONSTANT R10, desc[UR4][R10.64] ;  /* 0x000000040a0a7981 */ /* 0x000568000c1e9500 */
[----:B------:R-:W5:Y:S01]  /*0c50*/  LDG.E.U16.CONSTANT R24, desc[UR4][R24.64] ;  /* 0x0000000418187981 */ /* 0x000f62000c1e9500 */
[----:B------:R-:W-:-:S04]  /*0c60*/  LEA.HI R23, R28, R23, RZ, 0x3 ;  /* 0x000000171c177211 */ /* 0x000fc800078f18ff */
[----:B------:R-:W-:-:S05]  /*0c70*/  SHF.R.S32.HI R23, RZ, 0x3, R23 ;  /* 0x00000003ff177819 */ /* 0x000fca0000011417 */
[----:B0-----:R-:W0:Y:S04]  /*0c80*/  SHFL.BFLY PT, R19, R26, R23, 0x1f ;  /* 0x0c001f171a137589 */ /* 0x001e2800000e0000 */
[----:B------:R-:W1:Y:S04]  /*0c90*/  SHFL.BFLY PT, R28, R3, R23, 0x1f ;  /* 0x0c001f17031c7589 */ /* 0x000e6800000e0000 */
[----:B------:R-:W1:Y:S01]  /*0ca0*/  SHFL.BFLY PT, R29, R27, R23, 0x1f ;  /* 0x0c001f171b1d7589 */ /* 0x000e6200000e0000 */
[----:B------:R-:W-:-:S03]  /*0cb0*/  ISETP.GE.AND P1, PT, R2, R23, PT ;  /* 0x000000170200720c */ /* 0x000fc60003f26270 */
[----:B------:R0:W2:Y:S10]  /*0cc0*/  SHFL.BFLY PT, R2, R4, R23, 0x1f ;  /* 0x0c001f1704027589 */ /* 0x0000b400000e0000 */
[----:B0-----:R-:W-:Y:S01]  /*0cd0*/  @!P1 FADD.FTZ R19, -R19, -RZ ;  /* 0x800000ff13139221 */ /* 0x001fe20000010100 */
[----:B-1----:R-:W-:Y:S01]  /*0ce0*/  @!P1 FADD.FTZ R28, -R28, -RZ ;  /* 0x800000ff1c1c9221 */ /* 0x002fe20000010100 */
[----:B------:R-:W-:Y:S01]  /*0cf0*/  @!P1 FADD.FTZ R29, -R29, -RZ ;  /* 0x800000ff1d1d9221 */ /* 0x000fe20000010100 */
[----:B--2---:R-:W-:-:S02]  /*0d00*/  SHF.L.U32 R11, R16, 0x10, RZ ;  /* 0x00000010100b7819 */ /* 0x004fc400000006ff */
[----:B---3--:R-:W-:Y:S02]  /*0d10*/  SHF.L.U32 R18, R18, 0x10, RZ ;  /* 0x0000001012127819 */ /* 0x008fe400000006ff */
[----:B----4-:R-:W-:Y:S01]  /*0d20*/  SHF.L.U32 R14, R14, 0x10, RZ ;  /* 0x000000100e0e7819 */ /* 0x010fe200000006ff */
[----:B-----5:R-:W-:Y:S02]  /*0d30*/  IMAD.U32 R15, R20, 0x10000, RZ ;  /* 0x00010000140f7824 */ /* 0x020fe400078e00ff */
[----:B------:R-:W-:Y:S02]  /*0d40*/  FMUL.FTZ R19, R19, R18 ;  /* 0x0000001213137220 */ /* 0x000fe40000410000 */
[----:B------:R-:W-:Y:S01]  /*0d50*/  FMUL.FTZ R28, R28, R15 ;  /* 0x0000000f1c1c7220 */ /* 0x000fe20000410000 */
[----:B------:R-:W-:Y:S02]  /*0d60*/  IMAD.U32 R24, R24, 0x10000, RZ ;  /* 0x0001000018187824 */ /* 0x000fe400078e00ff */
[----:B------:R-:W-:-:S02]  /*0d70*/  IMAD.U32 R10, R10, 0x10000, RZ ;  /* 0x000100000a0a7824 */ /* 0x000fc400078e00ff */
[----:B------:R-:W-:Y:S01]  /*0d80*/  FMUL.FTZ R24, R29, R24 ;  /* 0x000000181d187220 */ /* 0x000fe20000410000 */
[----:B------:R-:W-:Y:S01]  /*0d90*/  FFMA.FTZ R26, R26, R11, R19 ;  /* 0x0000000b1a1a7223 */ /* 0x000fe20000010013 */
[----:B------:R-:W-:Y:S02]  /*0da0*/  FFMA.FTZ R3, R3, R14, R28 ;  /* 0x0000000e03037223 */ /* 0x000fe4000001001c */
[----:B------:R-:W-:-:S07]  /*0db0*/  FFMA.FTZ R27, R27, R10, R24 ;  /* 0x0000000a1b1b7223 */ /* 0x000fce0000010018 */
.L_x_656:
[----:B------:R-:W-:-:S04]  /*0dc0*/  LOP3.LUT R8, R8, 0x6, RZ, 0xfc, !PT ;  /* 0x0000000608087812 */ /* 0x000fc800078efcff */
        /* <DEDUP_REMOVED lines=10> */
[----:B------:R-:W-:-:S04]  /*0e70*/  SEL R10, R22, R10, !P0 ;  /* 0x0000000a160a7207 */ /* 0x000fc80004000000 */
[----:B------:R-:W-:-:S04]  /*0e80*/  LOP3.LUT R9, R10, 0xfe, RZ, 0xc0, !PT ;  /* 0x000000fe0a097812 */ /* 0x000fc800078ec0ff */
[----:B------:R-:W-:-:S04]  /*0e90*/  IADD3 R8, P0, PT, R9, R0, RZ ;  /* 0x0000000009087210 */ /* 0x000fc80007f1e0ff */
[----:B------:R-:W-:-:S03]  /*0ea0*/  IADD3.X R9, PT, PT, RZ, R5, RZ, P0, !PT ;  /* 0x00000005ff097210 */ /* 0x000fc600007fe4ff */
[----:B------:R-:W-:Y:S02]  /*0eb0*/  IMAD.WIDE R6, R6, 0x2, R8 ;  /* 0x0000000206067825 */ /* 0x000fe400078e0208 */
[----:B------:R-:W2:Y:S04]  /*0ec0*/  LDG.E.U16.CONSTANT R8, desc[UR4][R8.64] ;  /* 0x0000000408087981 */ /* 0x000ea8000c1e9500 */
[----:B------:R-:W3:Y:S01]  /*0ed0*/  LDG.E.U16.CONSTANT R6, desc[UR4][R6.64] ;  /* 0x0000000406067981 */ /* 0x000ee2000c1e9500 */
[----:B------:R-:W-:Y:S01]  /*0ee0*/  @!P1 FADD.FTZ R2, -R2, -RZ ;  /* 0x800000ff02029221 */ /* 0x000fe20000010100 */
[----:B------:R-:W-:Y:S01]  /*0ef0*/  UMOV UR6, 0xffffffff ;  /* 0xffffffff00067882 */ /* 0x000fe20000000000 */
[----:B--2---:R-:W-:Y:S01]  /*0f00*/  SHF.L.U32 R5, R8, 0x10, RZ ;  /* 0x0000001008057819 */ /* 0x004fe200000006ff */
[----:B---3--:R-:W-:-:S04]  /*0f10*/  IMAD.U32 R11, R6, 0x10000, RZ ;  /* 0x00010000060b7824 */ /* 0x008fc800078e00ff */
[----:B------:R-:W-:-:S04]  /*0f20*/  FMUL.FTZ R11, R2, R11 ;  /* 0x0000000b020b7220 */ /* 0x000fc80000410000 */
[----:B------:R-:W-:Y:S01]  /*0f30*/  FFMA.FTZ R4, R4, R5, R11 ;  /* 0x0000000504047223 */ /* 0x000fe2000001000b */
[----:B------:R-:W-:Y:S06]  /*0f40*/  BRA.DIV UR6, `(.L_x_650) ;  /* 0x0000000606d47947 */ /* 0x000fec000b800000 */
[----:B------:R-:W-:Y:S01]  /*0f50*/  NOP ;  /* 0x0000000000007918 */ /* 0x000fe20000000000 */
.L_x_648:
[----:B------:R-:W-:Y:S05]  /*0f60*/  BSYNC B0 ;  /* 0x0000000000007941 */ /* 0x000fea0003800000 */
.L_x_647:
[----:B------:R-:W-:Y:S02]  /*0f70*/  F2FP.BF16.F32.PACK_AB R26, R3, R26 ;  /* 0x0000001a031a723e */ /* 0x000fe400000010ff */
[----:B------:R-:W-:-:S05]  /*0f80*/  F2FP.BF16.F32.PACK_AB R27, R4, R27 ;  /* 0x0000001b041b723e */ /* 0x000fca00000010ff */
[----:B------:R-:W-:Y:S01]  /*0f90*/  STG.E.64 desc[UR4][R12.64], R26 ;  /* 0x0000001a0c007986 */ /* 0x000fe2000c101b04 */
[----:B------:R-:W-:Y:S05]  /*0fa0*/  EXIT ;  /* 0x000000000000794d */ /* 0x000fea0003800000 */
.L_x_649:
[-C--:B------:R-:W-:Y:S02]  /*0fb0*/  IABS R7, R23.reuse ;  /* 0x0000001700077213 */ /* 0x080fe40000000000 */
[----:B------:R-:W-:Y:S02]  /*0fc0*/  LOP3.LUT R22, RZ, R23, RZ, 0x33, !PT ;  /* 0x00000017ff167212 */ /* 0x000fe400078e33ff */
[----:B------:R-:W0:Y:S08]  /*0fd0*/  I2F.RP R14, R7 ;  /* 0x00000007000e7306 */ /* 0x000e300000209400 */
[----:B0-----:R-:W0:Y:S02]  /*0fe0*/  MUFU.RCP R14, R14 ;  /* 0x0000000e000e7308 */ /* 0x001e240000001000 */
[----:B0-----:R-:W-:-:S06]  /*0ff0*/  VIADD R10, R14, 0xffffffe ;  /* 0x0ffffffe0e0a7836 */ /* 0x001fcc0000000000 */
[----:B------:R0:W1:Y:S02]  /*1000*/  F2I.FTZ.U32.TRUNC.NTZ R11, R10 ;  /* 0x0000000a000b7305 */ /* 0x000064000021f000 */
[----:B0-----:R-:W-:Y:S01]  /*1010*/  HFMA2 R10, -RZ, RZ, 0, 0 ;  /* 0x00000000ff0a7431 */ /* 0x001fe200000001ff */
[----:B-1----:R-:W-:-:S05]  /*1020*/  IADD3 R8, PT, PT, RZ, -R11, RZ ;  /* 0x8000000bff087210 */ /* 0x002fca0007ffe0ff */
[----:B------:R-:W-:Y:S02]  /*1030*/  IMAD R9, R8, R7, RZ ;  /* 0x0000000708097224 */ /* 0x000fe400078e02ff */
[----:B------:R-:W-:Y:S02]  /*1040*/  IMAD.SHL.U32 R8, R2, 0x8, RZ ;  /* 0x0000000802087824 */ /* 0x000fe400078e00ff */
[----:B------:R-:W-:-:S03]  /*1050*/  IMAD.HI.U32 R9, R11, R9, R10 ;  /* 0x000000090b097227 */ /* 0x000fc600078e000a */
        /* <DEDUP_REMOVED lines=19> */
[----:B------:R-:W-:Y:S01]  /*1190*/  LEA.HI R23, R28, R23, RZ, 0x3 ;  /* 0x000000171c177211 */ /* 0x000fe200078f18ff */
[----:B------:R-:W-:Y:S01]  /*11a0*/  IMAD.MOV.U32 R24, RZ, RZ, 0x1f ;  /* 0x0000001fff187424 */ /* 0x000fe200078e00ff */
[----:B------:R-:W-:Y:S02]  /*11b0*/  LOP3.LUT R17, R8, 0x2, RZ, 0xfc, !PT ;  /* 0x0000000208117812 */ /* 0x000fe400078efcff */
[----:B------:R-:W-:-:S02]  /*11c0*/  SHF.R.S32.HI R23, RZ, 0x3, R23 ;  /* 0x00000003ff177819 */ /* 0x000fc40000011417 */
[----:B------:R-:W-:Y:S02]  /*11d0*/  IABS R18, R17 ;  /* 0x0000001100127213 */ /* 0x000fe40000000000 */
[----:B------:R-:W-:Y:S02]  /*11e0*/  ISETP.GE.AND P1, PT, R2, R23, PT ;  /* 0x000000170200720c */ /* 0x000fe40003f26270 */
[----:B------:R-:W-:Y:S01]  /*11f0*/  ISETP.GE.AND P4, PT, R17, RZ, PT ;  /* 0x000000ff1100720c */ /* 0x000fe20003f86270 */
[----:B------:R-:W-:Y:S01]  /*1200*/  IMAD.HI.U32 R2, R9, R18, RZ ;  /* 0x0000001209027227 */ /* 0x000fe200078e00ff */
[----:B------:R-:W-:-:S03]  /*1210*/  MOV R20, R26 ;  /* 0x0000001a00147202 */ /* 0x000fc60000000f00 */
[----:B------:R-:W-:Y:S02]  /*1220*/  IMAD.MOV R2, RZ, RZ, -R2 ;  /* 0x000000ffff027224 */ /* 0x000fe400078e0a02 */
[----:B------:R-:W-:Y:S02]  /*1230*/  IMAD.MOV.U32 R17, RZ, RZ, -0x1 ;  /* 0xffffffffff117424 */ /* 0x000fe400078e00ff */
[----:B0-----:R-:W-:-:S07]  /*1240*/  IMAD R18, R7, R2, R18 ;  /* 0x0000000207127224 */ /* 0x001fce00078e0212 */
[----:B-----5:R-:W-:Y:S05]  /*1250*/  WARPSYNC.COLLECTIVE R17, `(.L_x_651) ;  /* 0x0000000011087348 */ /* 0x020fea0003c00000 */
[----:B------:R-:W-:Y:S01]  /*1260*/  NOP ;  /* 0x0000000000007918 */ /* 0x000fe20000000000 */
[----:B-----5:R-:W-:Y:S05]  /*1270*/  ENDCOLLECTIVE ;  /* 0x000000000000791b */ /* 0x020fea0003800000 */
.L_x_651:
[----:B------:R-:W-:-:S13]  /*1280*/  ISETP.GT.U32.AND P2, PT, R7, R18, PT ;  /* 0x000000120700720c */ /* 0x000fda0003f44070 */
[----:B------:R-:W-:-:S07]  /*1290*/  @!P2 IADD3 R18, PT, PT, R18, -R7, RZ ;  /* 0x800000071212a210 */ /* 0x000fce0007ffe0ff */
[----:B------:R-:W-:Y:S05]  /*12a0*/  WARPSYNC.COLLECTIVE R17, `(.L_x_652) ;  /* 0x0000000011087348 */ /* 0x000fea0003c00000 */
[----:B------:R0:W1:Y:S02]  /*12b0*/  SHFL.BFLY P2, R19, R20, R23, R24 ;  /* 0x0c00001714137389 */ /* 0x0000640000040018 */
[----:B01----:R-:W-:Y:S05]  /*12c0*/  ENDCOLLECTIVE ;  /* 0x000000000000791b */ /* 0x003fea0003800000 */
.L_x_652:
[----:B------:R-:W-:-:S13]  /*12d0*/  ISETP.GT.U32.AND P3, PT, R7, R18, PT ;  /* 0x000000120700720c */ /* 0x000fda0003f64070 */
[----:B------:R-:W-:-:S05]  /*12e0*/  @!P3 IADD3 R18, PT, PT, R18, -R7, RZ ;  /* 0x800000071212b210 */ /* 0x000fca0007ffe0ff */
[----:B------:R-:W-:Y:S02]  /*12f0*/  @!P4 IMAD.MOV R14, RZ, RZ, -R18 ;  /* 0x000000ffff0ec224 */ /* 0x000fe400078e0a12 */
[----:B------:R-:W-:-:S03]  /*1300*/  @!P1 FADD.FTZ R19, -R19, -RZ ;  /* 0x800000ff13139221 */ /* 0x000fc60000010100 */
[----:B------:R-:W-:-:S04]  /*1310*/  @!P4 MOV R18, R14 ;  /* 0x0000000e0012c202 */ /* 0x000fc80000000f00 */
[----:B------:R-:W-:-:S04]  /*1320*/  SEL R18, R22, R18, !P0 ;  /* 0x0000001216127207 */ /* 0x000fc80004000000 */
[----:B------:R-:W-:Y:S02]  /*1330*/  LOP3.LUT R11, R18, 0xfe, RZ, 0xc0, !PT ;  /* 0x000000fe120b7812 */ /* 0x000fe400078ec0ff */
[----:B------:R-:W-:Y:S01]  /*1340*/  SHF.L.U32 R15, R16, 0x10, RZ ;  /* 0x00000010100f7819 */ /* 0x000fe200000006ff */
[----:B------:R-:W-:Y:S01]  /*1350*/  IMAD.U32 R2, R10, 0x10000, RZ ;  /* 0x000100000a027824 */ /* 0x000fe200078e00ff */
[----:B------:R-:W-:-:S03]  /*1360*/  IADD3 R10, P2, PT, R11, R0, RZ ;  /* 0x000000000b0a7210 */ /* 0x000fc60007f5e0ff */
[----:B------:R-:W-:Y:S02]  /*1370*/  FMUL.FTZ R19, R19, R2 ;  /* 0x0000000213137220 */ /* 0x000fe40000410000 */
[----:B------:R-:W-:Y:S02]  /*1380*/  IMAD.X R11, RZ, RZ, R5, P2 ;  /* 0x000000ffff0b7224 */ /* 0x000fe400010e0605 */
[----:B------:R-:W-:Y:S01]  /*1390*/  FFMA.FTZ R26, R26, R15, R19 ;  /* 0x0000000f1a1a7223 */ /* 0x000fe20000010013 */
[----:B------:R-:W-:-:S06]  /*13a0*/  IMAD.WIDE R14, R6, 0x2, R10 ;  /* 0x00000002060e7825 */ /* 0x000fcc00078e020a */
[----:B------:R0:W5:Y:S01]  /*13b0*/  LDG.E.U16.CONSTANT R14, desc[UR4][R14.64] ;  /* 0x000000040e0e7981 */ /* 0x000162000c1e9500 */
[----:B------:R-:W-:-:S04]  /*13c0*/  LOP3.LUT R2, R8, 0x4, RZ, 0xfc, !PT ;  /* 0x0000000408027812 */ /* 0x000fc800078efcff */
[----:B------:R-:W-:Y:S02]  /*13d0*/  IABS R16, R2 ;  /* 0x0000000200107213 */ /* 0x000fe40000000000 */
[----:B------:R-:W-:-:S03]  /*13e0*/  ISETP.GE.AND P3, PT, R2, RZ, PT ;  /* 0x000000ff0200720c */ /* 0x000fc60003f66270 */
[----:B------:R-:W-:-:S05]  /*13f0*/  IMAD.HI.U32 R2, R9, R16, RZ ;  /* 0x0000001009027227 */ /* 0x000fca00078e00ff */
[----:B------:R-:W-:-:S05]  /*1400*/  IADD3 R2, PT, PT, -R2, RZ, RZ ;  /* 0x000000ff02027210 */ /* 0x000fca0007ffe1ff */
[C---:B------:R-:W-:Y:S02]  /*1410*/  IMAD R16, R7.reuse, R2, R16 ;  /* 0x0000000207107224 */ /* 0x040fe400078e0210 */
[----:B------:R-:W-:Y:S01]  /*1420*/  IMAD.MOV.U32 R20, RZ, RZ, R3 ;  /* 0x000000ffff147224 */ /* 0x000fe200078e0003 */
[----:B------:R0:W5:Y:S02]  /*1430*/  LDG.E.U16.CONSTANT R2, desc[UR4][R10.64] ;  /* 0x000000040a027981 */ /* 0x000164000c1e9500 */
[----:B------:R-:W-:-:S13]  /*1440*/  ISETP.GT.U32.AND P2, PT, R7, R16, PT ;  /* 0x000000100700720c */ /* 0x000fda0003f44070 */
[----:B------:R-:W-:-:S05]  /*1450*/  @!P2 IMAD.IADD R16, R16, 0x1, -R7 ;  /* 0x000000011010a824 */ /* 0x000fca00078e0a07 */
[----:B------:R-:W-:-:S13]  /*1460*/  ISETP.GT.U32.AND P2, PT, R7, R16, PT ;  /* 0x000000100700720c */ /* 0x000fda0003f44070 */
[----:B0-----:R-:W-:-:S07]  /*1470*/  @!P2 IADD3 R16, PT, PT, R16, -R7, RZ ;  /* 0x800000071010a210 */ /* 0x001fce0007ffe0ff */
[----:B-----5:R-:W-:Y:S05]  /*1480*/  WARPSYNC.COLLECTIVE R17, `(.L_x_653) ;  /* 0x0000000011087348 */ /* 0x020fea0003c00000 */
[----:B------:R0:W1:Y:S02]  /*1490*/  SHFL.BFLY P2, R19, R20, R23, R24 ;  /* 0x0c00001714137389 */ /* 0x0000640000040018 */
[----:B01---5:R-:W-:Y:S05]  /*14a0*/  ENDCOLLECTIVE ;  /* 0x000000000000791b */ /* 0x023fea0003800000 */
.L_x_653:
[----:B------:R-:W-:-:S05]  /*14b0*/  @!P3 IMAD.MOV R15, RZ, RZ, -R16 ;  /* 0x000000ffff0fb224 */ /* 0x000fca00078e0a10 */
[----:B------:R-:W-:-:S04]  /*14c0*/  @!P3 MOV R16, R15 ;  /* 0x0000000f0010b202 */ /* 0x000fc80000000f00 */
[----:B------:R-:W-:-:S04]  /*14d0*/  SEL R16, R22, R16, !P0 ;  /* 0x0000001016107207 */ /* 0x000fc80004000000 */
[----:B------:R-:W-:Y:S02]  /*14e0*/  LOP3.LUT R11, R16, 0xfe, RZ, 0xc0, !PT ;  /* 0x000000fe100b7812 */ /* 0x000fe400078ec0ff */
[----:B------:R-:W-:Y:S02]  /*14f0*/  MOV R28, R19 ;  /* 0x00000013001c7202 */ /* 0x000fe40000000f00 */
[----:B------:R-:W-:-:S03]  /*1500*/  IADD3 R10, P2, PT, R11, R0, RZ ;  /* 0x000000000b0a7210 */ /* 0x000fc60007f5e0ff */
[----:B------:R-:W-:Y:S01]  /*1510*/  @!P1 FADD.FTZ R28, -R28, -RZ ;  /* 0x800000ff1c1c9221 */ /* 0x000fe20000010100 */
[----:B------:R-:W-:-:S05]  /*1520*/  IADD3.X R11, PT, PT, RZ, R5, RZ, P2, !PT ;  /* 0x00000005ff0b7210 */ /* 0x000fca00017fe4ff */
[----:B------:R0:W5:Y:S01]  /*1530*/  LDG.E.U16.CONSTANT R16, desc[UR4][R10.64] ;  /* 0x000000040a107981 */ /* 0x000162000c1e9500 */
[----:B------:R-:W-:-:S04]  /*1540*/  IMAD.U32 R15, R14, 0x10000, RZ ;  /* 0x000100000e0f7824 */ /* 0x000fc800078e00ff */
[----:B------:R-:W-:Y:S01]  /*1550*/  FMUL.FTZ R28, R28, R15 ;  /* 0x0000000f1c1c7220 */ /* 0x000fe20000410000 */
[----:B------:R-:W-:-:S06]  /*1560*/  IMAD.WIDE R14, R6, 0x2, R10 ;  /* 0x00000002060e7825 */ /* 0x000fcc00078e020a */
[----:B------:R0:W5:Y:S01]  /*1570*/  LDG.E.U16.CONSTANT R14, desc[UR4][R14.64] ;  /* 0x000000040e0e7981 */ /* 0x000162000c1e9500 */
[----:B------:R-:W-:-:S07]  /*1580*/  MOV R20, R27 ;  /* 0x0000001b00147202 */ /* 0x000fce0000000f00 */
[----:B0----5:R-:W-:Y:S05]  /*1590*/  WARPSYNC.COLLECTIVE R17, `(.L_x_654) ;  /* 0x0000000011087348 */ /* 0x021fea0003c00000 */
[----:B------:R1:W2:Y:S02]  /*15a0*/  SHFL.BFLY P2, R19, R20, R23, R24 ;  /* 0x0c00001714137389 */ /* 0x0002a40000040018 */
[----:B012--5:R-:W-:Y:S05]  /*15b0*/  ENDCOLLECTIVE ;  /* 0x000000000000791b */ /* 0x027fea0003800000 */
.L_x_654:
[----:B------:R-:W-:Y:S01]  /*15c0*/  MOV R20, R4 ;  /* 0x0000000400147202 */ /* 0x000fe20000000f00 */
[----:B------:R-:W-:-:S07]  /*15d0*/  IMAD.MOV.U32 R29, RZ, RZ, R19 ;  /* 0x000000ffff1d7224 */ /* 0x000fce00078e0013 */
[----:B------:R-:W-:Y:S05]  /*15e0*/  WARPSYNC.COLLECTIVE R17, `(.L_x_655) ;  /* 0x0000000011087348 */ /* 0x000fea0003c00000 */
[----:B------:R0:W1:Y:S02]  /*15f0*/  SHFL.BFLY P2, R19, R20, R23, R24 ;  /* 0x0c00001714137389 */ /* 0x0000640000040018 */
[----:B01----:R-:W-:Y:S05]  /*1600*/  ENDCOLLECTIVE ;  /* 0x000000000000791b */ /* 0x003fea0003800000 */
.L_x_655:
[----:B------:R-:W-:Y:S01]  /*1610*/  @!P1 FADD.FTZ R29, -R29, -RZ ;  /* 0x800000ff1d1d9221 */ /* 0x000fe20000010100 */
[----:B------:R-:W-:-:S04]  /*1620*/  IMAD.U32 R2, R2, 0x10000, RZ ;  /* 0x0001000002027824 */ /* 0x000fc800078e00ff */
[----:B------:R-:W-:Y:S01]  /*1630*/  FFMA.FTZ R3, R3, R2, R28 ;  /* 0x0000000203037223 */ /* 0x000fe2000001001c */
[----:B------:R-:W-:Y:S02]  /*1640*/  IMAD.MOV.U32 R2, RZ, RZ, R19 ;  /* 0x000000ffff027224 */ /* 0x000fe400078e0013 */
[----:B------:R-:W-:Y:S01]  /*1650*/  IMAD.U32 R16, R16, 0x10000, RZ ;  /* 0x0001000010107824 */ /* 0x000fe200078e00ff */
[----:B------:R-:W-:-:S05]  /*1660*/  SHF.L.U32 R14, R14, 0x10, RZ ;  /* 0x000000100e0e7819 */ /* 0x000fca00000006ff */
[----:B------:R-:W-:-:S04]  /*1670*/  FMUL.FTZ R14, R29, R14 ;  /* 0x0000000e1d0e7220 */ /* 0x000fc80000410000 */
[----:B------:R-:W-:Y:S01]  /*1680*/  FFMA.FTZ R27, R27, R16, R14 ;  /* 0x000000101b1b7223 */ /* 0x000fe2000001000e */
[----:B------:R-:W-:Y:S06]  /*1690*/  BRA `(.L_x_656) ;  /* 0xfffffff400c87947 */ /* 0x000fec000383ffff */
.L_x_650:
[----:B------:R-:W-:Y:S01]  /*16a0*/  BSSY B1, `(.L_x_657) ;  /* 0x0000005000017945 */ /* 0x000fe20003800000 */
[----:B------:R-:W-:-:S07]  /*16b0*/  MOV R17, 0xffffffff ;  /* 0xffffffff00117802 */ /* 0x000fce0000000f00 */
[----:B------:R-:W-:Y:S05]  /*16c0*/  WARPSYNC.COLLECTIVE R17, `(.L_x_658) ;  /* 0x0000000011087348 */ /* 0x000fea0003c00000 */
[----:B------:R-:W-:Y:S01]  /*16d0*/  NOP ;  /* 0x0000000000007918 */ /* 0x000fe20000000000 */
[----:B------:R-:W-:Y:S05]  /*16e0*/  ENDCOLLECTIVE ;  /* 0x000000000000791b */ /* 0x000fea0003800000 */
.L_x_658:
[----:B------:R-:W-:Y:S05]  /*16f0*/  BSYNC B1 ;  /* 0x0000000000017941 */ /* 0x000fea0003800000 */
.L_x_657:
[----:B------:R-:W-:Y:S05]  /*1700*/  BRA `(.L_x_648) ;  /* 0xfffffff800147947 */ /* 0x000fea000383ffff */
.L_x_659:
        /* <DEDUP_REMOVED lines=15> */
.L_x_4070:


//--------------------- .text._ZN12tensorrt_llm7kernels21fusedQKNormRopeKernelIN3c108BFloat16ES3_Li128ELb1EEEvPviiifPKvS6_S6_PKlii --------------------------
	.section	.text._ZN12tensorrt_llm7kernels21fusedQKNormRopeKernelIN3c108BFloat16ES3_Li128ELb1EEEvPviiifPKvS6_S6_PKlii,"ax",@progbits
	.align	128
        .global         _ZN12tensorrt_llm7kernels21fusedQKNormRopeKernelIN3c108BFloat16ES3_Li128ELb1EEEvPviiifPKvS6_S6_PKlii
        .type           _ZN12tensorrt_llm7kernels21fusedQKNormRopeKernelIN3c108BFloat16ES3_Li128ELb1EEEvPviiifPKvS6_S6_PKlii,@function
        .size           _ZN12tensorrt_llm7kernels21fusedQKNormRopeKernelIN3c108BFloat16ES3_Li128ELb1EEEvPviiifPKvS6_S6_PKlii,(.L_x_4071 - _ZN12tensorrt_llm7kernels21fusedQKNormRopeKernelIN3c108BFloat16ES3_Li128ELb1EEEvPviiifPKvS6_S6_PKlii)
        .other          _ZN12tensorrt_llm7kernels21fusedQKNormRopeKernelIN3c108BFloat16ES3_Li128ELb1EEEvPviiifPKvS6_S6_PKlii,@"STO_CUDA_ENTRY STV_DEFAULT"
_ZN12tensorrt_llm7kernels21fusedQKNormRopeKernelIN3c108BFloat16ES3_Li128ELb1EEEvPviiifPKvS6_S6_PKlii:
.text._ZN12tensorrt_llm7kernels21fusedQKNormRopeKernelIN3c108BFloat16ES3_Li128ELb1EEEvPviiifPKvS6_S6_PKlii:
[----:B------:R-:W-:Y:S08]  /*0000*/  LDC R1, c[0x0][0x37c] ;  /* 0x0000df00ff017b82 */ /* 0x000ff00000000800 */
[----:B------:R-:W0:Y:S01]  /*0010*/  LDC.64 R10, c[0x0][0x388] ;  /* 0x0000e200ff0a7b82 */ /* 0x000e220000000a00 */
[----:B------:R-:W1:Y:S01]  /*0020*/  S2R R8, SR_TID.X ;  /* 0x0000000000087919 */ /* 0x000e620000002100 */
[----:B------:R-:W2:Y:S01]  /*0030*/  LDCU UR4, c[0x0][0x360] ;  /* 0x00006c00ff0477ac */ /* 0x000ea20008000800 */
[----:B------:R-:W3:Y:S01]  /*0040*/  S2R R5, SR_CTAID.X ;  /* 0x0000000000057919 */ /* 0x000ee20000002500 */
[----:B--2---:R-:W-:Y:S01]  /*0050*/  USHF.R.U32.HI UR4, URZ, 0x5, UR4 ;  /* 0x00000005ff047899 */ /* 0x004fe20008011604 */
[----:B0-----:R-:W-:-:S04]  /*0060*/  IADD3 R11, PT, PT, R11, R10, RZ ;  /* 0x0000000a0b0b7210 */ /* 0x001fc80007ffe0ff */
[-C--:B------:R-:W-:Y:S02]  /*0070*/  IABS R7, R11.reuse ;  /* 0x0000000b00077213 */ /* 0x080fe40000000000 */
[----:B------:R-:W-:Y:S02]  /*0080*/  IABS R9, R11 ;  /* 0x0000000b00097213 */ /* 0x000fe40000000000 */
[----:B------:R-:W0:Y:S01]  /*0090*/  I2F.RP R4, R7 ;  /* 0x0000000700047306 */ /* 0x000e220000209400 */
[----:B-1----:R-:W-:Y:S02]  /*00a0*/  SHF.R.U32.HI R0, RZ, 0x5, R8 ;  /* 0x00000005ff007819 */ /* 0x002fe40000011608 */
[----:B------:R-:W-:-:S03]  /*00b0*/  IADD3 R9, PT, PT, RZ, -R9, RZ ;  /* 0x80000009ff097210 */ /* 0x000fc60007ffe0ff */
[----:B---3--:R-:W-:Y:S01]  /*00c0*/  IMAD R0, R5, UR4, R0 ;  /* 0x0000000405007c24 */ /* 0x008fe2000f8e0200 */
[----:B------:R-:W1:Y:S01]  /*00d0*/  LDCU UR4, c[0x0][0x3b8] ;  /* 0x00007700ff0477ac */ /* 0x000e620008000800 */
[----:B0-----:R-:W0:Y:S02]  /*00e0*/  MUFU.RCP R4, R4 ;  /* 0x0000000400047308 */ /* 0x001e240000001000 */
[----:B0-----:R-:W-:Y:S02]  /*00f0*/  IADD3 R2, PT, PT, R4, 0xffffffe, RZ ;  /* 0x0ffffffe04027810 */ /* 0x001fe40007ffe0ff */
[----:B------:R-:W-:-:S04]  /*0100*/  IABS R4, R0 ;  /* 0x0000000000047213 */ /* 0x000fc80000000000 */
[----:B------:R0:W2:Y:S02]  /*0110*/  F2I.FTZ.U32.TRUNC.NTZ R3, R2 ;  /* 0x0000000200037305 */ /* 0x0000a4000021f000 */
[----:B0-----:R-:W-:Y:S02]  /*0120*/  IMAD.MOV.U32 R2, RZ, RZ, RZ ;  /* 0x000000ffff027224 */ /* 0x001fe400078e00ff */
[----:B--2---:R-:W-:-:S04]  /*0130*/  IMAD.MOV R6, RZ, RZ, -R3 ;  /* 0x000000ffff067224 */ /* 0x004fc800078e0a03 */
[----:B------:R-:W-:-:S04]  /*0140*/  IMAD R5, R6, R7, RZ ;  /* 0x0000000706057224 */ /* 0x000fc800078e02ff */
[----:B------:R-:W-:Y:S01]  /*0150*/  IMAD.HI.U32 R2, R3, R5, R2 ;  /* 0x0000000503027227 */ /* 0x000fe200078e0002 */
[----:B------:R-:W-:-:S03]  /*0160*/  MOV R3, R4 ;  /* 0x0000000400037202 */ /* 0x000fc60000000f00 */
[----:B------:R-:W-:Y:S02]  /*0170*/  IMAD.MOV.U32 R4, RZ, RZ, R9 ;  /* 0x000000ffff047224 */ /* 0x000fe400078e0009 */
[----:B------:R-:W-:-:S04]  /*0180*/  IMAD.HI.U32 R9, R2, R3, RZ ;  /* 0x0000000302097227 */ /* 0x000fc800078e00ff */
[----:B------:R-:W-:-:S05]  /*0190*/  IMAD R2, R9, R4, R3 ;  /* 0x0000000409027224 */ /* 0x000fca00078e0203 */
[----:B------:R-:W-:-:S13]  /*01a0*/  ISETP.GT.U32.AND P2, PT, R7, R2, PT ;  /* 0x000000020700720c */ /* 0x000fda0003f44070 */
[-C--:B------:R-:W-:Y:S02]  /*01b0*/  @!P2 IADD3 R2, PT, PT, R2, -R7.reuse, RZ ;  /* 0x800000070202a210 */ /* 0x080fe40007ffe0ff */
[----:B------:R-:W-:Y:S02]  /*01c0*/  @!P2 IADD3 R9, PT, PT, R9, 0x1, RZ ;  /* 0x000000010909a810 */ /* 0x000fe40007ffe0ff */
[----:B------:R-:W-:Y:S02]  /*01d0*/  ISETP.GE.U32.AND P0, PT, R2, R7, PT ;  /* 0x000000070200720c */ /* 0x000fe40003f06070 */
[----:B------:R-:W-:Y:S02]  /*01e0*/  LOP3.LUT R2, R0, R11, RZ, 0x3c, !PT ;  /* 0x0000000b00027212 */ /* 0x000fe400078e3cff */
[----:B------:R-:W-:Y:S02]  /*01f0*/  ISETP.NE.AND P2, PT, R11, RZ, PT ;  /* 0x000000ff0b00720c */ /* 0x000fe40003f45270 */
[----:B------:R-:W-:-:S07]  /*0200*/  ISETP.GE.AND P1, PT, R2, RZ, PT ;  /* 0x000000ff0200720c */ /* 0x000fce0003f26270 */
[----:B------:R-:W-:-:S06]  /*0210*/  @P0 VIADD R9, R9, 0x1 ;  /* 0x0000000109090836 */ /* 0x000fcc0000000000 */
[----:B------:R-:W-:Y:S02]  /*0220*/  @!P1 IADD3 R9, PT, PT, -R9, RZ, RZ ;  /* 0x000000ff09099210 */ /* 0x000fe40007ffe1ff */
[----:B------:R-:W-:-:S04]  /*0230*/  @!P2 LOP3.LUT R9, RZ, R11, RZ, 0x33, !PT ;  /* 0x0000000bff09a212 */ /* 0x000fc800078e33ff */
[----:B-1----:R-:W-:-:S13]  /*0240*/  ISETP.GE.AND P0, PT, R9, UR4, PT ;  /* 0x0000000409007c0c */ /* 0x002fda000bf06270 */
[----:B------:R-:W-:Y:S05]  /*0250*/  @P0 EXIT ;  /* 0x000000000000094d */ /* 0x000fea0003800000 */
[----:B------:R-:W0:Y:S01]  /*0260*/  LDC.64 R4, c[0x0][0x390] ;  /* 0x0000e400ff047b82 */ /* 0x000e220000000a00 */
[----:B------:R-:W-:Y:S01]  /*0270*/  IADD3 R2, PT, PT, -R9, RZ, RZ ;  /* 0x000000ff09027210 */ /* 0x000fe20007ffe1ff */
[----:B------:R-:W1:Y:S01]  /*0280*/  LDCU.64 UR4, c[0x0][0x358] ;  /* 0x00006b00ff0477ac */ /* 0x000e620008000a00 */
[----:B------:R-:W-:-:S03]  /*0290*/  LOP3.LUT R8, R8, 0x1f, RZ, 0xc0, !PT ;  /* 0x0000001f08087812 */ /* 0x000fc600078ec0ff */
[----:B------:R-:W-:Y:S02]  /*02a0*/  IMAD R17, R11, R2, R0 ;  /* 0x000000020b117224 */ /* 0x000fe400078e0200 */
[----:B------:R-:W2:Y:S01]  /*02b0*/  LDC.64 R2, c[0x0][0x380] ;  /* 0x0000e000ff027b82 */ /* 0x000ea20000000a00 */
[----:B------:R-:W-:Y:S02]  /*02c0*/  IMAD.SHL.U32 R15, R8, 0x4, RZ ;  /* 0x00000004080f7824 */ /* 0x000fe400078e00ff */
[C---:B------:R-:W-:Y:S01]  /*02d0*/  IMAD.IADD R0, R17.reuse, 0x1, -R10 ;  /* 0x0000000111007824 */ /* 0x040fe200078e0a0a */
[CC--:B------:R-:W-:Y:S02]  /*02e0*/  ISETP.GE.AND P0, PT, R17.reuse, R10.reuse, PT ;  /* 0x0000000a1100720c */ /* 0x0c0fe40003f06270 */
[----:B------:R-:W-:Y:S02]  /*02f0*/  VIMNMX R7, PT, PT, R17, R10, PT ;  /* 0x0000000a11077248 */ /* 0x000fe40003fe0100 */
[----:B------:R-:W-:Y:S01]  /*0300*/  SEL R0, R0, RZ, P0 ;  /* 0x000000ff00007207 */ /* 0x000fe20000000000 */
[----:B------:R-:W3:Y:S01]  /*0310*/  LDC.64 R12, c[0x0][0x398] ;  /* 0x0000e600ff0c7b82 */ /* 0x000ee20000000a00 */
[----:B0-----:R-:W-:-:S07]  /*0320*/  IADD3 R4, PT, PT, R11, R4, RZ ;  /* 0x000000040b047210 */ /* 0x001fce0007ffe0ff */
[----:B------:R-:W0:Y:S01]  /*0330*/  LDC.64 R22, c[0x0][0x3a0] ;  /* 0x0000e800ff167b82 */ /* 0x000e220000000a00 */
[----:B------:R-:W-:-:S05]  /*0340*/  IMAD R0, R9, R4, R0 ;  /* 0x0000000409007224 */ /* 0x000fca00078e0200 */
[----:B------:R-:W-:-:S04]  /*0350*/  IADD3 R0, PT, PT, R0, R7, RZ ;  /* 0x0000000700007210 */ /* 0x000fc80007ffe0ff */
[----:B------:R-:W-:-:S05]  /*0360*/  LEA R7, R0, R15, 0x7 ;  /* 0x0000000f00077211 */ /* 0x000fca00078e38ff */
[----:B--2---:R-:W-:-:S05]  /*0370*/  IMAD.WIDE R2, R7, 0x2, R2 ;  /* 0x0000000207027825 */ /* 0x004fca00078e0202 */
[----:B-1----:R-:W2:Y:S01]  /*0380*/  LDG.E.64 R6, desc[UR4][R2.64] ;  /* 0x0000000402067981 */ /* 0x002ea2000c1e1b00 */
[----:B------:R-:W-:Y:S01]  /*0390*/  ISETP.GE.AND P1, PT, R17, R10, PT ;  /* 0x0000000a1100720c */ /* 0x000fe20003f26270 */
[----:B---3--:R-:W-:-:S04]  /*03a0*/  IMAD.WIDE.U32 R10, R15, 0x2, R12 ;  /* 0x000000020f0a7825 */ /* 0x008fc800078e000c */
[----:B0-----:R-:W-:Y:S01]  /*03b0*/  IMAD.WIDE.U32 R22, R15, 0x2, R22 ;  /* 0x000000020f167825 */ /* 0x001fe200078e0016 */
[----:B------:R-:W3:Y:S04]  /*03c0*/  @!P0 LDG.E.U16 R18, desc[UR4][R10.64+0x2] ;  /* 0x000002040a128981 */ /* 0x000ee8000c1e1500 */
[----:B------:R-:W4:Y:S04]  /*03d0*/  @P0 LDG.E.U16 R12, desc[UR4][R22.64+0x2] ;  /* 0x00000204160c0981 */ /* 0x000f28000c1e1500 */
[----:B------:R-:W5:Y:S04]  /*03e0*/  @!P1 LDG.E.U16 R14, desc[UR4][R10.64] ;  /* 0x000000040a0e9981 */ /* 0x000f68000c1e1500 */
[----:B------:R-:W3:Y:S04]  /*03f0*/  @P1 LDG.E.U16 R15, desc[UR4][R22.64] ;  /* 0x00000004160f1981 */ /* 0x000ee8000c1e1500 */
[----:B------:R-:W4:Y:S04]  /*0400*/  @P0 LDG.E.U16 R13, desc[UR4][R22.64+0x4] ;  /* 0x00000404160d0981 */ /* 0x000f28000c1e1500 */
[----:B------:R-:W4:Y:S04]  /*0410*/  @P0 LDG.E.U16 R16, desc[UR4][R22.64+0x6] ;  /* 0x0000060416100981 */ /* 0x000f28000c1e1500 */
[----:B------:R-:W4:Y:S04]  /*0420*/  @!P0 LDG.E.U16 R17, desc[UR4][R10.64+0x4] ;  /* 0x000004040a118981 */ /* 0x000f28000c1e1500 */
[----:B------:R0:W4:Y:S01]  /*0430*/  @!P0 LDG.E.U16 R19, desc[UR4][R10.64+0x6] ;  /* 0x000006040a138981 */ /* 0x000122000c1e1500 */
[----:B------:R-:W-:Y:S01]  /*0440*/  BSSY.RECONVERGENT B0, `(.L_x_660) ;  /* 0x000004d000007945 */ /* 0x000fe20003800200 */
[----:B--2---:R-:W-:-:S02]  /*0450*/  PRMT R20, R6, 0x7632, R20 ;  /* 0x0000763206147816 */ /* 0x004fc40000000014 */
[----:B------:R-:W-:-:S03]  /*0460*/  SHF.L.U32 R0, R6, 0x10, RZ ;  /* 0x0000001006007819 */ /* 0x000fc600000006ff */
[----:B------:R-:W-:Y:S02]  /*0470*/  IMAD.U32 R20, R20, 0x10000, RZ ;  /* 0x0001000014147824 */ /* 0x000fe400078e00ff */
[----:B------:R-:W-:Y:S01]  /*0480*/  FFMA.FTZ R21, R0, R0, RZ ;  /* 0x0000000000157223 */ /* 0x000fe200000100ff */
[C---:B------:R-:W-:Y:S02]  /*0490*/  PRMT R6, R7.reuse, 0x7632, R6 ;  /* 0x0000763207067816 */ /* 0x040fe40000000006 */
[----:B------:R-:W-:Y:S01]  /*04a0*/  SHF.L.U32 R7, R7, 0x10, RZ ;  /* 0x0000001007077819 */ /* 0x000fe200000006ff */
        /* <DEDUP_REMOVED lines=11> */
[----:B0-----:R-:W-:Y:S02]  /*0560*/  FADD.FTZ R24, R23, R6 ;  /* 0x0000000617187221 */ /* 0x001fe40000010000 */
[----:B------:R-:W0:Y:S03]  /*0570*/  LDC R6, c[0x0][0x3bc] ;  /* 0x0000ef00ff067b82 */ /* 0x000e260000000800 */
[----:B------:R-:W1:Y:S01]  /*0580*/  SHFL.BFLY PT, R25, R24, 0x1, 0x1f ;  /* 0x0c201f0018197f89 */ /* 0x000e6200000e0000 */
[----:B-----5:R-:W-:Y:S01]  /*0590*/  @!P1 IMAD.U32 R11, R14, 0x10000, RZ ;  /* 0x000100000e0b9824 */ /* 0x020fe200078e00ff */
[----:B---3--:R-:W-:Y:S01]  /*05a0*/  @P1 SHF.L.U32 R11, R15, 0x10, RZ ;  /* 0x000000100f0b1819 */ /* 0x008fe200000006ff */
[----:B----4-:R-:W-:Y:S01]  /*05b0*/  @P0 IMAD.U32 R13, R13, 0x10000, RZ ;  /* 0x000100000d0d0824 */ /* 0x010fe200078e00ff */
[----:B------:R-:W-:Y:S01]  /*05c0*/  @P0 SHF.L.U32 R15, R12, 0x10, RZ ;  /* 0x000000100c0f0819 */ /* 0x000fe200000006ff */
[----:B------:R-:W-:Y:S01]  /*05d0*/  @!P0 IMAD.U32 R13, R17, 0x10000, RZ ;  /* 0x00010000110d8824 */ /* 0x000fe200078e00ff */
[----:B------:R-:W-:Y:S01]  /*05e0*/  @P0 SHF.L.U32 R23, R16, 0x10, RZ ;  /* 0x0000001010170819 */ /* 0x000fe200000006ff */
[----:B-1----:R-:W-:Y:S01]  /*05f0*/  FADD.FTZ R10, R24, R25 ;  /* 0x00000019180a7221 */ /* 0x002fe20000010000 */
[----:B0-----:R-:W-:-:S03]  /*0600*/  SHF.R.S32.HI R25, RZ, 0x1f, R6 ;  /* 0x0000001fff197819 */ /* 0x001fc60000011406 */
[----:B------:R-:W-:Y:S01]  /*0610*/  FFMA.FTZ R10, R10, 0.0078125, R5 ;  /* 0x3c0000000a0a7823 */ /* 0x000fe20000010005 */
[----:B------:R-:W-:Y:S01]  /*0620*/  LEA.HI R25, R25, R6, RZ, 0x2 ;  /* 0x0000000619197211 */ /* 0x000fe200078f10ff */
[----:B------:R-:W0:Y:S04]  /*0630*/  LDC.64 R4, c[0x0][0x3b0] ;  /* 0x0000ec00ff047b82 */ /* 0x000e280000000a00 */
[----:B------:R-:W1:Y:S01]  /*0640*/  MUFU.RSQ R10, R10 ;  /* 0x0000000a000a7308 */ /* 0x000e620000001400 */
[----:B------:R-:W-:Y:S02]  /*0650*/  SHF.R.S32.HI R25, RZ, 0x2, R25 ;  /* 0x00000002ff197819 */ /* 0x000fe40000011419 */
[----:B------:R-:W-:Y:S02]  /*0660*/  @!P0 SHF.L.U32 R15, R18, 0x10, RZ ;  /* 0x00000010120f8819 */ /* 0x000fe400000006ff */
[----:B------:R-:W-:-:S02]  /*0670*/  @!P0 SHF.L.U32 R23, R19, 0x10, RZ ;  /* 0x0000001013178819 */ /* 0x000fc400000006ff */
[----:B------:R-:W-:Y:S01]  /*0680*/  ISETP.GE.AND P0, PT, R8, R25, PT ;  /* 0x000000190800720c */ /* 0x000fe20003f06270 */
[C---:B-1----:R-:W-:Y:S01]  /*0690*/  FMUL.FTZ R11, R10.reuse, R11 ;  /* 0x0000000b0a0b7220 */ /* 0x042fe20000410000 */
[C---:B------:R-:W-:Y:S01]  /*06a0*/  FMUL.FTZ R15, R10.reuse, R15 ;  /* 0x0000000f0a0f7220 */ /* 0x040fe20000410000 */
[C---:B------:R-:W-:Y:S01]  /*06b0*/  FMUL.FTZ R12, R10.reuse, R13 ;  /* 0x0000000d0a0c7220 */ /* 0x040fe20000410000 */
[----:B------:R-:W-:Y:S01]  /*06c0*/  FMUL.FTZ R10, R10, R23 ;  /* 0x000000170a0a7220 */ /* 0x000fe20000410000 */
[----:B------:R-:W-:Y:S01]  /*06d0*/  FMUL.FTZ R0, R0, R11 ;  /* 0x0000000b00007220 */ /* 0x000fe20000410000 */
[----:B------:R-:W-:Y:S01]  /*06e0*/  FMUL.FTZ R11, R20, R15 ;  /* 0x0000000f140b7220 */ /* 0x000fe20000410000 */
[----:B------:R-:W-:Y:S01]  /*06f0*/  FMUL.FTZ R7, R7, R12 ;  /* 0x0000000c07077220 */ /* 0x000fe20000410000 */
[----:B------:R-:W-:Y:S01]  /*0700*/  FMUL.FTZ R10, R21, R10 ;  /* 0x0000000a150a7220 */ /* 0x000fe20000410000 */
[----:B0-----:R-:W-:-:S04]  /*0710*/  IMAD.WIDE R12, R9, 0x8, R4 ;  /* 0x00000008090c7825 */ /* 0x001fc800078e0204 */
[----:B------:R-:W-:Y:S05]  /*0720*/  @P0 BRA `(.L_x_661) ;  /* 0x0000000000780947 */ /* 0x000fea0003800000 */
[----:B------:R-:W2:Y:S01]  /*0730*/  LDG.E.64 R12, desc[UR4][R12.64] ;  /* 0x000000040c0c7981 */ /* 0x000ea2000c1e1b00 */
[----:B------:R-:W0:Y:S01]  /*0740*/  LDCU.64 UR6, c[0x0][0x3a8] ;  /* 0x00007500ff0677ac */ /* 0x000e220008000a00 */
[----:B------:R-:W-:Y:S01]  /*0750*/  SHF.L.U32 R8, R8, 0x1, RZ ;  /* 0x0000000108087819 */ /* 0x000fe200000006ff */
[----:B------:R-:W-:Y:S01]  /*0760*/  IMAD.MOV.U32 R9, RZ, RZ, RZ ;  /* 0x000000ffff097224 */ /* 0x000fe200078e00ff */
[----:B------:R-:W-:Y:S01]  /*0770*/  SHF.R.S32.HI R5, RZ, 0x1f, R6 ;  /* 0x0000001fff057819 */ /* 0x000fe20000011406 */
[-C--:B--2---:R-:W-:Y:S02]  /*0780*/  IMAD R4, R13, R6.reuse, RZ ;  /* 0x000000060d047224 */ /* 0x084fe400078e02ff */
[-C--:B------:R-:W-:Y:S01]  /*0790*/  IMAD.WIDE.U32 R8, R12, R6.reuse, R8 ;  /* 0x000000060c087225 */ /* 0x080fe200078e0008 */
[----:B------:R-:W-:-:S03]  /*07a0*/  LEA.HI R6, R6, R6, RZ, 0x1 ;  /* 0x0000000606067211 */ /* 0x000fc600078f08ff */
[----:B------:R-:W-:Y:S01]  /*07b0*/  IMAD R5, R12, R5, R4 ;  /* 0x000000050c057224 */ /* 0x000fe200078e0204 */
[----:B0-----:R-:W-:-:S04]  /*07c0*/  LEA R4, P0, R8, UR6, 0x1 ;  /* 0x0000000608047c11 */ /* 0x001fc8000f8008ff */
[----:B------:R-:W-:Y:S02]  /*07d0*/  IADD3 R5, PT, PT, R9, R5, RZ ;  /* 0x0000000509057210 */ /* 0x000fe40007ffe0ff */
[----:B------:R-:W-:Y:S02]  /*07e0*/  SHF.R.S32.HI R9, RZ, 0x1, R6 ;  /* 0x00000001ff097819 */ /* 0x000fe40000011406 */
[----:B------:R-:W-:-:S03]  /*07f0*/  LEA.HI.X R5, R8, UR7, R5, 0x1, P0 ;  /* 0x0000000708057c11 */ /* 0x000fc600080f0c05 */
[----:B------:R-:W-:Y:S02]  /*0800*/  IMAD.WIDE R8, R9, 0x2, R4 ;  /* 0x0000000209087825 */ /* 0x000fe400078e0204 */
[----:B------:R-:W2:Y:S04]  /*0810*/  LDG.E.U16.CONSTANT R6, desc[UR4][R4.64] ;  /* 0x0000000404067981 */ /* 0x000ea8000c1e9500 */
[----:B------:R-:W3:Y:S04]  /*0820*/  LDG.E.U16.CONSTANT R12, desc[UR4][R8.64] ;  /* 0x00000004080c7981 */ /* 0x000ee8000c1e9500 */
[----:B------:R-:W4:Y:S04]  /*0830*/  LDG.E.U16.CONSTANT R13, desc[UR4][R8.64+0x2] ;  /* 0x00000204080d7981 */ /* 0x000f28000c1e9500 */
[----:B------:R-:W5:Y:S01]  /*0840*/  LDG.E.U16.CONSTANT R14, desc[UR4][R4.64+0x2] ;  /* 0x00000204040e7981 */ /* 0x000f62000c1e9500 */
[----:B---3--:R-:W-:Y:S01]  /*0850*/  SHF.L.U32 R12, R12, 0x10, RZ ;  /* 0x000000100c0c7819 */ /* 0x008fe200000006ff */
[----:B----4-:R-:W-:Y:S01]  /*0860*/  IMAD.U32 R15, R13, 0x10000, RZ ;  /* 0x000100000d0f7824 */ /* 0x010fe200078e00ff */
[----:B--2---:R-:W-:-:S03]  /*0870*/  SHF.L.U32 R6, R6, 0x10, RZ ;  /* 0x0000001006067819 */ /* 0x004fc600000006ff */
[-C--:B------:R-:W-:Y:S01]  /*0880*/  FMUL.FTZ R13, R11, R12.reuse ;  /* 0x0000000c0b0d7220 */ /* 0x080fe20000410000 */
[----:B------:R-:W-:Y:S01]  /*0890*/  FMUL.FTZ R12, R0, R12 ;  /* 0x0000000c000c7220 */ /* 0x000fe20000410000 */
[----:B-----5:R-:W-:Y:S01]  /*08a0*/  SHF.L.U32 R14, R14, 0x10, RZ ;  /* 0x000000100e0e7819 */ /* 0x020fe200000006ff */
[-C--:B------:R-:W-:Y:S01]  /*08b0*/  FMUL.FTZ R16, R10, R15.reuse ;  /* 0x0000000f0a107220 */ /* 0x080fe20000410000 */
[----:B------:R-:W-:Y:S01]  /*08c0*/  FMUL.FTZ R15, R7, R15 ;  /* 0x0000000f070f7220 */ /* 0x000fe20000410000 */
[-C--:B------:R-:W-:Y:S01]  /*08d0*/  FFMA.FTZ R0, R0, R6.reuse, -R13 ;  /* 0x0000000600007223 */ /* 0x080fe2000001080d */
[----:B------:R-:W-:Y:S01]  /*08e0*/  FFMA.FTZ R11, R11, R6, R12 ;  /* 0x000000060b0b7223 */ /* 0x000fe2000001000c */
[-C--:B------:R-:W-:Y:S01]  /*08f0*/  FFMA.FTZ R7, R7, R14.reuse, -R16 ;  /* 0x0000000e07077223 */ /* 0x080fe20000010810 */
[----:B------:R-:W-:-:S07]  /*0900*/  FFMA.FTZ R10, R10, R14, R15 ;  /* 0x0000000e0a0a7223 */ /* 0x000fce000001000f */
.L_x_661:
[----:B------:R-:W-:Y:S05]  /*0910*/  BSYNC.RECONVERGENT B0 ;  /* 0x0000000000007941 */ /* 0x000fea0003800200 */
.L_x_660:
[----:B------:R-:W-:Y:S02]  /*0920*/  F2FP.BF16.F32.PACK_AB R6, R11, R0 ;  /* 0x000000000b06723e */ /* 0x000fe400000010ff */
[----:B------:R-:W-:-:S05]  /*0930*/  F2FP.BF16.F32.PACK_AB R7, R10, R7 ;  /* 0x000000070a07723e */ /* 0x000fca00000010ff */
[----:B------:R-:W-:Y:S01]  /*0940*/  STG.E.64 desc[UR4][R2.64], R6 ;  /* 0x0000000602007986 */ /* 0x000fe2000c101b04 */
[----:B------:R-:W-:Y:S05]  /*0950*/  EXIT ;  /* 0x000000000000794d */ /* 0x000fea0003800000 */
.L_x_662:
        /* <DEDUP_REMOVED lines=10> */
.L_x_4071:


//--------------------- .text._ZN12tensorrt_llm7kernels21fusedQKNormRopeKernelIN3c108BFloat16ES3_Li64ELb0EEEvPviiifPKvS6_S6_PKlii --------------------------
	.section	.text._ZN12tensorrt_llm7kernels21fusedQKNormRopeKernelIN3c108BFloat16ES3_Li64ELb0EEEvPviiifPKvS6_S6_PKlii,"ax",@progbits
	.align	128
        .global         _ZN12tensorrt_llm7kernels21fusedQKNormRopeKernelIN3c108BFloat16ES3_Li64ELb0EEEvPviiifPKvS6_S6_PKlii
        .type           _ZN12tensorrt_llm7kernels21fusedQKNormRopeKernelIN3c108BFloat16ES3_Li64ELb0EEEvPviiifPKvS6_S6_PKlii,@function
        .size           _ZN12tensorrt_llm7kernels21fusedQKNormRopeKernelIN3c108BFloat16ES3_Li64ELb0EEEvPviiifPKvS6_S6_PKlii,(.L_x_4072 - _ZN12tensorrt_llm7kernels21fusedQKNormRopeKernelIN3c108BFloat16ES3_Li64ELb0EEEvPviiifPKvS6_S6_PKlii)
        .other          _ZN12tensorrt_llm7kernels21fusedQKNormRopeKernelIN3c108BFloat16ES3_Li64ELb0EEEvPviiifPKvS6_S6_PKlii,@"STO_CUDA_ENTRY STV_DEFAULT"
_ZN12tensorrt_llm7kernels21fusedQKNormRopeKernelIN3c108BFloat16ES3_Li64ELb0EEEvPviiifPKvS6_S6_PKlii:
.text._ZN12tensorrt_llm7kernels21fusedQKNormRopeKernelIN3c108BFloat16ES3_Li64ELb0EEEvPviiifPKvS6_S6_PKlii:
        /* <DEDUP_REMOVED lines=11> */
[----:B------:R-:W1:Y:S04]  /*00b0*/  LDCU UR4, c[0x0][0x3b8] ;  /* 0x00007700ff0477ac */ /* 0x000e680008000800 */
[----:B------:R-:W-:Y:S01]  /*00c0*/  IABS R0, R10 ;  /* 0x0000000a00007213 */ /* 0x000fe20000000000 */
[----:B0-----:R-:W0:Y:S02]  /*00d0*/  MUFU.RCP R4, R4 ;  /* 0x0000000400047308 */ /* 0x001e240000001000 */
[----:B0-----:R-:W-:Y:S01]  /*00e0*/  VIADD R2, R4, 0xffffffe ;  /* 0x0ffffffe04027836 */ /* 0x001fe20000000000 */
[----:B------:R-:W-:-:S05]  /*00f0*/  IABS R4, R7 ;  /* 0x0000000700047213 */ /* 0x000fca0000000000 */
[----:B------:R0:W2:Y:S01]  /*0100*/  F2I.FTZ.U32.TRUNC.NTZ R3, R2 ;  /* 0x0000000200037305 */ /* 0x0000a2000021f000 */
[----:B------:R-:W-:Y:S02]  /*0110*/  IMAD.MOV R4, RZ, RZ, -R4 ;  /* 0x000000ffff047224 */ /* 0x000fe400078e0a04 */
[----:B0-----:R-:W-:Y:S01]  /*0120*/  IMAD.MOV.U32 R2, RZ, RZ, RZ ;  /* 0x000000ffff027224 */ /* 0x001fe200078e00ff */
[----:B--2---:R-:W-:-:S05]  /*0130*/  IADD3 R12, PT, PT, RZ, -R3, RZ ;  /* 0x80000003ff0c7210 */ /* 0x004fca0007ffe0ff */
[----:B------:R-:W-:-:S04]  /*0140*/  IMAD R5, R12, R9, RZ ;  /* 0x000000090c057224 */ /* 0x000fc800078e02ff */
[----:B------:R-:W-:Y:S01]  /*0150*/  IMAD.HI.U32 R2, R3, R5, R2 ;  /* 0x0000000503027227 */ /* 0x000fe200078e0002 */
[----:B------:R-:W-:-:S05]  /*0160*/  MOV R3, R0 ;  /* 0x0000000000037202 */ /* 0x000fca0000000f00 */
        /* <DEDUP_REMOVED lines=12> */
[----:B-1----:R-:W-:-:S13]  /*0230*/  ISETP.GE.AND P0, PT, R0, UR4, PT ;  /* 0x0000000400007c0c */ /* 0x002fda000bf06270 */
[----:B------:R-:W-:Y:S05]  /*0240*/  @P0 EXIT ;  /* 0x000000000000094d */ /* 0x000fea0003800000 */
[----:B------:R-:W0:Y:S01]  /*0250*/  LDC.64 R4, c[0x0][0x390] ;  /* 0x0000e400ff047b82 */ /* 0x000e220000000a00 */
[----:B------:R-:W-:Y:S01]  /*0260*/  IMAD.MOV R2, RZ, RZ, -R0 ;  /* 0x000000ffff027224 */ /* 0x000fe200078e0a00 */
[----:B------:R-:W1:Y:S03]  /*0270*/  LDCU.64 UR4, c[0x0][0x358] ;  /* 0x00006b00ff0477ac */ /* 0x000e660008000a00 */
[----:B------:R-:W-:Y:S01]  /*0280*/  IMAD R15, R7, R2, R10 ;  /* 0x00000002070f7224 */ /* 0x000fe200078e020a */
[----:B------:R-:W2:Y:S02]  /*0290*/  LDCU.64 UR6, c[0x0][0x3a8] ;  /* 0x00007500ff0677ac */ /* 0x000ea40008000a00 */
[----:B------:R-:W3:Y:S02]  /*02a0*/  LDC.64 R2, c[0x0][0x380] ;  /* 0x0000e000ff027b82 */ /* 0x000ee40000000a00 */
[----:B------:R-:W-:-:S02]  /*02b0*/  ISETP.GE.AND P0, PT, R15, R6, PT ;  /* 0x000000060f00720c */ /* 0x000fc40003f06270 */
[----:B------:R-:W-:-:S04]  /*02c0*/  IADD3 R9, PT, PT, R15, -R6, RZ ;  /* 0x800000060f097210 */ /* 0x000fc80007ffe0ff */
[----:B------:R-:W-:Y:S01]  /*02d0*/  SEL R9, R9, RZ, P0 ;  /* 0x000000ff09097207 */ /* 0x000fe20000000000 */
[----:B------:R-:W4:Y:S01]  /*02e0*/  LDC.64 R16, c[0x0][0x3a0] ;  /* 0x0000e800ff107b82 */ /* 0x000f220000000a00 */
[----:B0-----:R-:W-:Y:S01]  /*02f0*/  IMAD.IADD R7, R7, 0x1, R4 ;  /* 0x0000000107077824 */ /* 0x001fe200078e0204 */
[----:B------:R-:W-:-:S06]  /*0300*/  LOP3.LUT R4, R8, 0x1f, RZ, 0xc0, !PT ;  /* 0x0000001f08047812 */ /* 0x000fcc00078ec0ff */
[----:B------:R-:W0:Y:S01]  /*0310*/  LDC.64 R10, c[0x0][0x3b0] ;  /* 0x0000ec00ff0a7b82 */ /* 0x000e220000000a00 */
[----:B------:R-:W-:Y:S01]  /*0320*/  VIMNMX R8, PT, PT, R15, R6, PT ;  /* 0x000000060f087248 */ /* 0x000fe20003fe0100 */
[----:B------:R-:W-:Y:S01]  /*0330*/  IMAD R7, R0, R7, R9 ;  /* 0x0000000700077224 */ /* 0x000fe200078e0209 */
[----:B------:R-:W-:-:S03]  /*0340*/  SHF.L.U32 R13, R4, 0x1, RZ ;  /* 0x00000001040d7819 */ /* 0x000fc600000006ff */
[----:B------:R-:W-:-:S04]  /*0350*/  IMAD.IADD R8, R7, 0x1, R8 ;  /* 0x0000000107087824 */ /* 0x000fc800078e0208 */
[----:B------:R-:W-:Y:S02]  /*0360*/  IMAD R7, R8, 0x40, R13 ;  /* 0x0000004008077824 */ /* 0x000fe400078e020d */
[----:B------:R-:W5:Y:S02]  /*0370*/  LDC.64 R8, c[0x0][0x398] ;  /* 0x0000e600ff087b82 */ /* 0x000f640000000a00 */
[----:B---3--:R-:W-:-:S05]  /*0380*/  IMAD.WIDE R2, R7, 0x2, R2 ;  /* 0x0000000207027825 */ /* 0x008fca00078e0202 */
[----:B-1----:R-:W3:Y:S01]  /*0390*/  LDG.E R14, desc[UR4][R2.64] ;  /* 0x00000004020e7981 */ /* 0x002ee2000c1e1900 */
[----:B------:R-:W-:Y:S01]  /*03a0*/  ISETP.GE.AND P1, PT, R15, R6, PT ;  /* 0x000000060f00720c */ /* 0x000fe20003f26270 */
[----:B----4-:R-:W-:-:S12]  /*03b0*/  IMAD.WIDE.U32 R16, R13, 0x2, R16 ;  /* 0x000000020d107825 */ /* 0x010fd800078e0010 */
[----:B------:R-:W4:Y:S01]  /*03c0*/  @P1 LDG.E.U16 R12, desc[UR4][R16.64] ;  /* 0x00000004100c1981 */ /* 0x000f22000c1e1500 */
[----:B-----5:R-:W-:-:S04]  /*03d0*/  IMAD.WIDE.U32 R6, R13, 0x2, R8 ;  /* 0x000000020d067825 */ /* 0x020fc800078e0008 */
[----:B0-----:R-:W-:Y:S01]  /*03e0*/  IMAD.WIDE R8, R0, 0x8, R10 ;  /* 0x0000000800087825 */ /* 0x001fe200078e020a */
[----:B------:R-:W5:Y:S04]  /*03f0*/  @!P0 LDG.E.U16 R13, desc[UR4][R6.64+0x2] ;  /* 0x00000204060d8981 */ /* 0x000f68000c1e1500 */
[----:B------:R-:W2:Y:S04]  /*0400*/  @P0 LDG.E.U16 R11, desc[UR4][R16.64+0x2] ;  /* 0x00000204100b0981 */ /* 0x000ea8000c1e1500 */
[----:B------:R-:W4:Y:S04]  /*0410*/  LDG.E.64 R8, desc[UR4][R8.64] ;  /* 0x0000000408087981 */ /* 0x000f28000c1e1b00 */
[----:B------:R0:W4:Y:S02]  /*0420*/  @!P1 LDG.E.U16 R10, desc[UR4][R6.64] ;  /* 0x00000004060a9981 */ /* 0x000124000c1e1500 */
[----:B0-----:R-:W0:Y:S01]  /*0430*/  LDC R6, c[0x0][0x3bc] ;  /* 0x0000ef00ff067b82 */ /* 0x001e220000000800 */
[----:B------:R-:W-:Y:S01]  /*0440*/  BSSY B0, `(.L_x_663) ;  /* 0x000006d000007945 */ /* 0x000fe20003800000 */
[----:B0-----:R-:W-:-:S02]  /*0450*/  SHF.R.S32.HI R17, RZ, 0x1f, R6 ;  /* 0x0000001fff117819 */ /* 0x001fc40000011406 */
[C---:B---3--:R-:W-:Y:S01]  /*0460*/  PRMT R15, R14.reuse, 0x7632, R15 ;  /* 0x000076320e0f7816 */ /* 0x048fe2000000000f */
[----:B------:R-:W-:-:S03]  /*0470*/  IMAD.U32 R0, R14, 0x10000, RZ ;  /* 0x000100000e007824 */ /* 0x000fc600078e00ff */
[----:B------:R-:W-:Y:S01]  /*0480*/  SHF.L.U32 R14, R15, 0x10, RZ ;  /* 0x000000100f0e7819 */ /* 0x000fe200000006ff */
[----:B------:R-:W-:-:S04]  /*0490*/  FFMA.FTZ R15, R0, R0, RZ ;  /* 0x00000000000f7223 */ /* 0x000fc800000100ff */
[----:B------:R-:W-:-:S05]  /*04a0*/  FFMA.FTZ R15, R14, R14, R15 ;  /* 0x0000000e0e0f7223 */ /* 0x000fca000001000f */
[----:B------:R-:W0:Y:S02]  /*04b0*/  SHFL.BFLY PT, R18, R15, 0x10, 0x1f ;  /* 0x0e001f000f127f89 */ /* 0x000e2400000e0000 */
        /* <DEDUP_REMOVED lines=8> */
[----:B--2---:R-:W-:Y:S02]  /*0540*/  @P0 IMAD.U32 R16, R11, 0x10000, RZ ;  /* 0x000100000b100824 */ /* 0x004fe400078e00ff */
[----:B-----5:R-:W-:Y:S02]  /*0550*/  @!P0 IMAD.U32 R16, R13, 0x10000, RZ ;  /* 0x000100000d108824 */ /* 0x020fe400078e00ff */
[----:B0-----:R-:W-:-:S04]  /*0560*/  FADD.FTZ R20, R7, R20 ;  /* 0x0000001407147221 */ /* 0x001fc80000010000 */
[----:B------:R-:W-:Y:S01]  /*0570*/  FFMA.FTZ R20, R20, 0.015625, R5 ;  /* 0x3c80000014147823 */ /* 0x000fe20000010005 */
[----:B------:R-:W-:-:S05]  /*0580*/  LEA.HI R5, R6, R6, RZ, 0x1 ;  /* 0x0000000606057211 */ /* 0x000fca00078f08ff */
[----:B------:R-:W0:Y:S01]  /*0590*/  MUFU.RSQ R20, R20 ;  /* 0x0000001400147308 */ /* 0x000e220000001400 */
[----:B------:R-:W-:Y:S01]  /*05a0*/  SHF.R.S32.HI R5, RZ, 0x1, R5 ;  /* 0x00000001ff057819 */ /* 0x000fe20000011405 */
[----:B----4-:R-:W-:-:S03]  /*05b0*/  IMAD R7, R9, R6, RZ ;  /* 0x0000000609077224 */ /* 0x010fc600078e02ff */
[----:B------:R-:W-:Y:S01]  /*05c0*/  ISETP.GE.AND P0, PT, R4, R5, PT ;  /* 0x000000050400720c */ /* 0x000fe20003f06270 */
[----:B------:R-:W-:Y:S02]  /*05d0*/  @!P1 IMAD.U32 R15, R10, 0x10000, RZ ;  /* 0x000100000a0f9824 */ /* 0x000fe400078e00ff */
[----:B------:R-:W-:Y:S01]  /*05e0*/  IMAD.WIDE.U32 R10, R8, R6, RZ ;  /* 0x00000006080a7225 */ /* 0x000fe200078e00ff */
[----:B------:R-:W-:-:S03]  /*05f0*/  @P1 SHF.L.U32 R15, R12, 0x10, RZ ;  /* 0x000000100c0f1819 */ /* 0x000fc600000006ff */
[----:B------:R-:W-:Y:S01]  /*0600*/  IMAD R17, R8, R17, R7 ;  /* 0x0000001108117224 */ /* 0x000fe200078e0207 */
[----:B------:R-:W-:-:S03]  /*0610*/  LEA R7, P1, R10, UR6, 0x1 ;  /* 0x000000060a077c11 */ /* 0x000fc6000f8208ff */
[----:B------:R-:W-:Y:S02]  /*0620*/  IMAD.IADD R11, R11, 0x1, R17 ;  /* 0x000000010b0b7824 */ /* 0x000fe400078e0211 */
[C---:B0-----:R-:W-:Y:S01]  /*0630*/  FMUL.FTZ R15, R20.reuse, R15 ;  /* 0x0000000f140f7220 */ /* 0x041fe20000410000 */
[----:B------:R-:W-:Y:S02]  /*0640*/  FMUL.FTZ R13, R20, R16 ;  /* 0x00000010140d7220 */ /* 0x000fe40000410000 */
[----:B------:R-:W-:Y:S01]  /*0650*/  LEA.HI.X R10, R10, UR7, R11, 0x1, P1 ;  /* 0x000000070a0a7c11 */ /* 0x000fe200088f0c0b */
[----:B------:R-:W-:Y:S01]  /*0660*/  FMUL.FTZ R9, R0, R15 ;  /* 0x0000000f00097220 */ /* 0x000fe20000410000 */
[----:B------:R-:W-:Y:S01]  /*0670*/  FMUL.FTZ R0, R14, R13 ;  /* 0x0000000d0e007220 */ /* 0x000fe20000410000 */
[----:B------:R-:W-:Y:S06]  /*0680*/  @P0 BRA `(.L_x_664) ;  /* 0x0000000400200947 */ /* 0x000fec0003800000 */
[----:B------:R-:W-:-:S03]  /*0690*/  UMOV UR6, 0xffffffff ;  /* 0xffffffff00067882 */ /* 0x000fc60000000000 */
[----:B------:R-:W-:Y:S05]  /*06a0*/  BRA.DIV UR6, `(.L_x_665) ;  /* 0x0000000606287947 */ /* 0x000fea000b800000 */
[----:B------:R-:W-:Y:S01]  /*06b0*/  IABS R11, R6 ;  /* 0x00000006000b7213 */ /* 0x000fe20000000000 */
[----:B------:R-:W-:Y:S01]  /*06c0*/  IMAD.SHL.U32 R8, R4, 0x4, RZ ;  /* 0x0000000404087824 */ /* 0x000fe200078e00ff */
[----:B------:R-:W-:Y:S01]  /*06d0*/  SHF.R.S32.HI R19, RZ, 0x1f, R6 ;  /* 0x0000001fff137819 */ /* 0x000fe20000011406 */
[----:B------:R-:W-:Y:S01]  /*06e0*/  NOP ;  /* 0x0000000000007918 */ /* 0x000fe20000000000 */
[----:B------:R-:W0:Y:S02]  /*06f0*/  I2F.RP R14, R11 ;  /* 0x0000000b000e7306 */ /* 0x000e240000209400 */
[----:B------:R-:W-:Y:S02]  /*0700*/  IABS R16, R8 ;  /* 0x0000000800107213 */ /* 0x000fe40000000000 */
[----:B------:R-:W-:-:S04]  /*0710*/  ISETP.GE.AND P1, PT, R8, RZ, PT ;  /* 0x000000ff0800720c */ /* 0x000fc80003f26270 */
[----:B0-----:R-:W0:Y:S02]  /*0720*/  MUFU.RCP R14, R14 ;  /* 0x0000000e000e7308 */ /* 0x001e240000001000 */
[----:B0-----:R-:W-:-:S06]  /*0730*/  IADD3 R13, PT, PT, R14, 0xffffffe, RZ ;  /* 0x0ffffffe0e0d7810 */ /* 0x001fcc0007ffe0ff */
[----:B------:R-:W0:Y:S02]  /*0740*/  F2I.FTZ.U32.TRUNC.NTZ R13, R13 ;  /* 0x0000000d000d7305 */ /* 0x000e24000021f000 */
[----:B0-----:R-:W-:-:S04]  /*0750*/  IMAD.MOV R12, RZ, RZ, -R13 ;  /* 0x000000ffff0c7224 */ /* 0x001fc800078e0a0d */
[----:B------:R-:W-:Y:S02]  /*0760*/  IMAD R15, R12, R11, RZ ;  /* 0x0000000b0c0f7224 */ /* 0x000fe400078e02ff */
[----:B------:R-:W-:-:S05]  /*0770*/  HFMA2 R12, -RZ, RZ, 0, 0 ;  /* 0x00000000ff0c7431 */ /* 0x000fca00000001ff */
[----:B------:R-:W-:Y:S01]  /*0780*/  IMAD.HI.U32 R12, R13, R15, R12 ;  /* 0x0000000f0d0c7227 */ /* 0x000fe200078e000c */
[----:B------:R-:W-:-:S03]  /*0790*/  LOP3.LUT R13, RZ, R6, RZ, 0x33, !PT ;  /* 0x00000006ff0d7212 */ /* 0x000fc600078e33ff */
[----:B------:R-:W-:-:S04]  /*07a0*/  IMAD.MOV.U32 R15, RZ, RZ, R16 ;  /* 0x000000ffff0f7224 */ /* 0x000fc800078e0010 */
        /* <DEDUP_REMOVED lines=15> */
[----:B------:R-:W2:Y:S04]  /*08a0*/  LDG.E.U16.CONSTANT R14, desc[UR4][R14.64] ;  /* 0x000000040e0e7981 */ /* 0x000ea8000c1e9500 */
[----:B------:R-:W3:Y:S01]  /*08b0*/  LDG.E.U16.CONSTANT R16, desc[UR4][R16.64] ;  /* 0x0000000410107981 */ /* 0x000ee2000c1e9500 */
[----:B------:R-:W-:-:S04]  /*08c0*/  LEA.HI R19, R19, R6, RZ, 0x2 ;  /* 0x0000000613137211 */ /* 0x000fc800078f10ff */
[----:B------:R-:W-:-:S05]  /*08d0*/  SHF.R.S32.HI R19, RZ, 0x2, R19 ;  /* 0x00000002ff137819 */ /* 0x000fca0000011413 */
[----:B------:R-:W0:Y:S01]  /*08e0*/  SHFL.BFLY PT, R6, R9, R19, 0x1f ;  /* 0x0c001f1309067589 */ /* 0x000e2200000e0000 */
[----:B------:R-:W-:-:S03]  /*08f0*/  ISETP.GE.AND P1, PT, R4, R19, PT ;  /* 0x000000130400720c */ /* 0x000fc60003f26270 */
[----:B------:R1:W4:Y:S10]  /*0900*/  SHFL.BFLY PT, R4, R0, R19, 0x1f ;  /* 0x0c001f1300047589 */ /* 0x00033400000e0000 */
[----:B0-----:R-:W-:Y:S01]  /*0910*/  @!P1 FADD.FTZ R6, -R6, -RZ ;  /* 0x800000ff06069221 */ /* 0x001fe20000010100 */
[----:B--2---:R-:W-:Y:S01]  /*0920*/  SHF.L.U32 R18, R14, 0x10, RZ ;  /* 0x000000100e127819 */ /* 0x004fe200000006ff */
[----:B---3--:R-:W-:-:S04]  /*0930*/  IMAD.U32 R21, R16, 0x10000, RZ ;  /* 0x0001000010157824 */ /* 0x008fc800078e00ff */
[----:B------:R-:W-:-:S04]  /*0940*/  FMUL.FTZ R6, R6, R21 ;  /* 0x0000001506067220 */ /* 0x000fc80000410000 */
[----:B-1--4-:R-:W-:-:S07]  /*0950*/  FFMA.FTZ R6, R9, R18, R6 ;  /* 0x0000001209067223 */ /* 0x012fce0000010006 */
.L_x_670:
        /* <DEDUP_REMOVED lines=27> */
.L_x_664:
[----:B------:R-:W-:Y:S05]  /*0b10*/  BSYNC B0 ;  /* 0x0000000000007941 */ /* 0x000fea0003800000 */
.L_x_663:
[----:B------:R-:W-:-:S05]  /*0b20*/  F2FP.BF16.F32.PACK_AB R9, R0, R9 ;  /* 0x000000090009723e */ /* 0x000fca00000010ff */
[----:B------:R-:W-:Y:S01]  /*0b30*/  STG.E desc[UR4][R2.64], R9 ;  /* 0x0000000902007986 */ /* 0x000fe2000c101904 */
[----:B------:R-:W-:Y:S05]  /*0b40*/  EXIT ;  /* 0x000000000000794d */ /* 0x000fea0003800000 */
.L_x_665:
[----:B------:R-:W-:Y:S01]  /*0b50*/  IABS R11, R6 ;  /* 0x00000006000b7213 */ /* 0x000fe20000000000 */
[----:B------:R-:W-:-:S03]  /*0b60*/  IMAD.SHL.U32 R8, R4, 0x4, RZ ;  /* 0x0000000404087824 */ /* 0x000fc600078e00ff */
[----:B------:R-:W0:Y:S02]  /*0b70*/  I2F.RP R14, R11 ;  /* 0x0000000b000e7306 */ /* 0x000e240000209400 */
[----:B------:R-:W-:Y:S02]  /*0b80*/  IABS R16, R8 ;  /* 0x0000000800107213 */ /* 0x000fe40000000000 */
[----:B------:R-:W-:-:S04]  /*0b90*/  ISETP.GE.AND P1, PT, R8, RZ, PT ;  /* 0x000000ff0800720c */ /* 0x000fc80003f26270 */
[----:B0-----:R-:W0:Y:S02]  /*0ba0*/  MUFU.RCP R14, R14 ;  /* 0x0000000e000e7308 */ /* 0x001e240000001000 */
[----:B0-----:R-:W-:-:S06]  /*0bb0*/  VIADD R13, R14, 0xffffffe ;  /* 0x0ffffffe0e0d7836 */ /* 0x001fcc0000000000 */
[----:B------:R-:W0:Y:S02]  /*0bc0*/  F2I.FTZ.U32.TRUNC.NTZ R13, R13 ;  /* 0x0000000d000d7305 */ /* 0x000e24000021f000 */
[----:B0-----:R-:W-:-:S05]  /*0bd0*/  IADD3 R12, PT, PT, RZ, -R13, RZ ;  /* 0x8000000dff0c7210 */ /* 0x001fca0007ffe0ff */
[----:B------:R-:W-:Y:S01]  /*0be0*/  IMAD R15, R12, R11, RZ ;  /* 0x0000000b0c0f7224 */ /* 0x000fe200078e02ff */
[----:B------:R-:W-:-:S05]  /*0bf0*/  MOV R12, RZ ;  /* 0x000000ff000c7202 */ /* 0x000fca0000000f00 */
[----:B------:R-:W-:Y:S01]  /*0c00*/  IMAD.HI.U32 R12, R13, R15, R12 ;  /* 0x0000000f0d0c7227 */ /* 0x000fe200078e000c */
[----:B------:R-:W-:-:S03]  /*0c10*/  LOP3.LUT R13, RZ, R6, RZ, 0x33, !PT ;  /* 0x00000006ff0d7212 */ /* 0x000fc600078e33ff */
[----:B------:R-:W-:-:S04]  /*0c20*/  IMAD.MOV.U32 R15, RZ, RZ, R16 ;  /* 0x000000ffff0f7224 */ /* 0x000fc800078e0010 */
[----:B------:R-:W-:-:S05]  /*0c30*/  IMAD.HI.U32 R14, R12, R15, RZ ;  /* 0x0000000f0c0e7227 */ /* 0x000fca00078e00ff */
[----:B------:R-:W-:-:S05]  /*0c40*/  IADD3 R14, PT, PT, -R14, RZ, RZ ;  /* 0x000000ff0e0e7210 */ /* 0x000fca0007ffe1ff */
[----:B------:R-:W-:-:S05]  /*0c50*/  IMAD R14, R11, R14, R15 ;  /* 0x0000000e0b0e7224 */ /* 0x000fca00078e020f */
[----:B------:R-:W-:-:S13]  /*0c60*/  ISETP.GT.U32.AND P0, PT, R11, R14, PT ;  /* 0x0000000e0b00720c */ /* 0x000fda0003f04070 */
[----:B------:R-:W-:-:S05]  /*0c70*/  @!P0 IMAD.IADD R14, R14, 0x1, -R11 ;  /* 0x000000010e0e8824 */ /* 0x000fca00078e0a0b */
[----:B------:R-:W-:-:S13]  /*0c80*/  ISETP.GT.U32.AND P0, PT, R11, R14, PT ;  /* 0x0000000e0b00720c */ /* 0x000fda0003f04070 */
[----:B------:R-:W-:Y:S02]  /*0c90*/  @!P0 IADD3 R14, PT, PT, R14, -R11, RZ ;  /* 0x8000000b0e0e8210 */ /* 0x000fe40007ffe0ff */
        /* <DEDUP_REMOVED lines=10> */
[----:B------:R-:W-:-:S04]  /*0d40*/  SHF.R.S32.HI R19, RZ, 0x1f, R6 ;  /* 0x0000001fff137819 */ /* 0x000fc80000011406 */
[----:B------:R-:W-:Y:S01]  /*0d50*/  LEA.HI R19, R19, R6, RZ, 0x2 ;  /* 0x0000000613137211 */ /* 0x000fe200078f10ff */
[----:B------:R-:W-:Y:S01]  /*0d60*/  IMAD.MOV.U32 R21, RZ, RZ, R9 ;  /* 0x000000ffff157224 */ /* 0x000fe200078e0009 */
[----:B------:R-:W-:Y:S01]  /*0d70*/  MOV R18, 0xffffffff ;  /* 0xffffffff00127802 */ /* 0x000fe20000000f00 */
[----:B------:R-:W-:Y:S01]  /*0d80*/  HFMA2 R20, -RZ, RZ, 0, 1.847743988037109375e-06 ;  /* 0x0000001fff147431 */ /* 0x000fe200000001ff */
[----:B------:R-:W-:-:S07]  /*0d90*/  SHF.R.S32.HI R19, RZ, 0x2, R19 ;  /* 0x00000002ff137819 */ /* 0x000fce0000011413 */
[----:B0----5:R-:W-:Y:S05]  /*0da0*/  WARPSYNC.COLLECTIVE R18, `(.L_x_667) ;  /* 0x0000000012087348 */ /* 0x021fea0003c00000 */
[----:B------:R-:W-:Y:S01]  /*0db0*/  NOP ;  /* 0x0000000000007918 */ /* 0x000fe20000000000 */
[----:B0----5:R-:W-:Y:S05]  /*0dc0*/  ENDCOLLECTIVE ;  /* 0x000000000000791b */ /* 0x021fea0003800000 */
.L_x_667:
[----:B------:R-:W-:Y:S05]  /*0dd0*/  WARPSYNC.COLLECTIVE R18, `(.L_x_668) ;  /* 0x0000000012087348 */ /* 0x000fea0003c00000 */
[----:B------:R0:W1:Y:S02]  /*0de0*/  SHFL.BFLY P2, R17, R21, R19, R20 ;  /* 0x0c00001315117389 */ /* 0x0000640000040014 */
[----:B01----:R-:W-:Y:S05]  /*0df0*/  ENDCOLLECTIVE ;  /* 0x000000000000791b */ /* 0x003fea0003800000 */
.L_x_668:
[----:B------:R-:W-:Y:S02]  /*0e00*/  ISETP.GE.AND P1, PT, R4, R19, PT ;  /* 0x000000130400720c */ /* 0x000fe40003f26270 */
[----:B------:R-:W-:Y:S01]  /*0e10*/  MOV R21, R0 ;  /* 0x0000000000157202 */ /* 0x000fe20000000f00 */
[----:B------:R-:W-:-:S10]  /*0e20*/  IMAD.MOV.U32 R6, RZ, RZ, R17 ;  /* 0x000000ffff067224 */ /* 0x000fd400078e0011 */
[----:B------:R-:W-:Y:S05]  /*0e30*/  WARPSYNC.COLLECTIVE R18, `(.L_x_669) ;  /* 0x0000000012087348 */ /* 0x000fea0003c00000 */
[----:B------:R0:W1:Y:S02]  /*0e40*/  SHFL.BFLY P2, R17, R21, R19, R20 ;  /* 0x0c00001315117389 */ /* 0x0000640000040014 */
[----:B01----:R-:W-:Y:S05]  /*0e50*/  ENDCOLLECTIVE ;  /* 0x000000000000791b */ /* 0x003fea0003800000 */
.L_x_669:
[----:B------:R-:W-:Y:S01]  /*0e60*/  @!P1 FADD.FTZ R6, -R6, -RZ ;  /* 0x800000ff06069221 */ /* 0x000fe20000010100 */
[----:B------:R-:W-:Y:S01]  /*0e70*/  IMAD.MOV.U32 R4, RZ, RZ, R17 ;  /* 0x000000ffff047224 */ /* 0x000fe200078e0011 */
[----:B------:R-:W-:Y:S01]  /*0e80*/  SHF.L.U32 R15, R16, 0x10, RZ ;  /* 0x00000010100f7819 */ /* 0x000fe200000006ff */
[----:B------:R-:W-:-:S04]  /*0e90*/  IMAD.U32 R14, R14, 0x10000, RZ ;  /* 0x000100000e0e7824 */ /* 0x000fc800078e00ff */
[----:B------:R-:W-:-:S04]  /*0ea0*/  FMUL.FTZ R6, R6, R15 ;  /* 0x0000000f06067220 */ /* 0x000fc80000410000 */
[----:B------:R-:W-:Y:S01]  /*0eb0*/  FFMA.FTZ R6, R9, R14, R6 ;  /* 0x0000000e09067223 */ /* 0x000fe20000010006 */
[----:B------:R-:W-:Y:S06]  /*0ec0*/  BRA `(.L_x_670) ;  /* 0xfffffff800a47947 */ /* 0x000fec000383ffff */
.L_x_666:
[----:B------:R-:W-:Y:S01]  /*0ed0*/  BSSY B1, `(.L_x_671) ;  /* 0x0000005000017945 */ /* 0x000fe20003800000 */
[----:B------:R-:W-:-:S07]  /*0ee0*/  MOV R18, 0xffffffff ;  /* 0xffffffff00127802 */ /* 0x000fce0000000f00 */
[----:B------:R-:W-:Y:S05]  /*0ef0*/  WARPSYNC.COLLECTIVE R18, `(.L_x_672) ;  /* 0x0000000012087348 */ /* 0x000fea0003c00000 */
[----:B------:R-:W-:Y:S01]  /*0f00*/  NOP ;  /* 0x0000000000007918 */ /* 0x000fe20000000000 */
[----:B------:R-:W-:Y:S05]  /*0f10*/  ENDCOLLECTIVE ;  /* 0x000000000000791b */ /* 0x000fea0003800000 */
.L_x_672:
[----:B------:R-:W-:Y:S05]  /*0f20*/  BSYNC B1 ;  /* 0x0000000000017941 */ /* 0x000fea0003800000 */
.L_x_671:
[----:B------:R-:W-:Y:S05]  /*0f30*/  BRA `(.L_x_664) ;  /* 0xfffffff800f47947 */ /* 0x000fea000383ffff */
.L_x_673:
        /* <DEDUP_REMOVED lines=12> */
.L_x_4072:


//--------------------- .text._ZN12tensorrt_llm7kernels21fusedQKNormRopeKernelIN3c108BFloat16ES3_Li64ELb1EEEvPviiifPKvS6_S6_PKlii --------------------------
	.section	.text._ZN12tensorrt_llm7kernels21fusedQKNormRopeKernelIN3c108BFloat16ES3_Li64ELb1EEEvPviiifPKvS6_S6_PKlii,"ax",@progbits
	.align	128
        .global         _ZN12tensorrt_llm7kernels21fusedQKNormRopeKernelIN3c108BFloat16ES3_Li64ELb1EEEvPviiifPKvS6_S6_PKlii
        .type           _ZN12tensorrt_llm7kernels21fusedQKNormRopeKernelIN3c108BFloat16ES3_Li64ELb1EEEvPviiifPKvS6_S6_PKlii,@function
        .size           _ZN12tensorrt_llm7kernels21fusedQKNormRopeKernelIN3c108BFloat16ES3_Li64ELb1EEEvPviiifPKvS6_S6_PKlii,(.L_x_4073 - _ZN12tensorrt_llm7kernels21fusedQKNormRopeKernelIN3c108BFloat16ES3_Li64ELb1EEEvPviiifPKvS6_S6_PKlii)
        .other          _ZN12tensorrt_llm7kernels21fusedQKNormRopeKernelIN3c108BFloat16ES3_Li64ELb1EEEvPviiifPKvS6_S6_PKlii,@"STO_CUDA_ENTRY STV_DEFAULT"
_ZN12tensorrt_llm7kernels21fusedQKNormRopeKernelIN3c108BFloat16ES3_Li64ELb1EEEvPviiifPKvS6_S6_PKlii:
.text._ZN12tensorrt_llm7kernels21fusedQKNormRopeKernelIN3c108BFloat16ES3_Li64ELb1EEEvPviiifPKvS6_S6_PKlii:
[----:B------:R-:W-:Y:S08]  /*0000*/  LDC R1, c[0x0][0x37c] ;  /* 0x0000df00ff017b82 */ /* 0x000ff00000000800 */
[----:B------:R-:W0:Y:S01]  /*0010*/  LDC.64 R6, c[0x0][0x388] ;  /* 0x0000e200ff067b82 */ /* 0x000e220000000a00 */
[----:B------:R-:W1:Y:S01]  /*0020*/  S2R R0, SR_TID.X ;  /* 0x0000000000007919 */ /* 0x000e620000002100 */
[----:B------:R-:W2:Y:S02]  /*0030*/  LDCU UR4, c[0x0][0x360] ;  /* 0x00006c00ff0477ac */ /* 0x000ea40008000800 */
[----:B--2---:R-:W-:Y:S01]  /*0040*/  USHF.R.U32.HI UR4, URZ, 0x5, UR4 ;  /* 0x00000005ff047899 */ /* 0x004fe20008011604 */
[----:B0-----:R-:W-:-:S02]  /*0050*/  IADD3 R11, PT, PT, R7, R6, RZ ;  /* 0x00000006070b7210 */ /* 0x001fc40007ffe0ff */
[----:B------:R-:W0:Y:S02]  /*0060*/  S2R R7, SR_CTAID.X ;  /* 0x0000000000077919 */ /* 0x000e240000002500 */
[----:B------:R-:W-:-:S04]  /*0070*/  IABS R8, R11 ;  /* 0x0000000b00087213 */ /* 0x000fc80000000000 */
[----:B------:R-:W2:Y:S01]  /*0080*/  I2F.RP R5, R8 ;  /* 0x0000000800057306 */ /* 0x000ea20000209400 */
[----:B-1----:R-:W-:-:S07]  /*0090*/  SHF.R.U32.HI R2, RZ, 0x5, R0 ;  /* 0x00000005ff027819 */ /* 0x002fce0000011600 */
[----:B--2---:R-:W1:Y:S01]  /*00a0*/  MUFU.RCP R5, R5 ;  /* 0x0000000500057308 */ /* 0x004e620000001000 */
[----:B0-----:R-:W-:Y:S01]  /*00b0*/  IMAD R4, R7, UR4, R2 ;  /* 0x0000000407047c24 */ /* 0x001fe2000f8e0202 */
[----:B------:R-:W-:Y:S01]  /*00c0*/  IABS R2, R11 ;  /* 0x0000000b00027213 */ /* 0x000fe20000000000 */
[----:B------:R-:W0:Y:S03]  /*00d0*/  LDCU UR4, c[0x0][0x3b8] ;  /* 0x00007700ff0477ac */ /* 0x000e260008000800 */
[----:B------:R-:W-:Y:S01]  /*00e0*/  IABS R7, R4 ;  /* 0x0000000400077213 */ /* 0x000fe20000000000 */
[----:B-1----:R-:W-:-:S06]  /*00f0*/  VIADD R3, R5, 0xffffffe ;  /* 0x0ffffffe05037836 */ /* 0x002fcc0000000000 */
[----:B------:R-:W1:Y:S02]  /*0100*/  F2I.FTZ.U32.TRUNC.NTZ R3, R3 ;  /* 0x0000000300037305 */ /* 0x000e64000021f000 */
[----:B-1----:R-:W-:-:S05]  /*0110*/  IADD3 R9, PT, PT, RZ, -R3, RZ ;  /* 0x80000003ff097210 */ /* 0x002fca0007ffe0ff */
[----:B------:R-:W-:Y:S02]  /*0120*/  IMAD R5, R9, R8, RZ ;  /* 0x0000000809057224 */ /* 0x000fe400078e02ff */
[----:B------:R-:W-:Y:S02]  /*0130*/  IMAD.MOV R9, RZ, RZ, -R2 ;  /* 0x000000ffff097224 */ /* 0x000fe400078e0a02 */
[----:B------:R-:W-:-:S05]  /*0140*/  HFMA2 R2, -RZ, RZ, 0, 0 ;  /* 0x00000000ff027431 */ /* 0x000fca00000001ff */
[----:B------:R-:W-:Y:S01]  /*0150*/  IMAD.HI.U32 R2, R3, R5, R2 ;  /* 0x0000000503027227 */ /* 0x000fe200078e0002 */
[----:B------:R-:W-:-:S03]  /*0160*/  MOV R5, R9 ;  /* 0x0000000900057202 */ /* 0x000fc60000000f00 */
[----:B------:R-:W-:-:S04]  /*0170*/  IMAD.MOV.U32 R3, RZ, RZ, R7 ;  /* 0x000000ffff037224 */ /* 0x000fc800078e0007 */
        /* <DEDUP_REMOVED lines=9> */
[----:B------:R-:W-:-:S05]  /*0210*/  @P0 VIADD R2, R2, 0x1 ;  /* 0x0000000102020836 */ /* 0x000fca0000000000 */
[----:B------:R-:W-:-:S05]  /*0220*/  MOV R13, R2 ;  /* 0x00000002000d7202 */ /* 0x000fca0000000f00 */
[----:B------:R-:W-:Y:S01]  /*0230*/  @!P2 IMAD.MOV R13, RZ, RZ, -R13 ;  /* 0x000000ffff0da224 */ /* 0x000fe200078e0a0d */
[----:B------:R-:W-:-:S04]  /*0240*/  @!P1 LOP3.LUT R13, RZ, R11, RZ, 0x33, !PT ;  /* 0x0000000bff0d9212 */ /* 0x000fc800078e33ff */
[----:B0-----:R-:W-:-:S13]  /*0250*/  ISETP.GE.AND P0, PT, R13, UR4, PT ;  /* 0x000000040d007c0c */ /* 0x001fda000bf06270 */
[----:B------:R-:W-:Y:S05]  /*0260*/  @P0 EXIT ;  /* 0x000000000000094d */ /* 0x000fea0003800000 */
[----:B------:R-:W0:Y:S01]  /*0270*/  LDC.64 R8, c[0x0][0x3b0] ;  /* 0x0000ec00ff087b82 */ /* 0x000e220000000a00 */
[----:B------:R-:W1:Y:S07]  /*0280*/  LDCU.64 UR4, c[0x0][0x358] ;  /* 0x00006b00ff0477ac */ /* 0x000e6e0008000a00 */
[----:B------:R-:W2:Y:S01]  /*0290*/  LDC.64 R2, c[0x0][0x390] ;  /* 0x0000e400ff027b82 */ /* 0x000ea20000000a00 */
[----:B------:R-:W-:Y:S02]  /*02a0*/  IADD3 R7, PT, PT, -R13, RZ, RZ ;  /* 0x000000ff0d077210 */ /* 0x000fe40007ffe1ff */
[----:B------:R-:W-:-:S05]  /*02b0*/  LOP3.LUT R21, R0, 0x1f, RZ, 0xc0, !PT ;  /* 0x0000001f00157812 */ /* 0x000fca00078ec0ff */
[----:B------:R-:W3:Y:S01]  /*02c0*/  LDC R19, c[0x0][0x3bc] ;  /* 0x0000ef00ff137b82 */ /* 0x000ee20000000800 */
[----:B0-----:R-:W-:-:S07]  /*02d0*/  IMAD.WIDE R8, R13, 0x8, R8 ;  /* 0x000000080d087825 */ /* 0x001fce00078e0208 */
[----:B------:R-:W0:Y:S01]  /*02e0*/  LDC.64 R14, c[0x0][0x3a0] ;  /* 0x0000e800ff0e7b82 */ /* 0x000e220000000a00 */
[----:B-1----:R-:W4:Y:S01]  /*02f0*/  LDG.E.64 R8, desc[UR4][R8.64] ;  /* 0x0000000408087981 */ /* 0x002f22000c1e1b00 */
[----:B------:R-:W-:-:S06]  /*0300*/  IMAD R7, R11, R7, R4 ;  /* 0x000000070b077224 */ /* 0x000fcc00078e0204 */
[----:B------:R-:W1:Y:S01]  /*0310*/  LDC.64 R4, c[0x0][0x380] ;  /* 0x0000e000ff047b82 */ /* 0x000e620000000a00 */
[----:B--2---:R-:W-:Y:S01]  /*0320*/  IMAD.IADD R2, R11, 0x1, R2 ;  /* 0x000000010b027824 */ /* 0x004fe200078e0202 */
[CC--:B------:R-:W-:Y:S02]  /*0330*/  ISETP.GE.AND P0, PT, R7.reuse, R6.reuse, PT ;  /* 0x000000060700720c */ /* 0x0c0fe40003f06270 */
[----:B------:R-:W-:-:S04]  /*0340*/  IADD3 R10, PT, PT, R7, -R6, RZ ;  /* 0x80000006070a7210 */ /* 0x000fc80007ffe0ff */
[----:B------:R-:W2:Y:S01]  /*0350*/  LDC.64 R16, c[0x0][0x398] ;  /* 0x0000e600ff107b82 */ /* 0x000ea20000000a00 */
[----:B------:R-:W-:-:S05]  /*0360*/  SEL R11, R10, RZ, P0 ;  /* 0x000000ff0a0b7207 */ /* 0x000fca0000000000 */
[----:B------:R-:W-:Y:S01]  /*0370*/  IMAD R2, R13, R2, R11 ;  /* 0x000000020d027224 */ /* 0x000fe200078e020b */
[----:B------:R-:W-:Y:S02]  /*0380*/  VIMNMX R11, PT, PT, R7, R6, PT ;  /* 0x00000006070b7248 */ /* 0x000fe40003fe0100 */
[----:B------:R-:W-:Y:S02]  /*0390*/  SHF.L.U32 R13, R21, 0x1, RZ ;  /* 0x00000001150d7819 */ /* 0x000fe400000006ff */
[----:B------:R-:W-:-:S05]  /*03a0*/  IADD3 R2, PT, PT, R2, R11, RZ ;  /* 0x0000000b02027210 */ /* 0x000fca0007ffe0ff */
[----:B------:R-:W-:-:S04]  /*03b0*/  IMAD R11, R2, 0x40, R13 ;  /* 0x00000040020b7824 */ /* 0x000fc800078e020d */
[----:B-1----:R-:W-:-:S05]  /*03c0*/  IMAD.WIDE R4, R11, 0x2, R4 ;  /* 0x000000020b047825 */ /* 0x002fca00078e0204 */
[----:B------:R-:W5:Y:S01]  /*03d0*/  LDG.E R0, desc[UR4][R4.64] ;  /* 0x0000000404007981 */ /* 0x000f62000c1e1900 */
[-C--:B---3--:R-:W-:Y:S01]  /*03e0*/  LEA.HI R12, R19, R19.reuse, RZ, 0x1 ;  /* 0x00000013130c7211 */ /* 0x088fe200078f08ff */
[C---:B0-----:R-:W-:Y:S01]  /*03f0*/  IMAD.WIDE.U32 R14, R13.reuse, 0x2, R14 ;  /* 0x000000020d0e7825 */ /* 0x041fe200078e000e */
[----:B------:R-:W-:Y:S02]  /*0400*/  SHF.R.S32.HI R23, RZ, 0x1f, R19 ;  /* 0x0000001fff177819 */ /* 0x000fe40000011413 */
[----:B------:R-:W-:Y:S01]  /*0410*/  SHF.R.S32.HI R12, RZ, 0x1, R12 ;  /* 0x00000001ff0c7819 */ /* 0x000fe2000001140c */
[----:B--2---:R-:W-:Y:S01]  /*0420*/  IMAD.WIDE.U32 R16, R13, 0x2, R16 ;  /* 0x000000020d107825 */ /* 0x004fe200078e0010 */
[----:B------:R-:W-:Y:S02]  /*0430*/  ISETP.GE.AND P1, PT, R7, R6, PT ;  /* 0x000000060700720c */ /* 0x000fe40003f26270 */
[----:B------:R-:W-:Y:S02]  /*0440*/  ISETP.GE.AND P2, PT, R21, R12, PT ;  /* 0x0000000c1500720c */ /* 0x000fe40003f46270 */
[----:B------:R-:W2:Y:S11]  /*0450*/  @!P0 LDG.E.U16 R7, desc[UR4][R16.64+0x2] ;  /* 0x0000020410078981 */ /* 0x000eb6000c1e1500 */
[----:B------:R-:W0:Y:S01]  /*0460*/  @!P2 LDC.64 R10, c[0x0][0x3a8] ;  /* 0x0000ea00ff0aab82 */ /* 0x000e220000000a00 */
[----:B----4-:R-:W-:-:S02]  /*0470*/  IMAD R2, R9, R19, RZ ;  /* 0x0000001309027224 */ /* 0x010fc400078e02ff */
[----:B------:R-:W-:-:S04]  /*0480*/  IMAD.WIDE.U32 R18, R8, R19, RZ ;  /* 0x0000001308127225 */ /* 0x000fc800078e00ff */
[----:B------:R-:W-:Y:S01]  /*0490*/  IMAD R23, R8, R23, R2 ;  /* 0x0000001708177224 */ /* 0x000fe200078e0202 */
[----:B------:R-:W-:Y:S01]  /*04a0*/  @!P2 IADD3 R21, P3, PT, R21, R18, RZ ;  /* 0x000000121515a210 */ /* 0x000fe20007f7e0ff */
[----:B------:R-:W3:Y:S03]  /*04b0*/  @P0 LDG.E.U16 R2, desc[UR4][R14.64+0x2] ;  /* 0x000002040e020981 */ /* 0x000ee6000c1e1500 */
[----:B------:R-:W-:Y:S01]  /*04c0*/  IADD3 R6, PT, PT, R19, R23, RZ ;  /* 0x0000001713067210 */ /* 0x000fe20007ffe0ff */
[----:B------:R1:W4:Y:S01]  /*04d0*/  @P1 LDG.E.U16 R8, desc[UR4][R14.64] ;  /* 0x000000040e081981 */ /* 0x000322000c1e1500 */
[----:B0-----:R-:W-:Y:S02]  /*04e0*/  @!P2 LEA R10, P4, R21, R10, 0x1 ;  /* 0x0000000a150aa211 */ /* 0x001fe400078808ff */
[----:B------:R-:W-:-:S04]  /*04f0*/  @!P2 IADD3.X R6, PT, PT, RZ, R6, RZ, P3, !PT ;  /* 0x00000006ff06a210 */ /* 0x000fc80001ffe4ff */
[----:B------:R-:W-:Y:S02]  /*0500*/  @!P2 LEA.HI.X R11, R21, R11, R6, 0x1, P4 ;  /* 0x0000000b150ba211 */ /* 0x000fe400020f0c06 */
[----:B------:R-:W4:Y:S01]  /*0510*/  @!P1 LDG.E.U16 R6, desc[UR4][R16.64] ;  /* 0x0000000410069981 */ /* 0x000f22000c1e1500 */
[----:B------:R-:W-:-:S03]  /*0520*/  @!P2 IMAD.WIDE.U32 R18, R12, 0x2, R10 ;  /* 0x000000020c12a825 */ /* 0x000fc600078e000a */
[----:B------:R0:W4:Y:S04]  /*0530*/  @!P2 LDG.E.U16.CONSTANT R10, desc[UR4][R10.64] ;  /* 0x000000040a0aa981 */ /* 0x000128000c1e9500 */
[----:B------:R-:W4:Y:S01]  /*0540*/  @!P2 LDG.E.U16.CONSTANT R9, desc[UR4][R18.64] ;  /* 0x000000041209a981 */ /* 0x000f22000c1e9500 */
[C---:B-----5:R-:W-:Y:S01]  /*0550*/  PRMT R12, R0.reuse, 0x7632, R12 ;  /* 0x00007632000c7816 */ /* 0x060fe2000000000c */
[----:B------:R-:W-:-:S03]  /*0560*/  IMAD.U32 R0, R0, 0x10000, RZ ;  /* 0x0001000000007824 */ /* 0x000fc600078e00ff */
[----:B------:R-:W-:Y:S01]  /*0570*/  SHF.L.U32 R12, R12, 0x10, RZ ;  /* 0x000000100c0c7819 */ /* 0x000fe200000006ff */
[----:B------:R-:W-:-:S04]  /*0580*/  FFMA.FTZ R13, R0, R0, RZ ;  /* 0x00000000000d7223 */ /* 0x000fc800000100ff */
[----:B------:R-:W-:-:S05]  /*0590*/  FFMA.FTZ R13, R12, R12, R13 ;  /* 0x0000000c0c0d7223 */ /* 0x000fca000001000d */
[----:B------:R-:W5:Y:S02]  /*05a0*/  SHFL.BFLY PT, R20, R13, 0x10, 0x1f ;  /* 0x0e001f000d147f89 */ /* 0x000f6400000e0000 */
[----:B-----5:R-:W-:-:S05]  /*05b0*/  FADD.FTZ R20, R13, R20 ;  /* 0x000000140d147221 */ /* 0x020fca0000010000 */
[----:B-1----:R-:W1:Y:S02]  /*05c0*/  SHFL.BFLY PT, R15, R20, 0x8, 0x1f ;  /* 0x0d001f00140f7f89 */ /* 0x002e6400000e0000 */
[----:B-1----:R-:W-:-:S05]  /*05d0*/  FADD.FTZ R15, R20, R15 ;  /* 0x0000000f140f7221 */ /* 0x002fca0000010000 */
[----:B------:R-:W1:Y:S02]  /*05e0*/  SHFL.BFLY PT, R14, R15, 0x4, 0x1f ;  /* 0x0c801f000f0e7f89 */ /* 0x000e6400000e0000 */
[----:B-1----:R-:W-:-:S05]  /*05f0*/  FADD.FTZ R14, R15, R14 ;  /* 0x0000000e0f0e7221 */ /* 0x002fca0000010000 */
[----:B0-----:R-:W0:Y:S02]  /*0600*/  SHFL.BFLY PT, R11, R14, 0x2, 0x1f ;  /* 0x0c401f000e0b7f89 */ /* 0x001e2400000e0000 */
[----:B0-----:R-:W-:-:S05]  /*0610*/  FADD.FTZ R11, R14, R11 ;  /* 0x0000000b0e0b7221 */ /* 0x001fca0000010000 */
[----:B------:R-:W0:Y:S02]  /*0620*/  SHFL.BFLY PT, R16, R11, 0x1, 0x1f ;  /* 0x0c201f000b107f89 */ /* 0x000e2400000e0000 */
[----:B0-----:R-:W-:-:S04]  /*0630*/  FADD.FTZ R16, R11, R16 ;  /* 0x000000100b107221 */ /* 0x001fc80000010000 */
[----:B------:R-:W-:-:S06]  /*0640*/  FFMA.FTZ R3, R16, 0.015625, R3 ;  /* 0x3c80000010037823 */ /* 0x000fcc0000010003 */
[----:B------:R-:W0:Y:S01]  /*0650*/  MUFU.RSQ R3, R3 ;  /* 0x0000000300037308 */ /* 0x000e220000001400 */
[----:B---3--:R-:W-:Y:S02]  /*0660*/  @P0 SHF.L.U32 R2, R2, 0x10, RZ ;  /* 0x0000001002020819 */ /* 0x008fe400000006ff */
[----:B--2---:R-:W-:-:S05]  /*0670*/  @!P0 SHF.L.U32 R2, R7, 0x10, RZ ;  /* 0x0000001007028819 */ /* 0x004fca00000006ff */
[----:B0-----:R-:W-:Y:S01]  /*0680*/  FMUL.FTZ R13, R3, R2 ;  /* 0x00000002030d7220 */ /* 0x001fe20000410000 */
[----:B----4-:R-:W-:Y:S01]  /*0690*/  @!P1 IMAD.U32 R6, R6, 0x10000, RZ ;  /* 0x0001000006069824 */ /* 0x010fe200078e00ff */
[----:B------:R-:W-:Y:S02]  /*06a0*/  @P1 SHF.L.U32 R6, R8, 0x10, RZ ;  /* 0x0000001008061819 */ /* 0x000fe400000006ff */
[----:B------:R-:W-:-:S03]  /*06b0*/  FMUL.FTZ R13, R12, R13 ;  /* 0x0000000d0c0d7220 */ /* 0x000fc60000410000 */
[----:B------:R-:W-:Y:S01]  /*06c0*/  FMUL.FTZ R7, R3, R6 ;  /* 0x0000000603077220 */ /* 0x000fe20000410000 */
[----:B------:R-:W-:Y:S01]  /*06d0*/  @!P2 IMAD.U32 R9, R9, 0x10000, RZ ;  /* 0x000100000909a824 */ /* 0x000fe200078e00ff */
[----:B------:R-:W-:Y:S02]  /*06e0*/  @!P2 SHF.L.U32 R10, R10, 0x10, RZ ;  /* 0x000000100a0aa819 */ /* 0x000fe400000006ff */
[----:B------:R-:W-:Y:S01]  /*06f0*/  FMUL.FTZ R0, R0, R7 ;  /* 0x0000000700007220 */ /* 0x000fe20000410000 */
[----:B------:R-:W-:-:S03]  /*0700*/  @!P2 FMUL.FTZ R3, R13, R9 ;  /* 0x000000090d03a220 */ /* 0x000fc60000410000 */
[C---:B------:R-:W-:Y:S01]  /*0710*/  @!P2 FMUL.FTZ R2, R0.reuse, R9 ;  /* 0x000000090002a220 */ /* 0x040fe20000410000 */
[----:B------:R-:W-:-:S03]  /*0720*/  @!P2 FFMA.FTZ R3, R0, R10, -R3 ;  /* 0x0000000a0003a223 */ /* 0x000fc60000010803 */
[----:B------:R-:W-:Y:S02]  /*0730*/  @!P2 FFMA.FTZ R13, R13, R10, R2 ;  /* 0x0000000a0d0da223 */ /* 0x000fe40000010002 */
[----:B------:R-:W-:-:S04]  /*0740*/  @!P2 MOV R0, R3 ;  /* 0x000000030000a202 */ /* 0x000fc80000000f00 */
[----:B------:R-:W-:-:S05]  /*0750*/  F2FP.BF16.F32.PACK_AB R13, R13, R0 ;  /* 0x000000000d0d723e */ /* 0x000fca00000010ff */
[----:B------:R-:W-:Y:S01]  /*0760*/  STG.E desc[UR4][R4.64], R13 ;  /* 0x0000000d04007986 */ /* 0x000fe2000c101904 */
[----:B------:R-:W-:Y:S05]  /*0770*/  EXIT ;  /* 0x000000000000794d */ /* 0x000fea0003800000 */
.L_x_674:
        /* <DEDUP_REMOVED lines=16> */
.L_x_4073:


//--------------------- .text._ZN12tensorrt_llm7kernels32fusedQKNormRopeKernelNTokenHeadsIN3c108BFloat16ENS2_4HalfELi256ELb0ELi8EEEvPviiifPKvS7_S7_PKlii --------------------------
	.section	.text._ZN12tensorrt_llm7kernels32fusedQKNormRopeKernelNTokenHeadsIN3c108BFloat16ENS2_4HalfELi256ELb0ELi8EEEvPviiifPKvS7_S7_PKlii,"ax",@progbits
	.align	128
        .global         _ZN12tensorrt_llm7kernels32fusedQKNormRopeKernelNTokenHeadsIN3c108BFloat16ENS2_4HalfELi256ELb0ELi8EEEvPviiifPKvS7_S7_PKlii
        .type           _ZN12tensorrt_llm7kernels32fusedQKNormRopeKernelNTokenHeadsIN3c108BFloat16ENS2_4HalfELi256ELb0ELi8EEEvPviiifPKvS7_S7_PKlii,@function
        .size           _ZN12tensorrt_llm7kernels32fusedQKNormRopeKernelNTokenHeadsIN3c108BFloat16ENS2_4HalfELi256ELb0ELi8EEEvPviiifPKvS7_S7_PKlii,(.L_x_4074 - _ZN12tensorrt_llm7kernels32fusedQKNormRopeKernelNTokenHeadsIN3c108BFloat16ENS2_4HalfELi256ELb0ELi8EEEvPviiifPKvS7_S7_PKlii)
        .other          _ZN12tensorrt_llm7kernels32fusedQKNormRopeKernelNTokenHeadsIN3c108BFloat16ENS2_4HalfELi256ELb0ELi8EEEvPviiifPKvS7_S7_PKlii,@"STO_CUDA_ENTRY STV_DEFAULT"
_ZN12tensorrt_llm7kernels32fusedQKNormRopeKernelNTokenHeadsIN3c108BFloat16ENS2_4HalfELi256ELb0ELi8EEEvPviiifPKvS7_S7_PKlii:
.text._ZN12tensorrt_llm7kernels32fusedQKNormRopeKernelNTokenHeadsIN3c108BFloat16ENS2_4HalfELi256ELb0ELi8EEEvPviiifPKvS7_S7_PKlii:
        /* <DEDUP_REMOVED lines=79> */
.L_x_679:
[C---:B------:R-:W-:Y:S01]  /*04f0*/  VIADD R13, R19.reuse, 0xfffffffd ;  /* 0xfffffffd130d7836 */ /* 0x040fe20000000000 */
[C---:B------:R-:W-:Y:S01]  /*0500*/  IADD3 R10, PT, PT, R20.reuse, 0x1, RZ ;  /* 0x00000001140a7810 */ /* 0x040fe20007ffe0ff */
[C---:B------:R-:W-:Y:S01]  /*0510*/  VIADD R11, R19.reuse, 0xfffffffe ;  /* 0xfffffffe130b7836 */ /* 0x040fe20000000000 */
[CC--:B------:R-:W-:Y:S01]  /*0520*/  ISETP.GE.AND P3, PT, R19.reuse, R26.reuse, PT ;  /* 0x0000001a1300720c */ /* 0x0c0fe20003f66270 */
[----:B------:R-:W-:Y:S01]  /*0530*/  VIADD R15, R19, 0xffffffff ;  /* 0xffffffff130f7836 */ /* 0x000fe20000000000 */
[-C--:B------:R-:W-:Y:S01]  /*0540*/  ISETP.GE.AND P0, PT, R13, R26.reuse, PT ;  /* 0x0000001a0d00720c */ /* 0x080fe20003f06270 */
[C---:B------:R-:W-:Y:S01]  /*0550*/  VIADD R14, R20.reuse, 0x2 ;  /* 0x00000002140e7836 */ /* 0x040fe20000000000 */
[-C--:B------:R-:W-:Y:S02]  /*0560*/  ISETP.GE.AND P1, PT, R11, R26.reuse, PT ;  /* 0x0000001a0b00720c */ /* 0x080fe40003f26270 */
[----:B------:R-:W-:Y:S02]  /*0570*/  ISETP.GE.AND P2, PT, R15, R26, PT ;  /* 0x0000001a0f00720c */ /* 0x000fe40003f46270 */
[----:B------:R-:W-:-:S02]  /*0580*/  IADD3 R21, PT, PT, R20, 0x3, RZ ;  /* 0x0000000314157810 */ /* 0x000fc40007ffe0ff */
        /* <DEDUP_REMOVED lines=33> */
.L_x_678:
[----:B---3--:R-:W-:Y:S05]  /*07a0*/  BSYNC.RECONVERGENT B1 ;  /* 0x0000000000017941 */ /* 0x008fea0003800200 */
.L_x_677:
[----:B------:R-:W-:Y:S05]  /*07b0*/  @!P4 BRA `(.L_x_676) ;  /* 0x00000000006cc947 */ /* 0x000fea0003800000 */
[----:B------:R-:W1:Y:S01]  /*07c0*/  S2UR UR6, SR_CgaCtaId ;  /* 0x00000000000679c3 */ /* 0x000e620000008800 */
[----:B------:R-:W-:Y:S01]  /*07d0*/  UMOV UR5, 0x400 ;  /* 0x0000040000057882 */ /* 0x000fe20000000000 */
[----:B------:R-:W-:Y:S02]  /*07e0*/  IADD3 R9, PT, PT, R31, R8, RZ ;  /* 0x000000081f097210 */ /* 0x000fe40007ffe0ff */
[----:B------:R-:W-:-:S04]  /*07f0*/  IADD3 R12, PT, PT, -R7, RZ, RZ ;  /* 0x000000ff070c7210 */ /* 0x000fc80007ffe1ff */
[----:B------:R-:W2:Y:S01]  /*0800*/  LDC.64 R10, c[0x0][0x380] ;  /* 0x0000e000ff0a7b82 */ /* 0x000ea20000000a00 */
[----:B-1----:R-:W-:-:S04]  /*0810*/  ULEA UR5, UR6, UR5, 0x18 ;  /* 0x0000000506057291 */ /* 0x002fc8000f8ec0ff */
[----:B------:R-:W-:-:S06]  /*0820*/  ULEA UR5, UR4, UR5, 0x1 ;  /* 0x0000000504057291 */ /* 0x000fcc000f8e08ff */
[----:B------:R-:W-:-:S05]  /*0830*/  LEA R5, R33, UR5, 0xc ;  /* 0x0000000521057c11 */ /* 0x000fca000f8e60ff */
[----:B------:R-:W-:Y:S02]  /*0840*/  IMAD R5, R8, 0x200, R5 ;  /* 0x0000020008057824 */ /* 0x000fe400078e0205 */
[----:B------:R-:W-:-:S03]  /*0850*/  IMAD.IADD R8, R9, 0x1, -R26 ;  /* 0x0000000109087824 */ /* 0x000fc600078e0a1a */
[----:B------:R-:W-:-:S07]  /*0860*/  LEA R7, R30, R5, 0x4 ;  /* 0x000000051e077211 */ /* 0x000fce00078e20ff */
.L_x_680:
[CC--:B------:R-:W-:Y:S02]  /*0870*/  ISETP.GE.AND P0, PT, R9.reuse, R26.reuse, PT ;  /* 0x0000001a0900720c */ /* 0x0c0fe40003f06270 */
[C---:B------:R-:W-:Y:S01]  /*0880*/  VIMNMX R4, PT, PT, R9.reuse, R26, PT ;  /* 0x0000001a09047248 */ /* 0x040fe20003fe0100 */
[----:B------:R-:W-:Y:S01]  /*0890*/  VIADD R9, R9, 0x1 ;  /* 0x0000000109097836 */ /* 0x000fe20000000000 */
[----:B------:R-:W-:Y:S02]  /*08a0*/  SEL R5, R8, RZ, P0 ;  /* 0x000000ff08057207 */ /* 0x000fe40000000000 */
[----:B------:R-:W-:Y:S02]  /*08b0*/  IADD3 R12, PT, PT, R12, 0x1, RZ ;  /* 0x000000010c0c7810 */ /* 0x000fe40007ffe0ff */
[----:B------:R-:W-:Y:S02]  /*08c0*/  IADD3 R5, PT, PT, R4, R2, R5 ;  /* 0x0000000204057210 */ /* 0x000fe40007ffe005 */
[----:B------:R-:W-:-:S02]  /*08d0*/  ISETP.NE.AND P0, PT, R12, RZ, PT ;  /* 0x000000ff0c00720c */ /* 0x000fc40003f05270 */
[----:B------:R-:W-:Y:S01]  /*08e0*/  IADD3 R8, PT, PT, R8, 0x1, RZ ;  /* 0x0000000108087810 */ /* 0x000fe20007ffe0ff */
        /* <DEDUP_REMOVED lines=8> */
.L_x_676:
[----:B---3--:R-:W-:Y:S05]  /*0970*/  BSYNC.RECONVERGENT B0 ;  /* 0x0000000000007941 */ /* 0x008fea0003800200 */
.L_x_675:
        /* <DEDUP_REMOVED lines=38> */
[----:B------:R-:W-:-:S04]  /*0be0*/  LEA R4, R4, UR5, 0x1 ;  /* 0x0000000504047c11 */ /* 0x000fc8000f8e08ff */
[----:B------:R-:W-:-:S07]  /*0bf0*/  IADD3 R9, PT, PT, R4, R7, RZ ;  /* 0x0000000704097210 */ /* 0x000fce0007ffe0ff */
.L_x_685:
        /* <DEDUP_REMOVED lines=9> */
[----:B-1----:R-:W-:-:S07]  /*0c90*/  IADD3 R9, PT, PT, R9, 0x200, RZ ;  /* 0x0000020009097810 */ /* 0x002fce0007ffe0ff */
[----:B------:R-:W-:Y:S05]  /*0ca0*/  @P0 BRA `(.L_x_685) ;  /* 0xfffffffc00d40947 */ /* 0x000fea000383ffff */
.L_x_684:
[----:B------:R-:W-:Y:S05]  /*0cb0*/  BSYNC.RECONVERGENT B1 ;  /* 0x0000000000017941 */ /* 0x000fea0003800200 */
.L_x_683:
        /* <DEDUP_REMOVED lines=8> */
.L_x_686:
[----:B------:R-:W-:Y:S01]  /*0d40*/  IADD3 R4, PT, PT, R0, -0x400, RZ ;  /* 0xfffffc0000047810 */ /* 0x000fe20007ffe0ff */
[----:B------:R-:W-:Y:S01]  /*0d50*/  VIADD R12, R12, 0x80 ;  /* 0x000000800c0c7836 */ /* 0x000fe20000000000 */
[C---:B------:R-:W-:Y:S01]  /*0d60*/  IADD3 R10, PT, PT, R0.reuse, 0x200, RZ ;  /* 0x00000200000a7810 */ /* 0x040fe20007ffe0ff */
[----:B------:R-:W-:Y:S01]  /*0d70*/  VIADD R6, R0, 0xfffffe00 ;  /* 0xfffffe0000067836 */ /* 0x000fe20000000000 */
[-C--:B------:R-:W-:Y:S02]  /*0d80*/  IADD3 R4, P0, PT, R4, R15.reuse, RZ ;  /* 0x0000000f04047210 */ /* 0x080fe40007f1e0ff */
[-C--:B------:R-:W-:Y:S02]  /*0d90*/  IADD3 R8, P2, PT, R0, R15.reuse, RZ ;  /* 0x0000000f00087210 */ /* 0x080fe40007f5e0ff */
[----:B------:R-:W-:Y:S01]  /*0da0*/  IADD3 R6, P1, PT, R6, R15, RZ ;  /* 0x0000000f06067210 */ /* 0x000fe20007f3e0ff */
[----:B------:R-:W-:Y:S01]  /*0db0*/  IMAD.X R5, RZ, RZ, R14, P0 ;  /* 0x000000ffff057224 */ /* 0x000fe200000e060e */
[----:B------:R-:W-:-:S02]  /*0dc0*/  ISETP.GE.AND P0, PT, R12, UR6, PT ;  /* 0x000000060c007c0c */ /* 0x000fc4000bf06270 */
[----:B------:R-:W-:Y:S01]  /*0dd0*/  IADD3 R10, P3, PT, R10, R15, RZ ;  /* 0x0000000f0a0a7210 */ /* 0x000fe20007f7e0ff */
[----:B------:R-:W-:Y:S01]  /*0de0*/  IMAD.X R7, RZ, RZ, R14, P1 ;  /* 0x000000ffff077224 */ /* 0x000fe200008e060e */
[-C--:B------:R-:W-:Y:S01]  /*0df0*/  IADD3.X R9, PT, PT, RZ, R14.reuse, RZ, P2, !PT ;  /* 0x0000000eff097210 */ /* 0x080fe200017fe4ff */
[----:B------:R-:W-:Y:S01]  /*0e00*/  @!PT LDS RZ, [RZ] ;  /* 0x00000000fffff984 */ /* 0x000fe20000000800 */
[----:B------:R-:W-:Y:S01]  /*0e10*/  @!PT LDS RZ, [RZ] ;  /* 0x00000000fffff984 */ /* 0x000fe20000000800 */
[----:B------:R-:W-:Y:S01]  /*0e20*/  @!PT LDS RZ, [RZ] ;  /* 0x00000000fffff984 */ /* 0x000fe20000000800 */
[----:B------:R-:W-:Y:S01]  /*0e30*/  LDGSTS.E.BYPASS.128 [R13], desc[UR12][R4.64] ;  /* 0x00000000040d7fae */ /* 0x000fe2000b98180c */
[----:B------:R-:W-:Y:S02]  /*0e40*/  IADD3.X R11, PT, PT, RZ, R14, RZ, P3, !PT ;  /* 0x0000000eff0b7210 */ /* 0x000fe40001ffe4ff */
[----:B------:R-:W-:Y:S01]  /*0e50*/  IADD3 R0, PT, PT, R0, 0x800, RZ ;  /* 0x0000080000007810 */ /* 0x000fe20007ffe0ff */
[----:B------:R-:W-:Y:S04]  /*0e60*/  LDGSTS.E.BYPASS.128 [R13+0x200], desc[UR12][R6.64] ;  /* 0x00200000060d7fae */ /* 0x000fe8000b98180c */
[----:B------:R-:W-:Y:S04]  /*0e70*/  LDGSTS.E.BYPASS.128 [R13+0x400], desc[UR12][R8.64] ;  /* 0x00400000080d7fae */ /* 0x000fe8000b98180c */
[----:B------:R1:W-:Y:S02]  /*0e80*/  LDGSTS.E.BYPASS.128 [R13+0x600], desc[UR12][R10.64] ;  /* 0x006000000a0d7fae */ /* 0x0003e4000b98180c */
[----:B-1----:R-:W-:Y:S01]  /*0e90*/  VIADD R13, R13, 0x800 ;  /* 0x000008000d0d7836 */ /* 0x002fe20000000000 */
[----:B------:R-:W-:Y:S06]  /*0ea0*/  @!P0 BRA `(.L_x_686) ;  /* 0xfffffffc00a48947 */ /* 0x000fec000383ffff */
.L_x_682:
[----:B------:R-:W-:Y:S05]  /*0eb0*/  BSYNC.RECONVERGENT B0 ;  /* 0x0000000000007941 */ /* 0x000fea0003800200 */
.L_x_681:
[----:B------:R-:W0:Y:S01]  /*0ec0*/  LDGDEPBAR ;  /* 0x00000000000079af */ /* 0x000e220000000000 */
[----:B------:R-:W-:Y:S01]  /*0ed0*/  ISETP.GE.AND P0, PT, R32, 0x1, PT ;  /* 0x000000012000780c */ /* 0x000fe20003f06270 */
[----:B------:R-:W-:-:S12]  /*0ee0*/  DEPBAR.LE SB0, 0x1 ;  /* 0x000080400000791a */ /* 0x000fd80000000000 */
[----:B------:R-:W-:Y:S05]  /*0ef0*/  @!P0 EXIT ;  /* 0x000000000000894d */ /* 0x000fea0003800000 */
[----:B------:R-:W1:Y:S01]  /*0f00*/  LDC.64 R4, c[0x0][0x398] ;  /* 0x0000e600ff047b82 */ /* 0x000e620000000a00 */
[----:B------:R-:W-:-:S07]  /*0f10*/  SHF.L.U32 R29, R30, 0x3, RZ ;  /* 0x000000031e1d7819 */ /* 0x000fce00000006ff */
        /* <DEDUP_REMOVED lines=25> */
[----:B------:R-:W-:Y:S01]  /*10b0*/  LEA R24, R33, UR4, 0xb ;  /* 0x0000000421187c11 */ /* 0x000fe2000f8e58ff */
[----:B------:R-:W-:Y:S01]  /*10c0*/  IMAD.SHL.U32 R27, R30, 0x10, RZ ;  /* 0x000000101e1b7824 */ /* 0x000fe200078e00ff */
[----:B---3--:R-:W-:-:S02]  /*10d0*/  ULEA UR9, UR10, UR9, 0x18 ;  /* 0x000000090a097291 */ /* 0x008fc4000f8ec0ff */
[----:B------:R-:W-:Y:S01]  /*10e0*/  USHF.R.S32.HI UR6, URZ, 0x3, UR6 ;  /* 0x00000003ff067899 */ /* 0x000fe20008011406 */
[----:B------:R-:W-:Y:S02]  /*10f0*/  IMAD.U32 R24, R24, 0x2, R27 ;  /* 0x0000000218187824 */ /* 0x000fe400078e001b */
[----:B------:R-:W-:Y:S01]  /*1100*/  HFMA2 R25, -RZ, RZ, 0, 0 ;  /* 0x00000000ff197431 */ /* 0x000fe200000001ff */
[----:B------:R-:W-:Y:S01]  /*1110*/  ULEA.HI UR5, UR5, UR8, URZ, 0x4 ;  /* 0x0000000805057291 */ /* 0x000fe2000f8f20ff */
[----:B------:R-:W-:Y:S01]  /*1120*/  IMAD R28, R28, R3, RZ ;  /* 0x000000031c1c7224 */ /* 0x000fe200078e02ff */
[----:B------:R-:W-:Y:S01]  /*1130*/  IADD3 R26, PT, PT, R31, -R26, RZ ;  /* 0x8000001a1f1a7210 */ /* 0x000fe20007ffe0ff */
[----:B------:R-:W-:Y:S01]  /*1140*/  VIADD R24, R24, UR9 ;  /* 0x0000000918187c36 */ /* 0x000fe20008000000 */
[----:B------:R-:W-:Y:S01]  /*1150*/  ISETP.GE.AND P0, PT, R30, UR6, PT ;  /* 0x000000061e007c0c */ /* 0x000fe2000bf06270 */
[----:B------:R-:W-:Y:S02]  /*1160*/  USHF.R.S32.HI UR7, URZ, 0x1, UR7 ;  /* 0x00000001ff077899 */ /* 0x000fe40008011407 */
[----:B------:R-:W-:Y:S01]  /*1170*/  USHF.R.S32.HI UR5, URZ, 0x4, UR5 ;  /* 0x00000004ff057899 */ /* 0x000fe20008011405 */
[----:B-----5:R-:W-:Y:S01]  /*1180*/  SHF.L.U32 R22, R22, 0x10, RZ ;  /* 0x0000001016167819 */ /* 0x020fe200000006ff */
[----:B--2---:R-:W-:Y:S01]  /*1190*/  IMAD.U32 R23, R23, 0x10000, RZ ;  /* 0x0001000017177824 */ /* 0x004fe200078e00ff */
[----:B----4-:R-:W-:Y:S01]  /*11a0*/  SHF.L.U32 R20, R20, 0x10, RZ ;  /* 0x0000001014147819 */ /* 0x010fe200000006ff */
[----:B------:R-:W-:Y:S01]  /*11b0*/  IMAD.U32 R21, R21, 0x10000, RZ ;  /* 0x0001000015157824 */ /* 0x000fe200078e00ff */
[----:B------:R-:W-:Y:S01]  /*11c0*/  SHF.L.U32 R18, R18, 0x10, RZ ;  /* 0x0000001012127819 */ /* 0x000fe200000006ff */
        /* <DEDUP_REMOVED lines=10> */
[----:B------:R-:W-:-:S07]  /*1270*/  IMAD.U32 R8, R8, 0x10000, RZ ;  /* 0x0001000008087824 */ /* 0x000fce00078e00ff */
.L_x_694:
[----:B-1----:R-:W1:Y:S01]  /*1280*/  LDS.128 R4, [R24] ;  /* 0x0000000018047984 */ /* 0x002e620000000c00 */
[----:B------:R-:W-:Y:S01]  /*1290*/  ISETP.GE.AND P1, PT, R31, UR11, PT ;  /* 0x0000000b1f007c0c */ /* 0x000fe2000bf26270 */
[----:B------:R-:W-:-:S03]  /*12a0*/  UMOV UR4, 0xffffffff ;  /* 0xffffffff00047882 */ /* 0x000fc60000000000 */
[----:B------:R-:W-:Y:S02]  /*12b0*/  SEL R35, R26, RZ, P1 ;  /* 0x000000ff1a237207 */ /* 0x000fe40000800000 */
[C---:B-1----:R-:W-:Y:S02]  /*12c0*/  PRMT R36, R4.reuse, 0x7632, R36 ;  /* 0x0000763204247816 */ /* 0x042fe40000000024 */
[----:B------:R-:W-:Y:S02]  /*12d0*/  SHF.L.U32 R0, R4, 0x10, RZ ;  /* 0x0000001004007819 */ /* 0x000fe400000006ff */
[C---:B------:R-:W-:Y:S01]  /*12e0*/  PRMT R34, R5.reuse, 0x7632, R34 ;  /* 0x0000763205227816 */ /* 0x040fe20000000022 */
[----:B------:R-:W-:Y:S01]  /*12f0*/  IMAD.U32 R36, R36, 0x10000, RZ ;  /* 0x0001000024247824 */ /* 0x000fe200078e00ff */
[----:B------:R-:W-:Y:S01]  /*1300*/  SHF.L.U32 R5, R5, 0x10, RZ ;  /* 0x0000001005057819 */ /* 0x000fe200000006ff */
[----:B------:R-:W-:Y:S01]  /*1310*/  FFMA.FTZ R3, R0, R0, RZ ;  /* 0x0000000000037223 */ /* 0x000fe200000100ff */
[C---:B------:R-:W-:Y:S01]  /*1320*/  PRMT R37, R7.reuse, 0x7632, R37 ;  /* 0x0000763207257816 */ /* 0x040fe20000000025 */
[----:B------:R-:W-:Y:S01]  /*1330*/  IMAD.U32 R34, R34, 0x10000, RZ ;  /* 0x0001000022227824 */ /* 0x000fe200078e00ff */
[----:B------:R-:W-:Y:S01]  /*1340*/  SHF.L.U32 R7, R7, 0x10, RZ ;  /* 0x0000001007077819 */ /* 0x000fe200000006ff */
[----:B------:R-:W-:Y:S01]  /*1350*/  FFMA.FTZ R2, R36, R36, R3 ;  /* 0x0000002424027223 */ /* 0x000fe20000010003 */
[----:B------:R-:W-:-:S03]  /*1360*/  VIMNMX R4, PT, PT, R31, UR11, PT ;  /* 0x0000000b1f047c48 */ /* 0x000fc6000bfe0100 */
[--C-:B------:R-:W-:Y:S01]  /*1370*/  FFMA.FTZ R3, R5, R5, R2.reuse ;  /* 0x0000000505037223 */ /* 0x100fe20000010002 */
[C---:B------:R-:W-:Y:S02]  /*1380*/  PRMT R2, R6.reuse, 0x7632, R2 ;  /* 0x0000763206027816 */ /* 0x040fe40000000002 */
[----:B------:R-:W-:Y:S01]  /*1390*/  SHF.L.U32 R6, R6, 0x10, RZ ;  /* 0x0000001006067819 */ /* 0x000fe200000006ff */
[----:B------:R-:W-:Y:S01]  /*13a0*/  FFMA.FTZ R3, R34, R34, R3 ;  /* 0x0000002222037223 */ /* 0x000fe20000010003 */
[----:B------:R-:W-:Y:S01]  /*13b0*/  IADD3 R4, PT, PT, R4, R28, R35 ;  /* 0x0000001c04047210 */ /* 0x000fe20007ffe023 */
[----:B------:R-:W-:Y:S02]  /*13c0*/  IMAD.U32 R2, R2, 0x10000, RZ ;  /* 0x0001000002027824 */ /* 0x000fe400078e00ff */
        /* <DEDUP_REMOVED lines=15> */
.L_x_701:
        /* <DEDUP_REMOVED lines=30> */
.L_x_689:
[----:B------:R-:W-:Y:S05]  /*16a0*/  BSYNC.RECONVERGENT B0 ;  /* 0x0000000000007941 */ /* 0x000fea0003800200 */
.L_x_688:
        /* <DEDUP_REMOVED lines=9> */
[----:B------:R-:W-:Y:S01]  /*1740*/  IMAD.U32 R48, RZ, RZ, UR5 ;  /* 0x00000005ff307e24 */ /* 0x000fe2000f8e00ff */
[C---:B------:R-:W-:Y:S01]  /*1750*/  IADD3 R45, PT, PT, R27.reuse, 0x4, RZ ;  /* 0x000000041b2d7810 */ /* 0x040fe20007ffe0ff */
[----:B------:R-:W-:Y:S01]  /*1760*/  IMAD.U32 R51, RZ, RZ, UR5 ;  /* 0x00000005ff337e24 */ /* 0x000fe2000f8e00ff */
[----:B------:R-:W-:Y:S01]  /*1770*/  ISETP.GE.AND P3, PT, R27, RZ, PT ;  /* 0x000000ff1b00720c */ /* 0x000fe20003f66270 */
[----:B------:R-:W-:Y:S01]  /*1780*/  IMAD.U32 R53, RZ, RZ, UR5 ;  /* 0x00000005ff357e24 */ /* 0x000fe2000f8e00ff */
[----:B------:R-:W-:Y:S02]  /*1790*/  IABS R46, R45 ;  /* 0x0000002d002e7213 */ /* 0x000fe40000000000 */
        /* <DEDUP_REMOVED lines=8> */
[----:B------:R-:W-:Y:S01]  /*1820*/  IMAD.HI.U32 R40, R3, R43, R2 ;  /* 0x0000002b03287227 */ /* 0x000fe200078e0002 */
[----:B------:R-:W-:-:S04]  /*1830*/  IADD3 R43, PT, PT, R27, 0x2, RZ ;  /* 0x000000021b2b7810 */ /* 0x000fc80007ffe0ff */
[----:B------:R-:W-:Y:S01]  /*1840*/  IABS R44, R43 ;  /* 0x0000002b002c7213 */ /* 0x000fe20000000000 */
[----:B------:R-:W-:-:S04]  /*1850*/  IMAD.HI.U32 R3, R40, R42, RZ ;  /* 0x0000002a28037227 */ /* 0x000fc800078e00ff */
[----:B------:R-:W-:Y:S02]  /*1860*/  IMAD.MOV R3, RZ, RZ, -R3 ;  /* 0x000000ffff037224 */ /* 0x000fe400078e0a03 */
[----:B------:R-:W-:-:S04]  /*1870*/  IMAD.HI.U32 R2, R40, R44, RZ ;  /* 0x0000002c28027227 */ /* 0x000fc800078e00ff */
[C---:B------:R-:W-:Y:S02]  /*1880*/  IMAD R42, R37.reuse, R3, R42 ;  /* 0x00000003252a7224 */ /* 0x040fe400078e022a */
[----:B------:R-:W-:Y:S01]  /*1890*/  IMAD.MOV R2, RZ, RZ, -R2 ;  /* 0x000000ffff027224 */ /* 0x000fe200078e0a02 */
[----:B------:R-:W1:Y:S02]  /*18a0*/  S2R R3, SR_CgaCtaId ;  /* 0x0000000000037919 */ /* 0x000e640000008800 */
[C---:B------:R-:W-:Y:S01]  /*18b0*/  ISETP.GT.U32.AND P2, PT, R37.reuse, R42, PT ;  /* 0x0000002a2500720c */ /* 0x040fe20003f44070 */
[----:B------:R-:W-:Y:S02]  /*18c0*/  IMAD R44, R37, R2, R44 ;  /* 0x00000002252c7224 */ /* 0x000fe400078e022c */
[----:B------:R-:W-:-:S03]  /*18d0*/  IMAD.HI.U32 R2, R40, R46, RZ ;  /* 0x0000002e28027227 */ /* 0x000fc600078e00ff */
[----:B------:R-:W-:Y:S02]  /*18e0*/  ISETP.GT.U32.AND P4, PT, R37, R44, PT ;  /* 0x0000002c2500720c */ /* 0x000fe40003f84070 */
[----:B------:R-:W-:-:S05]  /*18f0*/  IADD3 R2, PT, PT, -R2, RZ, RZ ;  /* 0x000000ff02027210 */ /* 0x000fca0007ffe1ff */
[----:B------:R-:W-:-:S05]  /*1900*/  @!P2 IMAD.IADD R42, R42, 0x1, -R37 ;  /* 0x000000012a2aa824 */ /* 0x000fca00078e0a25 */
[----:B------:R-:W-:Y:S01]  /*1910*/  ISETP.GT.U32.AND P2, PT, R37, R42, PT ;  /* 0x0000002a2500720c */ /* 0x000fe20003f44070 */
[----:B------:R-:W-:-:S05]  /*1920*/  @!P4 IMAD.IADD R44, R44, 0x1, -R37 ;  /* 0x000000012c2cc824 */ /* 0x000fca00078e0a25 */
[----:B------:R-:W-:-:S07]  /*1930*/  ISETP.GT.U32.AND P4, PT, R37, R44, PT ;  /* 0x0000002c2500720c */ /* 0x000fce0003f84070 */
[----:B------:R-:W-:Y:S02]  /*1940*/  @!P2 IADD3 R42, PT, PT, R42, -R37, RZ ;  /* 0x800000252a2aa210 */ /* 0x000fe40007ffe0ff */
[----:B------:R-:W-:-:S03]  /*1950*/  ISETP.NE.AND P2, PT, R38, RZ, PT ;  /* 0x000000ff2600720c */ /* 0x000fc60003f45270 */
[----:B------:R-:W-:Y:S01]  /*1960*/  IMAD.MOV.U32 R41, RZ, RZ, R42 ;  /* 0x000000ffff297224 */ /* 0x000fe200078e002a */
[----:B------:R-:W-:Y:S01]  /*1970*/  @!P4 IADD3 R44, PT, PT, R44, -R37, RZ ;  /* 0x800000252c2cc210 */ /* 0x000fe20007ffe0ff */
[C---:B------:R-:W-:Y:S01]  /*1980*/  IMAD R42, R37.reuse, R2, R46 ;  /* 0x00000002252a7224 */ /* 0x040fe200078e022e */
[----:B------:R-:W-:Y:S01]  /*1990*/  LOP3.LUT R2, RZ, R38, RZ, 0x33, !PT ;  /* 0x00000026ff027212 */ /* 0x000fe200078e33ff */
[----:B------:R-:W-:Y:S01]  /*19a0*/  @!P3 IMAD.MOV R47, RZ, RZ, -R41 ;  /* 0x000000ffff2fb224 */ /* 0x000fe200078e0a29 */
[----:B------:R-:W-:Y:S02]  /*19b0*/  MOV R46, 0x400 ;  /* 0x00000400002e7802 */ /* 0x000fe40000000f00 */
[----:B------:R-:W-:Y:S02]  /*19c0*/  ISETP.GT.U32.AND P5, PT, R37, R42, PT ;  /* 0x0000002a2500720c */ /* 0x000fe40003fa4070 */
[----:B------:R-:W-:Y:S02]  /*19d0*/  @!P3 MOV R41, R47 ;  /* 0x0000002f0029b202 */ /* 0x000fe40000000f00 */
[----:B-1----:R-:W-:-:S02]  /*19e0*/  LEA R3, R3, R46, 0x18 ;  /* 0x0000002e03037211 */ /* 0x002fc400078ec0ff */
[----:B------:R-:W-:Y:S02]  /*19f0*/  SEL R41, R2, R41, !P2 ;  /* 0x0000002902297207 */ /* 0x000fe40005000000 */
[----:B------:R-:W-:Y:S02]  /*1a00*/  ISETP.GE.AND P3, PT, R43, RZ, PT ;  /* 0x000000ff2b00720c */ /* 0x000fe40003f66270 */
[----:B------:R-:W-:Y:S02]  /*1a10*/  SHF.R.U32.HI R41, RZ, 0x1, R41 ;  /* 0x00000001ff297819 */ /* 0x000fe40000011629 */
[----:B------:R-:W-:Y:S01]  /*1a20*/  MOV R43, UR7 ;  /* 0x00000007002b7c02 */ /* 0x000fe20008000f00 */
[----:B------:R-:W-:Y:S01]  /*1a30*/  @!P5 IMAD.IADD R42, R42, 0x1, -R37 ;  /* 0x000000012a2ad824 */ /* 0x000fe200078e0a25 */
[----:B------:R-:W-:Y:S01]  /*1a40*/  ISETP.GE.AND P5, PT, R45, RZ, PT ;  /* 0x000000ff2d00720c */ /* 0x000fe20003fa6270 */
[----:B------:R-:W-:Y:S01]  /*1a50*/  IMAD R46, R33, R38, R41 ;  /* 0x00000026212e7224 */ /* 0x000fe200078e0229 */
[----:B------:R-:W-:Y:S01]  /*1a60*/  MOV R41, R44 ;  /* 0x0000002c00297202 */ /* 0x000fe20000000f00 */
[----:B------:R-:W1:Y:S01]  /*1a70*/  SHFL.BFLY PT, R45, R39, R48, 0x1f ;  /* 0x0c001f30272d7589 */ /* 0x000e6200000e0000 */
[----:B------:R-:W-:Y:S01]  /*1a80*/  ISETP.GT.U32.AND P4, PT, R37, R42, PT ;  /* 0x0000002a2500720c */ /* 0x000fe20003f84070 */
[----:B------:R-:W-:-:S02]  /*1a90*/  IMAD R46, R46, 0x2, R3 ;  /* 0x000000022e2e7824 */ /* 0x000fc400078e0203 */
[----:B------:R-:W-:Y:S02]  /*1aa0*/  @!P3 IADD3 R44, PT, PT, -R41, RZ, RZ ;  /* 0x000000ff292cb210 */ /* 0x000fe40007ffe1ff */
[----:B------:R-:W-:Y:S01]  /*1ab0*/  IMAD R43, R43, 0x2, R46 ;  /* 0x000000022b2b7824 */ /* 0x000fe200078e022e */
[----:B------:R-:W-:-:S05]  /*1ac0*/  NOP ;  /* 0x0000000000007918 */ /* 0x000fca0000000000 */
[----:B------:R-:W2:Y:S02]  /*1ad0*/  LDS.U16 R43, [R43] ;  /* 0x000000002b2b7984 */ /* 0x000ea40000000400 */
[----:B------:R-:W-:Y:S01]  /*1ae0*/  @!P4 IADD3 R42, PT, PT, R42, -R37, RZ ;  /* 0x800000252a2ac210 */ /* 0x000fe20007ffe0ff */
[----:B------:R-:W-:Y:S02]  /*1af0*/  @!P3 IMAD.MOV.U32 R41, RZ, RZ, R44 ;  /* 0x000000ffff29b224 */ /* 0x000fe400078e002c */
[----:B------:R3:W4:Y:S01]  /*1b00*/  LDS.U16 R44, [R46] ;  /* 0x000000002e2c7984 */ /* 0x0007220000000400 */
[----:B------:R-:W-:Y:S02]  /*1b10*/  MOV R47, R42 ;  /* 0x0000002a002f7202 */ /* 0x000fe40000000f00 */
[----:B------:R-:W-:-:S03]  /*1b20*/  SEL R41, R2, R41, !P2 ;  /* 0x0000002902297207 */ /* 0x000fc60005000000 */
[----:B------:R-:W-:Y:S01]  /*1b30*/  @!P5 IMAD.MOV R42, RZ, RZ, -R47 ;  /* 0x000000ffff2ad224 */ /* 0x000fe200078e0a2f */
[----:B------:R-:W-:Y:S01]  /*1b40*/  SHF.R.U32.HI R41, RZ, 0x1, R41 ;  /* 0x00000001ff297819 */ /* 0x000fe20000011629 */
[----:B-1----:R-:W-:-:S03]  /*1b50*/  @!P1 FADD.FTZ R45, -R45, -RZ ;  /* 0x800000ff2d2d9221 */ /* 0x002fc60000010100 */
        /* <DEDUP_REMOVED lines=12> */
[----:B--2---:R-:W-:Y:S02]  /*1c20*/  HADD2.F32 R48, -RZ, R43.H0_H0 ;  /* 0x2000002bff307230 */ /* 0x004fe40000004100 */
[----:B------:R-:W-:Y:S01]  /*1c30*/  LEA R43, R47, R46, 0x1 ;  /* 0x0000002e2f2b7211 */ /* 0x000fe200078e08ff */
[----:B----4-:R-:W-:Y:S02]  /*1c40*/  HADD2.F32 R50, -RZ, R44.H0_H0 ;  /* 0x2000002cff327230 */ /* 0x010fe40000004100 */
[----:B------:R-:W-:Y:S01]  /*1c50*/  FMUL.FTZ R52, R45, R48 ;  /* 0x000000302d347220 */ /* 0x000fe20000410000 */
[----:B------:R2:W-:Y:S01]  /*1c60*/  LDS.U16 R44, [R46] ;  /* 0x000000002e2c7984 */ /* 0x0005e20000000400 */
[----:B------:R-:W-:Y:S02]  /*1c70*/  IADD3 R45, PT, PT, R27, 0x6, RZ ;  /* 0x000000061b2d7810 */ /* 0x000fe40007ffe0ff */
[----:B------:R-:W-:Y:S01]  /*1c80*/  FFMA.FTZ R39, R39, R50, R52 ;  /* 0x0000003227277223 */ /* 0x000fe20000010034 */
[----:B------:R-:W-:Y:S01]  /*1c90*/  LDS.U16 R43, [R43] ;  /* 0x000000002b2b7984 */ /* 0x000fe20000000400 */
[----:B------:R-:W-:Y:S01]  /*1ca0*/  IABS R50, R45 ;  /* 0x0000002d00327213 */ /* 0x000fe20000000000 */
[----:B------:R-:W-:Y:S01]  /*1cb0*/  IMAD.U32 R52, RZ, RZ, UR5 ;  /* 0x00000005ff347e24 */ /* 0x000fe2000f8e00ff */
[----:B------:R-:W-:Y:S01]  /*1cc0*/  ISETP.GE.AND P4, PT, R45, RZ, PT ;  /* 0x000000ff2d00720c */ /* 0x000fe20003f86270 */
[----:B------:R-:W3:Y:S01]  /*1cd0*/  SHFL.BFLY PT, R48, R36, R51, 0x1f ;  /* 0x0c001f3324307589 */ /* 0x000ee200000e0000 */
[----:B------:R-:W-:Y:S01]  /*1ce0*/  IADD3 R45, PT, PT, R27, 0xc, RZ ;  /* 0x0000000c1b2d7810 */ /* 0x000fe20007ffe0ff */
[----:B------:R-:W-:-:S02]  /*1cf0*/  IMAD.HI.U32 R49, R40, R50, RZ ;  /* 0x0000003228317227 */ /* 0x000fc400078e00ff */
[----:B------:R-:W4:Y:S03]  /*1d00*/  SHFL.BFLY PT, R47, R5, R52, 0x1f ;  /* 0x0c001f34052f7589 */ /* 0x000f2600000e0000 */
[----:B------:R-:W-:-:S05]  /*1d10*/  IADD3 R49, PT, PT, -R49, RZ, RZ ;  /* 0x000000ff31317210 */ /* 0x000fca0007ffe1ff */
[C---:B--2---:R-:W-:Y:S02]  /*1d20*/  IMAD R46, R37.reuse, R49, R50 ;  /* 0x00000031252e7224 */ /* 0x044fe400078e0232 */
[----:B------:R-:W2:Y:S03]  /*1d30*/  SHFL.BFLY PT, R50, R35, R52, 0x1f ;  /* 0x0c001f3423327589 */ /* 0x000ea600000e0000 */
[----:B------:R-:W-:Y:S01]  /*1d40*/  ISETP.GT.U32.AND P3, PT, R37, R46, PT ;  /* 0x0000002e2500720c */ /* 0x000fe20003f64070 */
[----:B-1----:R-:W-:Y:S02]  /*1d50*/  HADD2.F32 R41, -RZ, R41.H0_H0 ;  /* 0x20000029ff297230 */ /* 0x002fe40000004100 */
[----:B---3--:R-:W-:-:S04]  /*1d60*/  @!P1 FADD.FTZ R48, -R48, -RZ ;  /* 0x800000ff30309221 */ /* 0x008fc80000010100 */
[----:B------:R-:W-:Y:S01]  /*1d70*/  FMUL.FTZ R49, R48, R41 ;  /* 0x0000002930317220 */ /* 0x000fe20000410000 */
[----:B------:R-:W-:Y:S02]  /*1d80*/  HADD2.F32 R41, -RZ, R42.H0_H0 ;  /* 0x2000002aff297230 */ /* 0x000fe40000004100 */
[----:B----4-:R-:W-:-:S03]  /*1d90*/  @!P1 FADD.FTZ R47, -R47, -RZ ;  /* 0x800000ff2f2f9221 */ /* 0x010fc60000010100 */
[----:B------:R-:W-:Y:S02]  /*1da0*/  @!P3 IMAD.IADD R46, R46, 0x1, -R37 ;  /* 0x000000012e2eb824 */ /* 0x000fe400078e0a25 */
[----:B------:R-:W-:Y:S02]  /*1db0*/  HADD2.F32 R44, -RZ, R44.H0_H0 ;  /* 0x2000002cff2c7230 */ /* 0x000fe40000004100 */
[----:B------:R-:W-:Y:S01]  /*1dc0*/  FFMA.FTZ R36, R36, R41, R49 ;  /* 0x0000002924247223 */ /* 0x000fe20000010031 */
[----:B------:R-:W-:Y:S01]  /*1dd0*/  HADD2.F32 R42, -RZ, R43.H0_H0 ;  /* 0x2000002bff2a7230 */ /* 0x000fe20000004100 */
[----:B------:R-:W-:Y:S01]  /*1de0*/  ISETP.GT.U32.AND P3, PT, R37, R46, PT ;  /* 0x0000002e2500720c */ /* 0x000fe20003f64070 */
[----:B------:R-:W-:Y:S02]  /*1df0*/  VIADD R43, R27, 0x8 ;  /* 0x000000081b2b7836 */ /* 0x000fe40000000000 */
[----:B--2---:R-:W-:Y:S01]  /*1e00*/  @!P1 FADD.FTZ R50, -R50, -RZ ;  /* 0x800000ff32329221 */ /* 0x004fe20000010100 */
[----:B------:R-:W-:Y:S01]  /*1e10*/  FMUL.FTZ R42, R47, R42 ;  /* 0x0000002a2f2a7220 */ /* 0x000fe20000410000 */
[----:B------:R-:W-:-:S02]  /*1e20*/  IADD3 R47, PT, PT, R27, 0xa, RZ ;  /* 0x0000000a1b2f7810 */ /* 0x000fc40007ffe0ff */
[----:B------:R-:W-:Y:S01]  /*1e30*/  IABS R48, R43 ;  /* 0x0000002b00307213 */ /* 0x000fe20000000000 */
[----:B------:R-:W-:Y:S01]  /*1e40*/  FFMA.FTZ R5, R5, R44, R42 ;  /* 0x0000002c05057223 */ /* 0x000fe2000001002a */
[----:B------:R-:W-:-:S03]  /*1e50*/  IABS R44, R47 ;  /* 0x0000002f002c7213 */ /* 0x000fc60000000000 */
[----:B------:R-:W-:-:S04]  /*1e60*/  IMAD.HI.U32 R41, R40, R48, RZ ;  /* 0x0000003028297227 */ /* 0x000fc800078e00ff */
[----:B------:R-:W-:Y:S01]  /*1e70*/  @!P3 IMAD.IADD R46, R46, 0x1, -R37 ;  /* 0x000000012e2eb824 */ /* 0x000fe200078e0a25 */
[----:B------:R-:W-:Y:S01]  /*1e80*/  IADD3 R42, PT, PT, -R41, RZ, RZ ;  /* 0x000000ff292a7210 */ /* 0x000fe20007ffe1ff */
[----:B------:R-:W-:-:S04]  /*1e90*/  IMAD.HI.U32 R41, R40, R44, RZ ;  /* 0x0000002c28297227 */ /* 0x000fc800078e00ff */
[----:B------:R-:W-:Y:S02]  /*1ea0*/  IMAD.MOV R41, RZ, RZ, -R41 ;  /* 0x000000ffff297224 */ /* 0x000fe400078e0a29 */
        /* <DEDUP_REMOVED lines=23> */
[----:B------:R-:W2:Y:S01]  /*2020*/  LDS.U16 R41, [R41] ;  /* 0x0000000029297984 */ /* 0x000ea20000000400 */
        /* <DEDUP_REMOVED lines=9> */
[----:B------:R-:W3:Y:S01]  /*20c0*/  SHFL.BFLY PT, R45, R34, R51, 0x1f ;  /* 0x0c001f33222d7589 */ /* 0x000ee200000e0000 */
[----:B------:R-:W-:Y:S01]  /*20d0*/  @!P6 IMAD.MOV R49, RZ, RZ, -R42 ;  /* 0x000000ffff31e224 */ /* 0x000fe200078e0a2a */
[----:B------:R-:W-:-:S03]  /*20e0*/  SEL R48, R2, R48, !P2 ;  /* 0x0000003002307207 */ /* 0x000fc60005000000 */
[----:B------:R-:W-:Y:S01]  /*20f0*/  @!P6 IMAD.MOV.U32 R42, RZ, RZ, R49 ;  /* 0x000000ffff2ae224 */ /* 0x000fe200078e0031 */
[----:B------:R-:W-:-:S04]  /*2100*/  SHF.R.U32.HI R48, RZ, 0x1, R48 ;  /* 0x00000001ff307819 */ /* 0x000fc80000011630 */
[----:B------:R-:W-:Y:S01]  /*2110*/  SEL R42, R2, R42, !P2 ;  /* 0x0000002a022a7207 */ /* 0x000fe20005000000 */
[----:B------:R-:W-:Y:S01]  /*2120*/  IMAD R48, R33, R38, R48 ;  /* 0x0000002621307224 */ /* 0x000fe200078e0230 */
[----:B------:R-:W-:-:S03]  /*2130*/  @!P5 IADD3 R47, PT, PT, -R44, RZ, RZ ;  /* 0x000000ff2c2fd210 */ /* 0x000fc60007ffe1ff */
[----:B------:R-:W-:Y:S02]  /*2140*/  IMAD R49, R48, 0x2, R3 ;  /* 0x0000000230317824 */ /* 0x000fe400078e0203 */
[----:B------:R-:W-:Y:S02]  /*2150*/  @!P5 IMAD.MOV.U32 R44, RZ, RZ, R47 ;  /* 0x000000ffff2cd224 */ /* 0x000fe400078e002f */
[----:B------:R-:W-:Y:S02]  /*2160*/  IMAD.U32 R47, RZ, RZ, UR7 ;  /* 0x00000007ff2f7e24 */ /* 0x000fe4000f8e00ff */
[----:B-1----:R-:W-:Y:S01]  /*2170*/  HADD2.F32 R43, -RZ, R43.H0_H0 ;  /* 0x2000002bff2b7230 */ /* 0x002fe20000004100 */
[----:B------:R-:W-:Y:S02]  /*2180*/  SEL R46, R2, R44, !P2 ;  /* 0x0000002c022e7207 */ /* 0x000fe40005000000 */
[----:B------:R-:W-:Y:S01]  /*2190*/  SHF.R.U32.HI R44, RZ, 0x1, R42 ;  /* 0x00000001ff2c7819 */ /* 0x000fe2000001162a */
[----:B--2---:R-:W-:-:S02]  /*21a0*/  HADD2.F32 R42, -RZ, R41.H0_H0 ;  /* 0x20000029ff2a7230 */ /* 0x004fc40000004100 */
[----:B---3--:R-:W-:Y:S01]  /*21b0*/  @!P1 FADD.FTZ R45, -R45, -RZ ;  /* 0x800000ff2d2d9221 */ /* 0x008fe20000010100 */
[----:B------:R-:W-:Y:S01]  /*21c0*/  SHF.R.U32.HI R46, RZ, 0x1, R46 ;  /* 0x00000001ff2e7819 */ /* 0x000fe2000001162e */
[----:B------:R-:W-:Y:S02]  /*21d0*/  IMAD R44, R33, R38, R44 ;  /* 0x00000026212c7224 */ /* 0x000fe400078e022c */
[----:B------:R-:W-:Y:S01]  /*21e0*/  FMUL.FTZ R45, R45, R42 ;  /* 0x0000002a2d2d7220 */ /* 0x000fe20000410000 */
[----:B------:R-:W-:Y:S01]  /*21f0*/  MOV R42, UR7 ;  /* 0x00000007002a7c02 */ /* 0x000fe20008000f00 */
[----:B------:R-:W-:Y:S01]  /*2200*/  IMAD R46, R33, R38, R46 ;  /* 0x00000026212e7224 */ /* 0x000fe200078e022e */
[----:B------:R-:W-:Y:S01]  /*2210*/  LEA R48, R44, R3, 0x1 ;  /* 0x000000032c307211 */ /* 0x000fe200078e08ff */
[----:B------:R-:W-:Y:S01]  /*2220*/  IMAD.U32 R44, RZ, RZ, UR7 ;  /* 0x00000007ff2c7e24 */ /* 0x000fe2000f8e00ff */
[----:B------:R-:W-:Y:S01]  /*2230*/  LEA R41, R42, R49, 0x1 ;  /* 0x000000312a297211 */ /* 0x000fe200078e08ff */
[----:B------:R-:W-:-:S02]  /*2240*/  FFMA.FTZ R34, R34, R43, R45 ;  /* 0x0000002b22227223 */ /* 0x000fc4000001002d */
[----:B------:R-:W-:Y:S01]  /*2250*/  IMAD R42, R47, 0x2, R48 ;  /* 0x000000022f2a7824 */ /* 0x000fe200078e0230 */
[----:B------:R-:W-:Y:S01]  /*2260*/  LEA R47, R46, R3, 0x1 ;  /* 0x000000032e2f7211 */ /* 0x000fe200078e08ff */
[----:B------:R-:W1:Y:S03]  /*2270*/  SHFL.BFLY PT, R45, R6, R51, 0x1f ;  /* 0x0c001f33062d7589 */ /* 0x000e6600000e0000 */
[----:B------:R-:W-:Y:S01]  /*2280*/  LEA R44, R44, R47, 0x1 ;  /* 0x0000002f2c2c7211 */ /* 0x000fe200078e08ff */
[----:B------:R-:W2:Y:S04]  /*2290*/  LDS.U16 R41, [R41] ;  /* 0x0000000029297984 */ /* 0x000ea80000000400 */
[----:B------:R-:W3:Y:S04]  /*22a0*/  LDS.U16 R42, [R42] ;  /* 0x000000002a2a7984 */ /* 0x000ee80000000400 */
[----:B------:R-:W4:Y:S04]  /*22b0*/  LDS.U16 R44, [R44] ;  /* 0x000000002c2c7984 */ /* 0x000f280000000400 */
[----:B------:R4:W-:Y:S04]  /*22c0*/  LDS.U16 R43, [R49] ;  /* 0x00000000312b7984 */ /* 0x0009e80000000400 */
[----:B------:R-:W-:Y:S04]  /*22d0*/  LDS.U16 R48, [R48] ;  /* 0x0000000030307984 */ /* 0x000fe80000000400 */
[----:B------:R-:W-:Y:S01]  /*22e0*/  LDS.U16 R47, [R47] ;  /* 0x000000002f2f7984 */ /* 0x000fe20000000400 */
[----:B-1----:R-:W-:-:S03]  /*22f0*/  @!P1 FADD.FTZ R45, -R45, -RZ ;  /* 0x800000ff2d2d9221 */ /* 0x002fc60000010100 */
[----:B------:R-:W1:Y:S01]  /*2300*/  SHFL.BFLY PT, R46, R0, R53, 0x1f ;  /* 0x0c001f35002e7589 */ /* 0x000e6200000e0000 */
[----:B--2---:R-:W-:Y:S02]  /*2310*/  HADD2.F32 R41, -RZ, R41.H0_H0 ;  /* 0x20000029ff297230 */ /* 0x004fe40000004100 */
[----:B---3--:R-:W-:-:S03]  /*2320*/  HADD2.F32 R42, -RZ, R42.H0_H0 ;  /* 0x2000002aff2a7230 */ /* 0x008fc60000004100 */
[----:B------:R-:W-:Y:S01]  /*2330*/  FMUL.FTZ R50, R50, R41 ;  /* 0x0000002932327220 */ /* 0x000fe20000410000 */
[----:B----4-:R-:W-:Y:S02]  /*2340*/  HADD2.F32 R49, -RZ, R44.H0_H0 ;  /* 0x2000002cff317230 */ /* 0x010fe40000004100 */
[----:B------:R-:W-:Y:S01]  /*2350*/  FMUL.FTZ R41, R45, R42 ;  /* 0x0000002a2d297220 */ /* 0x000fe20000410000 */
[----:B------:R-:W-:Y:S01]  /*2360*/  MOV R42, UR5 ;  /* 0x00000005002a7c02 */ /* 0x000fe20008000f00 */
[----:B-1----:R-:W-:Y:S01]  /*2370*/  @!P1 FADD.FTZ R46, -R46, -RZ ;  /* 0x800000ff2e2e9221 */ /* 0x002fe20000010100 */
[----:B------:R-:W-:-:S03]  /*2380*/  HADD2.F32 R43, -RZ, R43.H0_H0 ;  /* 0x2000002bff2b7230 */ /* 0x000fc60000004100 */
[----:B------:R1:W2:Y:S01]  /*2390*/  SHFL.BFLY PT, R45, R7, R42, 0x1f ;  /* 0x0c001f2a072d7589 */ /* 0x0002a200000e0000 */
[----:B------:R-:W-:Y:S02]  /*23a0*/  HADD2.F32 R48, -RZ, R48.H0_H0 ;  /* 0x20000030ff307230 */ /* 0x000fe40000004100 */
[----:B------:R-:W-:Y:S01]  /*23b0*/  FMUL.FTZ R49, R46, R49 ;  /* 0x000000312e317220 */ /* 0x000fe20000410000 */
[----:B------:R-:W-:Y:S01]  /*23c0*/  FFMA.FTZ R35, R35, R43, R50 ;  /* 0x0000002b23237223 */ /* 0x000fe20000010032 */
[----:B------:R-:W-:Y:S02]  /*23d0*/  HADD2.F32 R47, -RZ, R47.H0_H0 ;  /* 0x2000002fff2f7230 */ /* 0x000fe40000004100 */
[----:B------:R-:W-:-:S03]  /*23e0*/  FFMA.FTZ R6, R6, R48, R41 ;  /* 0x0000003006067223 */ /* 0x000fc60000010029 */
[----:B-1----:R-:W-:-:S07]  /*23f0*/  FFMA.FTZ R0, R0, R47, R49 ;  /* 0x0000002f00007223 */ /* 0x002fce0000010031 */
.L_x_712:
        /* <DEDUP_REMOVED lines=21> */
[----:B-1----:R-:W-:Y:S02]  /*2550*/  HADD2.F32 R38, -RZ, R2.H0_H0 ;  /* 0x20000002ff267230 */ /* 0x002fe40000004100 */
[----:B--2---:R-:W-:-:S05]  /*2560*/  HADD2.F32 R40, -RZ, R3.H0_H0 ;  /* 0x20000003ff287230 */ /* 0x004fca0000004100 */
[----:B------:R-:W-:-:S04]  /*2570*/  FMUL.FTZ R40, R45, R40 ;  /* 0x000000282d287220 */ /* 0x000fc80000410000 */
[----:B------:R-:W-:Y:S01]  /*2580*/  FFMA.FTZ R7, R7, R38, R40 ;  /* 0x0000002607077223 */ /* 0x000fe20000010028 */
[----:B------:R-:W-:Y:S06]  /*2590*/  BRA.DIV UR4, `(.L_x_693) ;  /* 0x0000001204ac7947 */ /* 0x000fec000b800000 */
[----:B------:R-:W-:Y:S01]  /*25a0*/  NOP ;  /* 0x0000000000007918 */ /* 0x000fe20000000000 */
.L_x_691:
[----:B------:R-:W-:Y:S05]  /*25b0*/  BSYNC B0 ;  /* 0x0000000000007941 */ /* 0x000fea0003800000 */
.L_x_690:
        /* <DEDUP_REMOVED lines=15> */
.L_x_687:
[----:B------:R-:W-:Y:S01]  /*26b0*/  HFMA2 R41, -RZ, RZ, 0, 9.5367431640625e-07 ;  /* 0x00000010ff297431 */ /* 0x000fe200000001ff */
[----:B------:R-:W-:Y:S01]  /*26c0*/  BSSY B0, `(.L_x_695) ;  /* 0x0000006000007945 */ /* 0x000fe20003800000 */
[----:B------:R-:W-:Y:S01]  /*26d0*/  IMAD.MOV.U32 R42, RZ, RZ, 0x1f ;  /* 0x0000001fff2a7424 */ /* 0x000fe200078e00ff */
[----:B------:R-:W-:-:S07]  /*26e0*/  MOV R43, 0xffffffff ;  /* 0xffffffff002b7802 */ /* 0x000fce0000000f00 */
[----:B------:R-:W-:Y:S05]  /*26f0*/  WARPSYNC.COLLECTIVE R43, `(.L_x_696) ;  /* 0x000000002b087348 */ /* 0x000fea0003c00000 */
[----:B------:R1:W2:Y:S02]  /*2700*/  SHFL.BFLY P3, R45, R44, R41, R42 ;  /* 0x0c0000292c2d7389 */ /* 0x0002a4000006002a */
[----:B-12---:R-:W-:Y:S05]  /*2710*/  ENDCOLLECTIVE ;  /* 0x000000000000791b */ /* 0x006fea0003800000 */
.L_x_696:
[----:B------:R-:W-:Y:S05]  /*2720*/  BSYNC B0 ;  /* 0x0000000000007941 */ /* 0x000fea0003800000 */
.L_x_695:
[----:B------:R-:W-:Y:S01]  /*2730*/  FADD.FTZ R44, R44, R45 ;  /* 0x0000002d2c2c7221 */ /* 0x000fe20000010000 */
[----:B------:R-:W-:Y:S02]  /*2740*/  IMAD.MOV.U32 R41, RZ, RZ, 0x8 ;  /* 0x00000008ff297424 */ /* 0x000fe400078e00ff */
[----:B------:R-:W-:Y:S02]  /*2750*/  HFMA2 R42, -RZ, RZ, 0, 1.847743988037109375e-06 ;  /* 0x0000001fff2a7431 */ /* 0x000fe400000001ff */
[----:B------:R-:W-:-:S07]  /*2760*/  IMAD.MOV.U32 R43, RZ, RZ, -0x1 ;  /* 0xffffffffff2b7424 */ /* 0x000fce00078e00ff */
[----:B------:R-:W-:Y:S05]  /*2770*/  WARPSYNC.COLLECTIVE R43, `(.L_x_697) ;  /* 0x000000002b087348 */ /* 0x000fea0003c00000 */
[----:B------:R1:W2:Y:S02]  /*2780*/  SHFL.BFLY P3, R45, R44, R41, R42 ;  /* 0x0c0000292c2d7389 */ /* 0x0002a4000006002a */
[----:B-12---:R-:W-:Y:S05]  /*2790*/  ENDCOLLECTIVE ;  /* 0x000000000000791b */ /* 0x006fea0003800000 */
.L_x_697:
[----:B------:R-:W-:Y:S02]  /*27a0*/  IMAD.MOV.U32 R41, RZ, RZ, 0x4 ;  /* 0x00000004ff297424 */ /* 0x000fe400078e00ff */
[----:B------:R-:W-:-:S05]  /*27b0*/  FADD.FTZ R35, R44, R45 ;  /* 0x0000002d2c237221 */ /* 0x000fca0000010000 */
[----:B------:R-:W-:-:S07]  /*27c0*/  MOV R44, R35 ;  /* 0x00000023002c7202 */ /* 0x000fce0000000f00 */
[----:B------:R-:W-:Y:S05]  /*27d0*/  WARPSYNC.COLLECTIVE R43, `(.L_x_698) ;  /* 0x000000002b087348 */ /* 0x000fea0003c00000 */
[----:B------:R1:W2:Y:S02]  /*27e0*/  SHFL.BFLY P3, R45, R44, R41, R42 ;  /* 0x0c0000292c2d7389 */ /* 0x0002a4000006002a */
[----:B-12---:R-:W-:Y:S05]  /*27f0*/  ENDCOLLECTIVE ;  /* 0x000000000000791b */ /* 0x006fea0003800000 */
.L_x_698:
[----:B------:R-:W-:Y:S02]  /*2800*/  IMAD.MOV.U32 R41, RZ, RZ, 0x2 ;  /* 0x00000002ff297424 */ /* 0x000fe400078e00ff */
[----:B------:R-:W-:-:S05]  /*2810*/  FADD.FTZ R37, R35, R45 ;  /* 0x0000002d23257221 */ /* 0x000fca0000010000 */
[----:B------:R-:W-:-:S07]  /*2820*/  MOV R44, R37 ;  /* 0x00000025002c7202 */ /* 0x000fce0000000f00 */
[----:B------:R-:W-:Y:S05]  /*2830*/  WARPSYNC.COLLECTIVE R43, `(.L_x_699) ;  /* 0x000000002b087348 */ /* 0x000fea0003c00000 */
[----:B------:R1:W2:Y:S02]  /*2840*/  SHFL.BFLY P3, R45, R44, R41, R42 ;  /* 0x0c0000292c2d7389 */ /* 0x0002a4000006002a */
[----:B-12---:R-:W-:Y:S05]  /*2850*/  ENDCOLLECTIVE ;  /* 0x000000000000791b */ /* 0x006fea0003800000 */
.L_x_699:
[----:B------:R-:W-:Y:S02]  /*2860*/  IMAD.MOV.U32 R41, RZ, RZ, 0x1 ;  /* 0x00000001ff297424 */ /* 0x000fe400078e00ff */
[----:B------:R-:W-:-:S05]  /*2870*/  FADD.FTZ R38, R37, R45 ;  /* 0x0000002d25267221 */ /* 0x000fca0000010000 */
[----:B------:R-:W-:-:S07]  /*2880*/  MOV R44, R38 ;  /* 0x00000026002c7202 */ /* 0x000fce0000000f00 */
[----:B------:R-:W-:Y:S05]  /*2890*/  WARPSYNC.COLLECTIVE R43, `(.L_x_700) ;  /* 0x000000002b087348 */ /* 0x000fea0003c00000 */
[----:B------:R1:W2:Y:S02]  /*28a0*/  SHFL.BFLY P3, R45, R44, R41, R42 ;  /* 0x0c0000292c2d7389 */ /* 0x0002a4000006002a */
[----:B-12---:R-:W-:Y:S05]  /*28b0*/  ENDCOLLECTIVE ;  /* 0x000000000000791b */ /* 0x006fea0003800000 */
.L_x_700:
[----:B------:R-:W-:Y:S05]  /*28c0*/  BRA `(.L_x_701) ;  /* 0xffffffe800fc7947 */ /* 0x000fea000383ffff */
.L_x_692:
        /* <DEDUP_REMOVED lines=37> */
.L_x_703:
[----:B------:R-:W-:Y:S05]  /*2b20*/  BSYNC B1 ;  /* 0x0000000000017941 */ /* 0x000fea0003800000 */
.L_x_702:
        /* <DEDUP_REMOVED lines=9> */
.L_x_704:
[----:B------:R-:W-:Y:S01]  /*2bc0*/  @!P1 FADD.FTZ R45, -R45, -RZ ;  /* 0x800000ff2d2d9221 */ /* 0x000fe20000010100 */
[----:B------:R-:W-:Y:S01]  /*2bd0*/  HADD2.F32 R48, -RZ, R47.H0_H0 ;  /* 0x2000002fff307230 */ /* 0x000fe20000004100 */
[----:B------:R-:W-:Y:S01]  /*2be0*/  MOV R47, UR7 ;  /* 0x00000007002f7c02 */ /* 0x000fe20008000f00 */
[----:B------:R-:W-:-:S03]  /*2bf0*/  HADD2.F32 R46, -RZ, R46.H0_H0 ;  /* 0x2000002eff2e7230 */ /* 0x000fc60000004100 */
        /* <DEDUP_REMOVED lines=28> */
.L_x_705:
[----:B------:R-:W-:Y:S02]  /*2dc0*/  IMAD.MOV.U32 R44, RZ, RZ, R5 ;  /* 0x000000ffff2c7224 */ /* 0x000fe400078e0005 */
[----:B------:R-:W-:-:S04]  /*2dd0*/  IMAD.MOV.U32 R48, RZ, RZ, R45 ;  /* 0x000000ffff307224 */ /* 0x000fc800078e002d */
[----:B------:R-:W-:Y:S01]  /*2de0*/  @!P1 FADD.FTZ R48, -R48, -RZ ;  /* 0x800000ff30309221 */ /* 0x000fe20000010100 */
[----:B------:R-:W-:-:S05]  /*2df0*/  HADD2.F32 R45, -RZ, R47.H0_H0 ;  /* 0x2000002fff2d7230 */ /* 0x000fca0000004100 */
[----:B------:R-:W-:Y:S01]  /*2e00*/  FMUL.FTZ R47, R48, R45 ;  /* 0x0000002d302f7220 */ /* 0x000fe20000410000 */
[----:B------:R-:W-:-:S05]  /*2e10*/  HADD2.F32 R45, -RZ, R46.H0_H0 ;  /* 0x2000002eff2d7230 */ /* 0x000fca0000004100 */
        /* <DEDUP_REMOVED lines=27> */
.L_x_706:
[----:B------:R-:W-:Y:S01]  /*2fd0*/  MOV R44, R34 ;  /* 0x00000022002c7202 */ /* 0x000fe20000000f00 */
[----:B------:R-:W-:Y:S01]  /*2fe0*/  IMAD.MOV.U32 R47, RZ, RZ, R45 ;  /* 0x000000ffff2f7224 */ /* 0x000fe200078e002d */
[----:B------:R-:W-:-:S03]  /*2ff0*/  IADD3 R45, PT, PT, R27, 0x6, RZ ;  /* 0x000000061b2d7810 */ /* 0x000fc60007ffe0ff */
[----:B------:R-:W-:Y:S01]  /*3000*/  @!P1 FADD.FTZ R47, -R47, -RZ ;  /* 0x800000ff2f2f9221 */ /* 0x000fe20000010100 */
[----:B------:R-:W-:Y:S01]  /*3010*/  ISETP.GE.AND P4, PT, R45, RZ, PT ;  /* 0x000000ff2d00720c */ /* 0x000fe20003f86270 */
[----:B------:R-:W-:Y:S02]  /*3020*/  HADD2.F32 R46, -RZ, R46.H0_H0 ;  /* 0x2000002eff2e7230 */ /* 0x000fe40000004100 */
[----:B------:R-:W-:-:S05]  /*3030*/  HADD2.F32 R50, -RZ, R48.H0_H0 ;  /* 0x20000030ff327230 */ /* 0x000fca0000004100 */
        /* <DEDUP_REMOVED lines=18> */
.L_x_707:
        /* <DEDUP_REMOVED lines=8> */
[----:B-1----:R-:W-:-:S05]  /*31e0*/  HADD2.F32 R48, -RZ, R47.H0_H0 ;  /* 0x2000002fff307230 */ /* 0x002fca0000004100 */
[----:B------:R-:W-:Y:S01]  /*31f0*/  FMUL.FTZ R47, R45, R48 ;  /* 0x000000302d2f7220 */ /* 0x000fe20000410000 */
[----:B------:R-:W-:-:S05]  /*3200*/  HADD2.F32 R45, -RZ, R46.H0_H0 ;  /* 0x2000002eff2d7230 */ /* 0x000fca0000004100 */
        /* <DEDUP_REMOVED lines=26> */
.L_x_708:
[----:B------:R-:W-:Y:S01]  /*33b0*/  IMAD.MOV.U32 R44, RZ, RZ, R6 ;  /* 0x000000ffff2c7224 */ /* 0x000fe200078e0006 */
[----:B------:R-:W-:-:S05]  /*33c0*/  MOV R50, R45 ;  /* 0x0000002d00327202 */ /* 0x000fca0000000f00 */
[----:B------:R-:W-:Y:S01]  /*33d0*/  @!P1 FADD.FTZ R50, -R50, -RZ ;  /* 0x800000ff32329221 */ /* 0x000fe20000010100 */
[----:B------:R-:W-:Y:S02]  /*33e0*/  HADD2.F32 R48, -RZ, R48.H0_H0 ;  /* 0x20000030ff307230 */ /* 0x000fe40000004100 */
[----:B------:R-:W-:-:S05]  /*33f0*/  HADD2.F32 R45, -RZ, R46.H0_H0 ;  /* 0x2000002eff2d7230 */ /* 0x000fca0000004100 */
        /* <DEDUP_REMOVED lines=26> */
.L_x_709:
[----:B------:R-:W-:Y:S01]  /*35a0*/  @!P1 FADD.FTZ R45, -R45, -RZ ;  /* 0x800000ff2d2d9221 */ /* 0x000fe20000010100 */
[----:B------:R-:W-:-:S05]  /*35b0*/  HADD2.F32 R48, -RZ, R47.H0_H0 ;  /* 0x2000002fff307230 */ /* 0x000fca0000004100 */
[----:B------:R-:W-:Y:S01]  /*35c0*/  FMUL.FTZ R47, R45, R48 ;  /* 0x000000302d2f7220 */ /* 0x000fe20000410000 */
[----:B------:R-:W-:Y:S01]  /*35d0*/  HADD2.F32 R45, -RZ, R46.H0_H0 ;  /* 0x2000002eff2d7230 */ /* 0x000fe20000004100 */
[----:B------:R-:W-:-:S04]  /*35e0*/  MOV R48, UR7 ;  /* 0x0000000700307c02 */ /* 0x000fc80008000f00 */
        /* <DEDUP_REMOVED lines=25> */
.L_x_710:
[----:B------:R-:W-:Y:S02]  /*3780*/  MOV R44, R7 ;  /* 0x00000007002c7202 */ /* 0x000fe40000000f00 */
[----:B------:R-:W-:-:S05]  /*3790*/  MOV R46, R45 ;  /* 0x0000002d002e7202 */ /* 0x000fca0000000f00 */
[----:B------:R-:W-:Y:S01]  /*37a0*/  @!P1 FADD.FTZ R46, -R46, -RZ ;  /* 0x800000ff2e2e9221 */ /* 0x000fe20000010100 */
[----:B------:R-:W-:Y:S02]  /*37b0*/  HADD2.F32 R47, -RZ, R47.H0_H0 ;  /* 0x2000002fff2f7230 */ /* 0x000fe40000004100 */
[----:B------:R-:W-:-:S05]  /*37c0*/  HADD2.F32 R45, -RZ, R48.H0_H0 ;  /* 0x20000030ff2d7230 */ /* 0x000fca0000004100 */
[----:B------:R-:W-:-:S04]  /*37d0*/  FMUL.FTZ R45, R46, R45 ;  /* 0x0000002d2e2d7220 */ /* 0x000fc80000410000 */
[----:B------:R-:W-:Y:S01]  /*37e0*/  FFMA.FTZ R0, R0, R47, R45 ;  /* 0x0000002f00007223 */ /* 0x000fe2000001002d */
[----:B------:R-:W-:-:S04]  /*37f0*/  IMAD.U32 R45, RZ, RZ, UR5 ;  /* 0x00000005ff2d7e24 */ /* 0x000fc8000f8e00ff */
[----:B------:R-:W-:-:S07]  /*3800*/  IMAD.MOV.U32 R41, RZ, RZ, R45 ;  /* 0x000000ffff297224 */ /* 0x000fce00078e002d */
[----:B------:R-:W-:Y:S05]  /*3810*/  WARPSYNC.COLLECTIVE R43, `(.L_x_711) ;  /* 0x000000002b087348 */ /* 0x000fea0003c00000 */
[----:B------:R1:W2:Y:S02]  /*3820*/  SHFL.BFLY P3, R45, R44, R41, R42 ;  /* 0x0c0000292c2d7389 */ /* 0x0002a4000006002a */
[----:B-12---:R-:W-:Y:S05]  /*3830*/  ENDCOLLECTIVE ;  /* 0x000000000000791b */ /* 0x006fea0003800000 */
.L_x_711:
[----:B------:R-:W-:Y:S05]  /*3840*/  BRA `(.L_x_712) ;  /* 0xffffffe800ec7947 */ /* 0x000fea000383ffff */
.L_x_693:
[----:B------:R-:W-:Y:S01]  /*3850*/  BSSY B1, `(.L_x_713) ;  /* 0x0000005000017945 */ /* 0x000fe20003800000 */
[----:B------:R-:W-:-:S07]  /*3860*/  MOV R43, 0xffffffff ;  /* 0xffffffff002b7802 */ /* 0x000fce0000000f00 */
[----:B------:R-:W-:Y:S05]  /*3870*/  WARPSYNC.COLLECTIVE R43, `(.L_x_714) ;  /* 0x000000002b087348 */ /* 0x000fea0003c00000 */
[----:B------:R-:W-:Y:S01]  /*3880*/  NOP ;  /* 0x0000000000007918 */ /* 0x000fe20000000000 */
[----:B------:R-:W-:Y:S05]  /*3890*/  ENDCOLLECTIVE ;  /* 0x000000000000791b */ /* 0x000fea0003800000 */
.L_x_714:
[----:B------:R-:W-:Y:S05]  /*38a0*/  BSYNC B1 ;  /* 0x0000000000017941 */ /* 0x000fea0003800000 */
.L_x_713:
[----:B------:R-:W-:Y:S05]  /*38b0*/  BRA `(.L_x_691) ;  /* 0xffffffec003c7947 */ /* 0x000fea000383ffff */
.L_x_715:
        /* <DEDUP_REMOVED lines=12> */
.L_x_4074:


//--------------------- .text._ZN12tensorrt_llm7kernels32fusedQKNormRopeKernelNTokenHeadsIN3c108BFloat16ENS2_4HalfELi256ELb1ELi8EEEvPviiifPKvS7_S7_PKlii --------------------------
	.section	.text._ZN12tensorrt_llm7kernels32fusedQKNormRopeKernelNTokenHeadsIN3c108BFloat16ENS2_4HalfELi256ELb1ELi8EEEvPviiifPKvS7_S7_PKlii,"ax",@progbits
	.align	128
        .global         _ZN12tensorrt_llm7kernels32fusedQKNormRopeKernelNTokenHeadsIN3c108BFloat16ENS2_4HalfELi256ELb1ELi8EEEvPviiifPKvS7_S7_PKlii
        .type           _ZN12tensorrt_llm7kernels32fusedQKNormRopeKernelNTokenHeadsIN3c108BFloat16ENS2_4HalfELi256ELb1ELi8EEEvPviiifPKvS7_S7_PKlii,@function
        .size           _ZN12tensorrt_llm7kernels32fusedQKNormRopeKernelNTokenHeadsIN3c108BFloat16ENS2_4HalfELi256ELb1ELi8EEEvPviiifPKvS7_S7_PKlii,(.L_x_4075 - _ZN12tensorrt_llm7kernels32fusedQKNormRopeKernelNTokenHeadsIN3c108BFloat16ENS2_4HalfELi256ELb1ELi8EEEvPviiifPKvS7_S7_PKlii)
        .other          _ZN12tensorrt_llm7kernels32fusedQKNormRopeKernelNTokenHeadsIN3c108BFloat16ENS2_4HalfELi256ELb1ELi8EEEvPviiifPKvS7_S7_PKlii,@"STO_CUDA_ENTRY STV_DEFAULT"
_ZN12tensorrt_llm7kernels32fusedQKNormRopeKernelNTokenHeadsIN3c108BFloat16ENS2_4HalfELi256ELb1ELi8EEEvPviiifPKvS7_S7_PKlii:
.text._ZN12tensorrt_llm7kernels32fusedQKNormRopeKernelNTokenHeadsIN3c108BFloat16ENS2_4HalfELi256ELb1ELi8EEEvPviiifPKvS7_S7_PKlii:
        /* <DEDUP_REMOVED lines=78> */
.L_x_720:
        /* <DEDUP_REMOVED lines=43> */
.L_x_719:
[----:B------:R-:W-:Y:S05]  /*0790*/  BSYNC.RECONVERGENT B1 ;  /* 0x0000000000017941 */ /* 0x000fea0003800200 */
.L_x_718:
[----:B------:R-:W-:Y:S05]  /*07a0*/  @!P0 BRA `(.L_x_717) ;  /* 0x00000000006c8947 */ /* 0x000fea0003800000 */
[----:B------:R-:W1:Y:S01]  /*07b0*/  S2UR UR6, SR_CgaCtaId ;  /* 0x00000000000679c3 */ /* 0x000e620000008800 */
[----:B------:R-:W-:Y:S01]  /*07c0*/  UMOV UR5, 0x400 ;  /* 0x0000040000057882 */ /* 0x000fe20000000000 */
[----:B------:R-:W-:Y:S02]  /*07d0*/  IMAD.IADD R17, R9, 0x1, R14 ;  /* 0x0000000109117824 */ /* 0x000fe400078e020e */
[----:B------:R-:W-:-:S03]  /*07e0*/  IMAD.MOV R18, RZ, RZ, -R12 ;  /* 0x000000ffff127224 */ /* 0x000fc600078e0a0c */
[----:B------:R-:W-:Y:S01]  /*07f0*/  IADD3 R16, PT, PT, R17, -R30, RZ ;  /* 0x8000001e11107210 */ /* 0x000fe20007ffe0ff */
[----:B------:R-:W2:Y:S01]  /*0800*/  LDC.64 R6, c[0x0][0x380] ;  /* 0x0000e000ff067b82 */ /* 0x000ea20000000a00 */
[----:B-1----:R-:W-:-:S04]  /*0810*/  ULEA UR5, UR6, UR5, 0x18 ;  /* 0x0000000506057291 */ /* 0x002fc8000f8ec0ff */
[----:B------:R-:W-:-:S06]  /*0820*/  ULEA UR5, UR4, UR5, 0x1 ;  /* 0x0000000504057291 */ /* 0x000fcc000f8e08ff */
[----:B------:R-:W-:-:S04]  /*0830*/  LEA R13, R2, UR5, 0xc ;  /* 0x00000005020d7c11 */ /* 0x000fc8000f8e60ff */
[----:B------:R-:W-:-:S05]  /*0840*/  LEA R14, R14, R13, 0x9 ;  /* 0x0000000d0e0e7211 */ /* 0x000fca00078e48ff */
[----:B------:R-:W-:-:S07]  /*0850*/  IMAD R15, R3, 0x10, R14 ;  /* 0x00000010030f7824 */ /* 0x000fce00078e020e */
.L_x_721:
[CC--:B------:R-:W-:Y:S01]  /*0860*/  ISETP.GE.AND P0, PT, R17.reuse, R30.reuse, PT ;  /* 0x0000001e1100720c */ /* 0x0c0fe20003f06270 */
[----:B------:R-:W-:Y:S01]  /*0870*/  VIADD R18, R18, 0x1 ;  /* 0x0000000112127836 */ /* 0x000fe20000000000 */
[C---:B------:R-:W-:Y:S02]  /*0880*/  VIMNMX R12, PT, PT, R17.reuse, R30, PT ;  /* 0x0000001e110c7248 */ /* 0x040fe40003fe0100 */
[C---:B------:R-:W-:Y:S01]  /*0890*/  SEL R13, R16.reuse, RZ, P0 ;  /* 0x000000ff100d7207 */ /* 0x040fe20000000000 */
[----:B------:R-:W-:Y:S01]  /*08a0*/  VIADD R16, R16, 0x1 ;  /* 0x0000000110107836 */ /* 0x000fe20000000000 */
        /* <DEDUP_REMOVED lines=8> */
[----:B------:R1:W-:Y:S02]  /*0930*/  LDGSTS.E.128 [R15], desc[UR10][R12.64] ;  /* 0x000000000c0f7fae */ /* 0x0003e4000b9a180a */
[----:B-1----:R-:W-:Y:S01]  /*0940*/  IADD3 R15, PT, PT, R15, 0x200, RZ ;  /* 0x000002000f0f7810 */ /* 0x002fe20007ffe0ff */
[----:B------:R-:W-:Y:S06]  /*0950*/  @P0 BRA `(.L_x_721) ;  /* 0xfffffffc00c00947 */ /* 0x000fec000383ffff */
.L_x_717:
[----:B------:R-:W-:Y:S05]  /*0960*/  BSYNC.RECONVERGENT B0 ;  /* 0x0000000000007941 */ /* 0x000fea0003800200 */
.L_x_716:
        /* <DEDUP_REMOVED lines=28> */
[----:B------:R-:W-:Y:S01]  /*0b30*/  UMOV UR5, 0x400 ;  /* 0x0000040000057882 */ /* 0x000fe20000000000 */
[----:B------:R-:W-:Y:S01]  /*0b40*/  LEA.HI R4, R4, 0x1, RZ, 0x1b ;  /* 0x0000000104047811 */ /* 0x000fe200078fd8ff */
[----:B------:R-:W-:Y:S02]  /*0b50*/  IMAD R6, R2, UR7, RZ ;  /* 0x0000000702067c24 */ /* 0x000fe4000f8e02ff */
[----:B------:R-:W-:Y:S01]  /*0b60*/  IMAD.SHL.U32 R13, R3, 0x10, RZ ;  /* 0x00000010030d7824 */ /* 0x000fe200078e00ff */
[C---:B------:R-:W-:Y:S02]  /*0b70*/  SHF.L.U32 R7, R4.reuse, 0x5, RZ ;  /* 0x0000000504077819 */ /* 0x040fe400000006ff */
[----:B------:R-:W-:Y:S02]  /*0b80*/  LOP3.LUT R4, R4, 0x3, RZ, 0xc0, !PT ;  /* 0x0000000304047812 */ /* 0x000fe400078ec0ff */
[----:B------:R-:W-:-:S02]  /*0b90*/  LOP3.LUT R7, R7, 0x60, RZ, 0xc0, !PT ;  /* 0x0000006007077812 */ /* 0x000fc400078ec0ff */
[----:B------:R-:W-:Y:S02]  /*0ba0*/  IADD3 R4, PT, PT, -R4, RZ, RZ ;  /* 0x000000ff04047210 */ /* 0x000fe40007ffe1ff */
[----:B------:R-:W-:Y:S01]  /*0bb0*/  LOP3.LUT R11, R7, 0x1f, R0, 0xf8, !PT ;  /* 0x0000001f070b7812 */ /* 0x000fe200078ef800 */
[----:B-1----:R-:W-:-:S06]  /*0bc0*/  ULEA UR5, UR8, UR5, 0x18 ;  /* 0x0000000508057291 */ /* 0x002fcc000f8ec0ff */
[----:B------:R-:W-:-:S05]  /*0bd0*/  LEA R6, R6, UR5, 0x1 ;  /* 0x0000000506067c11 */ /* 0x000fca000f8e08ff */
[----:B------:R-:W-:-:S07]  /*0be0*/  IMAD.IADD R15, R6, 0x1, R13 ;  /* 0x00000001060f7824 */ /* 0x000fce00078e020d */
.L_x_726:
[C---:B------:R-:W-:Y:S01]  /*0bf0*/  IADD3 R6, P0, PT, R13.reuse, R21, RZ ;  /* 0x000000150d067210 */ /* 0x040fe20007f1e0ff */
        /* <DEDUP_REMOVED lines=10> */
.L_x_725:
[----:B------:R-:W-:Y:S05]  /*0ca0*/  BSYNC.RECONVERGENT B1 ;  /* 0x0000000000017941 */ /* 0x000fea0003800200 */
.L_x_724:
        /* <DEDUP_REMOVED lines=8> */
.L_x_727:
        /* <DEDUP_REMOVED lines=23> */
.L_x_723:
[----:B------:R-:W-:Y:S05]  /*0ea0*/  BSYNC.RECONVERGENT B0 ;  /* 0x0000000000007941 */ /* 0x000fea0003800200 */
.L_x_722:
        /* <DEDUP_REMOVED lines=62> */
.L_x_733:
        /* <DEDUP_REMOVED lines=36> */
.L_x_740:
        /* <DEDUP_REMOVED lines=30> */
.L_x_730:
[----:B------:R-:W-:Y:S05]  /*16b0*/  BSYNC.RECONVERGENT B0 ;  /* 0x0000000000007941 */ /* 0x000fea0003800200 */
.L_x_729:
        /* <DEDUP_REMOVED lines=12> */
[----:B-1----:R-:W-:-:S02]  /*1780*/  HADD2.F32 R41, -RZ, R41.H0_H0 ;  /* 0x20000029ff297230 */ /* 0x002fc40000004100 */
[----:B--2---:R-:W-:-:S03]  /*1790*/  HADD2.F32 R40, -RZ, R40.H0_H0 ;  /* 0x20000028ff287230 */ /* 0x004fc60000004100 */
[CC--:B------:R-:W-:Y:S01]  /*17a0*/  FMUL.FTZ R43, R5.reuse, R41.reuse ;  /* 0x00000029052b7220 */ /* 0x0c0fe20000410000 */
[C---:B------:R-:W-:Y:S01]  /*17b0*/  FMUL.FTZ R42, R0.reuse, R41 ;  /* 0x00000029002a7220 */ /* 0x040fe20000410000 */
[----:B---3--:R-:W-:Y:S02]  /*17c0*/  HADD2.F32 R38, -RZ, R38.H0_H0 ;  /* 0x20000026ff267230 */ /* 0x008fe40000004100 */
[-C--:B------:R-:W-:Y:S01]  /*17d0*/  FFMA.FTZ R0, R0, R40.reuse, -R43 ;  /* 0x0000002800007223 */ /* 0x080fe2000001082b */
[----:B------:R-:W-:Y:S01]  /*17e0*/  FFMA.FTZ R5, R5, R40, R42 ;  /* 0x0000002805057223 */ /* 0x000fe2000001002a */
[----:B----4-:R-:W-:Y:S02]  /*17f0*/  HADD2.F32 R39, -RZ, R39.H0_H0 ;  /* 0x20000027ff277230 */ /* 0x010fe40000004100 */
[-C--:B------:R-:W-:Y:S01]  /*1800*/  FMUL.FTZ R40, R34, R38.reuse ;  /* 0x0000002622287220 */ /* 0x080fe20000410000 */
[----:B------:R-:W-:Y:S01]  /*1810*/  FMUL.FTZ R41, R7, R38 ;  /* 0x0000002607297220 */ /* 0x000fe20000410000 */
[----:B-----5:R-:W-:-:S02]  /*1820*/  HADD2.F32 R2, -RZ, R2.H0_H0 ;  /* 0x20000002ff027230 */ /* 0x020fc40000004100 */
[-C--:B------:R-:W-:Y:S01]  /*1830*/  FFMA.FTZ R7, R7, R39.reuse, -R40 ;  /* 0x0000002707077223 */ /* 0x080fe20000010828 */
[----:B------:R-:W-:Y:S01]  /*1840*/  FFMA.FTZ R34, R34, R39, R41 ;  /* 0x0000002722227223 */ /* 0x000fe20000010029 */
[----:B------:R-:W-:Y:S02]  /*1850*/  HADD2.F32 R38, -RZ, R3.H0_H0 ;  /* 0x20000003ff267230 */ /* 0x000fe40000004100 */
[-C--:B------:R-:W-:Y:S01]  /*1860*/  FMUL.FTZ R3, R33, R2.reuse ;  /* 0x0000000221037220 */ /* 0x080fe20000410000 */
[----:B------:R-:W-:Y:S01]  /*1870*/  FMUL.FTZ R2, R6, R2 ;  /* 0x0000000206027220 */ /* 0x000fe20000410000 */
[----:B------:R-:W-:Y:S02]  /*1880*/  HADD2.F32 R36, -RZ, R36.H0_H0 ;  /* 0x20000024ff247230 */ /* 0x000fe40000004100 */
[-C--:B------:R-:W-:Y:S01]  /*1890*/  FMUL.FTZ R39, R35, R38.reuse ;  /* 0x0000002623277220 */ /* 0x080fe20000410000 */
[----:B------:R-:W-:Y:S01]  /*18a0*/  FMUL.FTZ R38, R32, R38 ;  /* 0x0000002620267220 */ /* 0x000fe20000410000 */
[----:B------:R-:W-:-:S02]  /*18b0*/  HADD2.F32 R37, -RZ, R37.H0_H0 ;  /* 0x20000025ff257230 */ /* 0x000fc40000004100 */
[-C--:B------:R-:W-:Y:S01]  /*18c0*/  FFMA.FTZ R6, R6, R36.reuse, -R3 ;  /* 0x0000002406067223 */ /* 0x080fe20000010803 */
[----:B------:R-:W-:Y:S02]  /*18d0*/  FFMA.FTZ R33, R33, R36, R2 ;  /* 0x0000002421217223 */ /* 0x000fe40000010002 */
[-C--:B------:R-:W-:Y:S01]  /*18e0*/  FFMA.FTZ R32, R32, R37.reuse, -R39 ;  /* 0x0000002520207223 */ /* 0x080fe20000010827 */
[----:B------:R-:W-:-:S07]  /*18f0*/  FFMA.FTZ R35, R35, R37, R38 ;  /* 0x0000002523237223 */ /* 0x000fce0000010026 */
.L_x_732:
[----:B------:R-:W-:Y:S05]  /*1900*/  BSYNC.RECONVERGENT B0 ;  /* 0x0000000000007941 */ /* 0x000fea0003800200 */
.L_x_731:
        /* <DEDUP_REMOVED lines=15> */
.L_x_728:
[----:B------:R-:W-:Y:S01]  /*1a00*/  HFMA2 R41, -RZ, RZ, 0, 9.5367431640625e-07 ;  /* 0x00000010ff297431 */ /* 0x000fe200000001ff */
[----:B------:R-:W-:Y:S01]  /*1a10*/  BSSY B0, `(.L_x_734) ;  /* 0x0000006000007945 */ /* 0x000fe20003800000 */
[----:B------:R-:W-:Y:S01]  /*1a20*/  IMAD.MOV.U32 R42, RZ, RZ, 0x1f ;  /* 0x0000001fff2a7424 */ /* 0x000fe200078e00ff */
[----:B------:R-:W-:-:S07]  /*1a30*/  MOV R39, 0xffffffff ;  /* 0xffffffff00277802 */ /* 0x000fce0000000f00 */
[----:B------:R-:W-:Y:S05]  /*1a40*/  WARPSYNC.COLLECTIVE R39, `(.L_x_735) ;  /* 0x0000000027087348 */ /* 0x000fea0003c00000 */
[----:B------:R1:W2:Y:S02]  /*1a50*/  SHFL.BFLY P1, R37, R36, R41, R42 ;  /* 0x0c00002924257389 */ /* 0x0002a4000002002a */
[----:B-12---:R-:W-:Y:S05]  /*1a60*/  ENDCOLLECTIVE ;  /* 0x000000000000791b */ /* 0x006fea0003800000 */
.L_x_735:
[----:B------:R-:W-:Y:S05]  /*1a70*/  BSYNC B0 ;  /* 0x0000000000007941 */ /* 0x000fea0003800000 */
.L_x_734:
        /* <DEDUP_REMOVED lines=9> */
.L_x_736:
[----:B------:R-:W-:Y:S01]  /*1b10*/  HFMA2 R41, -RZ, RZ, 0, 2.384185791015625e-07 ;  /* 0x00000004ff297431 */ /* 0x000fe200000001ff */
[----:B------:R-:W-:-:S05]  /*1b20*/  MOV R38, R37 ;  /* 0x0000002500267202 */ /* 0x000fca0000000f00 */
[----:B------:R-:W-:-:S04]  /*1b30*/  FADD.FTZ R38, R5, R38 ;  /* 0x0000002605267221 */ /* 0x000fc80000010000 */
[----:B------:R-:W-:-:S07]  /*1b40*/  IMAD.MOV.U32 R36, RZ, RZ, R38 ;  /* 0x000000ffff247224 */ /* 0x000fce00078e0026 */
[----:B------:R-:W-:Y:S05]  /*1b50*/  WARPSYNC.COLLECTIVE R39, `(.L_x_737) ;  /* 0x0000000027087348 */ /* 0x000fea0003c00000 */
[----:B------:R1:W2:Y:S02]  /*1b60*/  SHFL.BFLY P1, R37, R36, R41, R42 ;  /* 0x0c00002924257389 */ /* 0x0002a4000002002a */
[----:B-12---:R-:W-:Y:S05]  /*1b70*/  ENDCOLLECTIVE ;  /* 0x000000000000791b */ /* 0x006fea0003800000 */
.L_x_737:
[----:B------:R-:W-:Y:S02]  /*1b80*/  IMAD.MOV.U32 R41, RZ, RZ, 0x2 ;  /* 0x00000002ff297424 */ /* 0x000fe400078e00ff */
[----:B------:R-:W-:-:S04]  /*1b90*/  IMAD.MOV.U32 R7, RZ, RZ, R37 ;  /* 0x000000ffff077224 */ /* 0x000fc800078e0025 */
[----:B------:R-:W-:-:S05]  /*1ba0*/  FADD.FTZ R7, R38, R7 ;  /* 0x0000000726077221 */ /* 0x000fca0000010000 */
[----:B------:R-:W-:-:S07]  /*1bb0*/  MOV R36, R7 ;  /* 0x0000000700247202 */ /* 0x000fce0000000f00 */
[----:B------:R-:W-:Y:S05]  /*1bc0*/  WARPSYNC.COLLECTIVE R39, `(.L_x_738) ;  /* 0x0000000027087348 */ /* 0x000fea0003c00000 */
[----:B------:R1:W2:Y:S02]  /*1bd0*/  SHFL.BFLY P1, R37, R36, R41, R42 ;  /* 0x0c00002924257389 */ /* 0x0002a4000002002a */
[----:B-12---:R-:W-:Y:S05]  /*1be0*/  ENDCOLLECTIVE ;  /* 0x000000000000791b */ /* 0x006fea0003800000 */
.L_x_738:
[----:B------:R-:W-:Y:S01]  /*1bf0*/  HFMA2 R41, -RZ, RZ, 0, 5.9604644775390625e-08 ;  /* 0x00000001ff297431 */ /* 0x000fe200000001ff */
[----:B------:R-:W-:-:S05]  /*1c00*/  MOV R40, R37 ;  /* 0x0000002500287202 */ /* 0x000fca0000000f00 */
[----:B------:R-:W-:-:S04]  /*1c10*/  FADD.FTZ R40, R7, R40 ;  /* 0x0000002807287221 */ /* 0x000fc80000010000 */
[----:B------:R-:W-:-:S07]  /*1c20*/  IMAD.MOV.U32 R36, RZ, RZ, R40 ;  /* 0x000000ffff247224 */ /* 0x000fce00078e0028 */
[----:B------:R-:W-:Y:S05]  /*1c30*/  WARPSYNC.COLLECTIVE R39, `(.L_x_739) ;  /* 0x0000000027087348 */ /* 0x000fea0003c00000 */
[----:B------:R1:W2:Y:S02]  /*1c40*/  SHFL.BFLY P1, R37, R36, R41, R42 ;  /* 0x0c00002924257389 */ /* 0x0002a4000002002a */
[----:B-12---:R-:W-:Y:S05]  /*1c50*/  ENDCOLLECTIVE ;  /* 0x000000000000791b */ /* 0x006fea0003800000 */
.L_x_739:
[----:B------:R-:W-:Y:S05]  /*1c60*/  BRA `(.L_x_740) ;  /* 0xfffffff800187947 */ /* 0x000fea000383ffff */
.L_x_741:
        /* <DEDUP_REMOVED lines=9> */
.L_x_4075:


//--------------------- .text._ZN12tensorrt_llm7kernels32fusedQKNormRopeKernelNTokenHeadsIN3c108BFloat16ENS2_4HalfELi128ELb0ELi8EEEvPviiifPKvS7_S7_PKlii --------------------------
	.section	.text._ZN12tensorrt_llm7kernels32fusedQKNormRopeKernelNTokenHeadsIN3c108BFloat16ENS2_4HalfELi128ELb0ELi8EEEvPviiifPKvS7_S7_PKlii,"ax",@progbits
	.align	128
        .global         _ZN12tensorrt_llm7kernels32fusedQKNormRopeKernelNTokenHeadsIN3c108BFloat16ENS2_4HalfELi128ELb0ELi8EEEvPviiifPKvS7_S7_PKlii
        .type           _ZN12tensorrt_llm7kernels32fusedQKNormRopeKernelNTokenHeadsIN3c108BFloat16ENS2_4HalfELi128ELb0ELi8EEEvPviiifPKvS7_S7_PKlii,@function
        .size           _ZN12tensorrt_llm7kernels32fusedQKNormRopeKernelNTokenHeadsIN3c108BFloat16ENS2_4HalfELi128ELb0ELi8EEEvPviiifPKvS7_S7_PKlii,(.L_x_4076 - _ZN12tensorrt_llm7kernels32fusedQKNormRopeKernelNTokenHeadsIN3c108BFloat16ENS2_4HalfELi128ELb0ELi8EEEvPviiifPKvS7_S7_PKlii)
        .other          _ZN12tensorrt_llm7kernels32fusedQKNormRopeKernelNTokenHeadsIN3c108BFloat16ENS2_4HalfELi128ELb0ELi8EEEvPviiifPKvS7_S7_PKlii,@"STO_CUDA_ENTRY STV_DEFAULT"
_ZN12tensorrt_llm7kernels32fusedQKNormRopeKernelNTokenHeadsIN3c108BFloat16ENS2_4HalfELi128ELb0ELi8EEEvPviiifPKvS7_S7_PKlii:
.text._ZN12tensorrt_llm7kernels32fusedQKNormRopeKernelNTokenHeadsIN3c108BFloat16ENS2_4HalfELi128ELb0ELi8EEEvPviiifPKvS7_S7_PKlii:
        /* <DEDUP_REMOVED lines=78> */
.L_x_746:
        /* <DEDUP_REMOVED lines=43> */
.L_x_745:
[----:B------:R-:W-:Y:S05]  /*0790*/  BSYNC.RECONVERGENT B1 ;  /* 0x0000000000017941 */ /* 0x000fea0003800200 */
.L_x_744:
        /* <DEDUP_REMOVED lines=12> */
.L_x_747:
        /* <DEDUP_REMOVED lines=16> */
.L_x_743:
[----:B------:R-:W-:Y:S05]  /*0960*/  BSYNC.RECONVERGENT B0 ;  /* 0x0000000000007941 */ /* 0x000fea0003800200 */
.L_x_742:
        /* <DEDUP_REMOVED lines=40> */
.L_x_752:
        /* <DEDUP_REMOVED lines=11> */
.L_x_751:
[----:B------:R-:W-:Y:S05]  /*0ca0*/  BSYNC.RECONVERGENT B1 ;  /* 0x0000000000017941 */ /* 0x000fea0003800200 */
.L_x_750:
        /* <DEDUP_REMOVED lines=8> */
.L_x_753:
        /* <DEDUP_REMOVED lines=23> */
.L_x_749:
[----:B------:R-:W-:Y:S05]  /*0ea0*/  BSYNC.RECONVERGENT B0 ;  /* 0x0000000000007941 */ /* 0x000fea0003800200 */
.L_x_748:
        /* <DEDUP_REMOVED lines=98> */
.L_x_761:
        /* <DEDUP_REMOVED lines=26> */
.L_x_768:
        /* <DEDUP_REMOVED lines=18> */
.L_x_756:
[----:B------:R-:W-:Y:S05]  /*1790*/  BSYNC.RECONVERGENT B0 ;  /* 0x0000000000007941 */ /* 0x000fea0003800200 */
.L_x_755:
        /* <DEDUP_REMOVED lines=41> */
[C---:B------:R-:W-:Y:S02]  /*1a30*/  LEA R5, R23.reuse, R34, 0x1 ;  /* 0x0000002217057211 */ /* 0x040fe400078e08ff */
[----:B------:R-:W-:Y:S04]  /*1a40*/  LDS.U16 R34, [R34] ;  /* 0x0000000022227984 */ /* 0x000fe80000000400 */
[----:B------:R-:W1:Y:S02]  /*1a50*/  LDS.U16 R5, [R5] ;  /* 0x0000000005057984 */ /* 0x000e640000000400 */
[----:B-1----:R-:W-:Y:S02]  /*1a60*/  HADD2.F32 R3, -RZ, R5.H0_H0 ;  /* 0x20000005ff037230 */ /* 0x002fe40000004100 */
[----:B------:R-:W-:Y:S03]  /*1a70*/  LDS.U16 R5, [R36] ;  /* 0x0000000024057984 */ /* 0x000fe60000000400 */
[----:B------:R-:W-:Y:S01]  /*1a80*/  FMUL.FTZ R35, R32, R3 ;  /* 0x0000000320237220 */ /* 0x000fe20000410000 */
[----:B------:R-:W-:Y:S01]  /*1a90*/  HADD2.F32 R3, -RZ, R34.H0_H0 ;  /* 0x20000022ff037230 */ /* 0x000fe20000004100 */
[----:B------:R-:W1:Y:S04]  /*1aa0*/  SHFL.BFLY PT, R32, R31, R22, 0x1f ;  /* 0x0c001f161f207589 */ /* 0x000e6800000e0000 */
[----:B------:R-:W-:Y:S01]  /*1ab0*/  FFMA.FTZ R30, R30, R3, R35 ;  /* 0x000000031e1e7223 */ /* 0x000fe20000010023 */
[----:B------:R-:W-:Y:S01]  /*1ac0*/  LEA R3, R23, R36, 0x1 ;  /* 0x0000002417037211 */ /* 0x000fe200078e08ff */
[----:B------:R-:W2:Y:S01]  /*1ad0*/  SHFL.BFLY PT, R34, R33, R22, 0x1f ;  /* 0x0c001f1621227589 */ /* 0x000ea200000e0000 */
[----:B------:R-:W-:-:S02]  /*1ae0*/  HADD2.F32 R35, -RZ, R2.H0_H0 ;  /* 0x20000002ff237230 */ /* 0x000fc40000004100 */
[----:B------:R-:W-:Y:S02]  /*1af0*/  HADD2.F32 R2, -RZ, R4.H0_H0 ;  /* 0x20000004ff027230 */ /* 0x000fe40000004100 */
[----:B------:R-:W3:Y:S01]  /*1b00*/  LDS.U16 R3, [R3] ;  /* 0x0000000003037984 */ /* 0x000ee20000000400 */
[----:B-1----:R-:W-:Y:S01]  /*1b10*/  @!P1 FADD.FTZ R32, -R32, -RZ ;  /* 0x800000ff20209221 */ /* 0x002fe20000010100 */
[----:B--2---:R-:W-:-:S04]  /*1b20*/  @!P1 FADD.FTZ R34, -R34, -RZ ;  /* 0x800000ff22229221 */ /* 0x004fc80000010100 */
[----:B------:R-:W-:-:S04]  /*1b30*/  FMUL.FTZ R34, R34, R35 ;  /* 0x0000002322227220 */ /* 0x000fc80000410000 */
[----:B------:R-:W-:Y:S01]  /*1b40*/  FFMA.FTZ R33, R33, R2, R34 ;  /* 0x0000000221217223 */ /* 0x000fe20000010022 */
[----:B------:R-:W-:Y:S01]  /*1b50*/  HADD2.F32 R2, -RZ, R5.H0_H0 ;  /* 0x20000005ff027230 */ /* 0x000fe20000004100 */
[----:B------:R1:W2:Y:S01]  /*1b60*/  SHFL.BFLY PT, R34, R0, R22, 0x1f ;  /* 0x0c001f1600227589 */ /* 0x0002a200000e0000 */
[----:B---3--:R-:W-:-:S05]  /*1b70*/  HADD2.F32 R35, -RZ, R3.H0_H0 ;  /* 0x20000003ff237230 */ /* 0x008fca0000004100 */
[----:B------:R-:W-:-:S04]  /*1b80*/  FMUL.FTZ R32, R32, R35 ;  /* 0x0000002320207220 */ /* 0x000fc80000410000 */
[----:B-1----:R-:W-:-:S07]  /*1b90*/  FFMA.FTZ R31, R31, R2, R32 ;  /* 0x000000021f1f7223 */ /* 0x002fce0000010020 */
.L_x_775:
[----:B------:R-:W-:Y:S01]  /*1ba0*/  LEA R2, R24, UR4, 0x1 ;  /* 0x0000000418027c11 */ /* 0x000fe2000f8e08ff */
[----:B--2---:R-:W-:Y:S01]  /*1bb0*/  @!P1 FADD.FTZ R34, -R34, -RZ ;  /* 0x800000ff22229221 */ /* 0x004fe20000010100 */
[----:B------:R-:W-:-:S03]  /*1bc0*/  UMOV UR8, 0xffffffff ;  /* 0xffffffff00087882 */ /* 0x000fc60000000000 */
[----:B------:R-:W-:Y:S02]  /*1bd0*/  IMAD R4, R23, 0x2, R2 ;  /* 0x0000000217047824 */ /* 0x000fe400078e0202 */
        /* <DEDUP_REMOVED lines=8> */
.L_x_758:
[----:B------:R-:W-:Y:S05]  /*1c60*/  BSYNC B0 ;  /* 0x0000000000007941 */ /* 0x000fea0003800000 */
.L_x_757:
[----:B------:R-:W2:Y:S01]  /*1c70*/  LDC.64 R4, c[0x0][0x380] ;  /* 0x0000e000ff047b82 */ /* 0x000ea20000000a00 */
[----:B------:R-:W-:Y:S01]  /*1c80*/  LEA R29, R29, R8, 0x7 ;  /* 0x000000081d1d7211 */ /* 0x000fe200078e38ff */
[----:B------:R-:W-:Y:S01]  /*1c90*/  VIADD R25, R25, 0x1 ;  /* 0x0000000119197836 */ /* 0x000fe20000000000 */
[----:B------:R-:W-:Y:S01]  /*1ca0*/  F2FP.BF16.F32.PACK_AB R2, R33, R30 ;  /* 0x0000001e2102723e */ /* 0x000fe200000010ff */
[----:B------:R-:W-:Y:S01]  /*1cb0*/  VIADD R11, R11, 0x1 ;  /* 0x000000010b0b7836 */ /* 0x000fe20000000000 */
[----:B------:R-:W-:Y:S02]  /*1cc0*/  F2FP.BF16.F32.PACK_AB R3, R0, R31 ;  /* 0x0000001f0003723e */ /* 0x000fe400000010ff */
[----:B------:R-:W-:Y:S02]  /*1cd0*/  ISETP.GE.AND P1, PT, R25, R10, PT ;  /* 0x0000000a1900720c */ /* 0x000fe40003f26270 */
[----:B------:R-:W-:Y:S02]  /*1ce0*/  IADD3 R21, PT, PT, R21, 0x100, RZ ;  /* 0x0000010015157810 */ /* 0x000fe40007ffe0ff */
[----:B------:R-:W-:Y:S01]  /*1cf0*/  IADD3 R28, PT, PT, R28, 0x1, RZ ;  /* 0x000000011c1c7810 */ /* 0x000fe20007ffe0ff */
[----:B--2---:R-:W-:-:S05]  /*1d00*/  IMAD.WIDE R4, R29, 0x2, R4 ;  /* 0x000000021d047825 */ /* 0x004fca00078e0204 */
[----:B------:R2:W-:Y:S03]  /*1d10*/  STG.E.64 desc[UR6][R4.64], R2 ;  /* 0x0000000204007986 */ /* 0x0005e6000c101b06 */
[----:B------:R-:W-:Y:S05]  /*1d20*/  @!P1 BRA `(.L_x_761) ;  /* 0xfffffff400e89947 */ /* 0x000fea000383ffff */
[----:B------:R-:W-:Y:S05]  /*1d30*/  EXIT ;  /* 0x000000000000794d */ /* 0x000fea0003800000 */
.L_x_754:
[----:B------:R-:W-:Y:S01]  /*1d40*/  BSSY B0, `(.L_x_762) ;  /* 0x0000007000007945 */ /* 0x000fe20003800000 */
[----:B------:R-:W-:Y:S01]  /*1d50*/  IMAD.MOV.U32 R2, RZ, RZ, 0x10 ;  /* 0x00000010ff027424 */ /* 0x000fe200078e00ff */
[----:B------:R-:W-:Y:S01]  /*1d60*/  MOV R3, 0x1f ;  /* 0x0000001f00037802 */ /* 0x000fe20000000f00 */
[----:B------:R-:W-:-:S07]  /*1d70*/  IMAD.MOV.U32 R4, RZ, RZ, -0x1 ;  /* 0xffffffffff047424 */ /* 0x000fce00078e00ff */
[----:B------:R-:W-:Y:S05]  /*1d80*/  WARPSYNC.COLLECTIVE R4, `(.L_x_763) ;  /* 0x0000000004087348 */ /* 0x000fea0003c00000 */
[----:B------:R1:W2:Y:S02]  /*1d90*/  SHFL.BFLY P2, R32, R5, R2, R3 ;  /* 0x0c00000205207389 */ /* 0x0002a40000040003 */
[----:B-12---:R-:W-:Y:S05]  /*1da0*/  ENDCOLLECTIVE ;  /* 0x000000000000791b */ /* 0x006fea0003800000 */
.L_x_763:
[----:B------:R-:W-:Y:S05]  /*1db0*/  BSYNC B0 ;  /* 0x0000000000007941 */ /* 0x000fea0003800000 */
.L_x_762:
[----:B------:R-:W-:Y:S01]  /*1dc0*/  FADD.FTZ R5, R5, R32 ;  /* 0x0000002005057221 */ /* 0x000fe20000010000 */
[----:B------:R-:W-:Y:S02]  /*1dd0*/  HFMA2 R2, -RZ, RZ, 0, 4.76837158203125e-07 ;  /* 0x00000008ff027431 */ /* 0x000fe400000001ff */
[----:B------:R-:W-:Y:S01]  /*1de0*/  IMAD.MOV.U32 R3, RZ, RZ, 0x1f ;  /* 0x0000001fff037424 */ /* 0x000fe200078e00ff */
[----:B------:R-:W-:-:S07]  /*1df0*/  MOV R4, 0xffffffff ;  /* 0xffffffff00047802 */ /* 0x000fce0000000f00 */
[----:B------:R-:W-:Y:S05]  /*1e00*/  WARPSYNC.COLLECTIVE R4, `(.L_x_764) ;  /* 0x0000000004087348 */ /* 0x000fea0003c00000 */
[----:B------:R1:W2:Y:S02]  /*1e10*/  SHFL.BFLY P2, R32, R5, R2, R3 ;  /* 0x0c00000205207389 */ /* 0x0002a40000040003 */
[----:B-12---:R-:W-:Y:S05]  /*1e20*/  ENDCOLLECTIVE ;  /* 0x000000000000791b */ /* 0x006fea0003800000 */
.L_x_764:
[----:B------:R-:W-:Y:S02]  /*1e30*/  HFMA2 R2, -RZ, RZ, 0, 2.384185791015625e-07 ;  /* 0x00000004ff027431 */ /* 0x000fe400000001ff */
[----:B------:R-:W-:-:S04]  /*1e40*/  FADD.FTZ R30, R5, R32 ;  /* 0x00000020051e7221 */ /* 0x000fc80000010000 */
[----:B------:R-:W-:-:S07]  /*1e50*/  IMAD.MOV.U32 R5, RZ, RZ, R30 ;  /* 0x000000ffff057224 */ /* 0x000fce00078e001e */
[----:B------:R-:W-:Y:S05]  /*1e60*/  WARPSYNC.COLLECTIVE R4, `(.L_x_765) ;  /* 0x0000000004087348 */ /* 0x000fea0003c00000 */
[----:B------:R1:W2:Y:S02]  /*1e70*/  SHFL.BFLY P2, R32, R5, R2, R3 ;  /* 0x0c00000205207389 */ /* 0x0002a40000040003 */
[----:B-12---:R-:W-:Y:S05]  /*1e80*/  ENDCOLLECTIVE ;  /* 0x000000000000791b */ /* 0x006fea0003800000 */
.L_x_765:
[----:B------:R-:W-:Y:S01]  /*1e90*/  MOV R2, 0x2 ;  /* 0x0000000200027802 */ /* 0x000fe20000000f00 */
[----:B------:R-:W-:-:S04]  /*1ea0*/  FADD.FTZ R35, R30, R32 ;  /* 0x000000201e237221 */ /* 0x000fc80000010000 */
[----:B------:R-:W-:-:S07]  /*1eb0*/  IMAD.MOV.U32 R5, RZ, RZ, R35 ;  /* 0x000000ffff057224 */ /* 0x000fce00078e0023 */
[----:B------:R-:W-:Y:S05]  /*1ec0*/  WARPSYNC.COLLECTIVE R4, `(.L_x_766) ;  /* 0x0000000004087348 */ /* 0x000fea0003c00000 */
[----:B------:R1:W2:Y:S02]  /*1ed0*/  SHFL.BFLY P2, R32, R5, R2, R3 ;  /* 0x0c00000205207389 */ /* 0x0002a40000040003 */
[----:B-12---:R-:W-:Y:S05]  /*1ee0*/  ENDCOLLECTIVE ;  /* 0x000000000000791b */ /* 0x006fea0003800000 */
.L_x_766:
[----:B------:R-:W-:Y:S02]  /*1ef0*/  HFMA2 R2, -RZ, RZ, 0, 5.9604644775390625e-08 ;  /* 0x00000001ff027431 */ /* 0x000fe400000001ff */
[----:B------:R-:W-:-:S04]  /*1f00*/  FADD.FTZ R36, R35, R32 ;  /* 0x0000002023247221 */ /* 0x000fc80000010000 */
[----:B------:R-:W-:-:S07]  /*1f10*/  IMAD.MOV.U32 R5, RZ, RZ, R36 ;  /* 0x000000ffff057224 */ /* 0x000fce00078e0024 */
[----:B------:R-:W-:Y:S05]  /*1f20*/  WARPSYNC.COLLECTIVE R4, `(.L_x_767) ;  /* 0x0000000004087348 */ /* 0x000fea0003c00000 */
[----:B------:R1:W2:Y:S02]  /*1f30*/  SHFL.BFLY P2, R32, R5, R2, R3 ;  /* 0x0c00000205207389 */ /* 0x0002a40000040003 */
[----:B-12---:R-:W-:Y:S05]  /*1f40*/  ENDCOLLECTIVE ;  /* 0x000000000000791b */ /* 0x006fea0003800000 */
.L_x_767:
[----:B------:R-:W-:Y:S05]  /*1f50*/  BRA `(.L_x_768) ;  /* 0xfffffff400c47947 */ /* 0x000fea000383ffff */
.L_x_759:
        /* <DEDUP_REMOVED lines=13> */
[----:B------:R-:W-:-:S05]  /*2030*/  IMAD.HI.U32 R35, R35, R3, RZ ;  /* 0x0000000323237227 */ /* 0x000fca00078e00ff */
[----:B------:R-:W-:-:S05]  /*2040*/  IADD3 R35, PT, PT, -R35, RZ, RZ ;  /* 0x000000ff23237210 */ /* 0x000fca0007ffe1ff */
[----:B------:R-:W-:-:S05]  /*2050*/  IMAD R3, R4, R35, R3 ;  /* 0x0000002304037224 */ /* 0x000fca00078e0203 */
[----:B------:R-:W-:-:S13]  /*2060*/  ISETP.GT.U32.AND P2, PT, R4, R3, PT ;  /* 0x000000030400720c */ /* 0x000fda0003f44070 */
[----:B------:R-:W-:-:S05]  /*2070*/  @!P2 IMAD.IADD R3, R3, 0x1, -R4 ;  /* 0x000000010303a824 */ /* 0x000fca00078e0a04 */
[----:B------:R-:W-:-:S13]  /*2080*/  ISETP.GT.U32.AND P2, PT, R4, R3, PT ;  /* 0x000000030400720c */ /* 0x000fda0003f44070 */
[----:B------:R-:W-:Y:S02]  /*2090*/  @!P2 IADD3 R3, PT, PT, R3, -R4, RZ ;  /* 0x800000040303a210 */ /* 0x000fe40007ffe0ff */
        /* <DEDUP_REMOVED lines=12> */
.L_x_770:
[----:B------:R-:W-:Y:S05]  /*2160*/  BSYNC B1 ;  /* 0x0000000000017941 */ /* 0x000fea0003800000 */
.L_x_769:
        /* <DEDUP_REMOVED lines=10> */
.L_x_771:
[----:B------:R-:W-:Y:S01]  /*2210*/  MOV R5, R33 ;  /* 0x0000002100057202 */ /* 0x000fe20000000f00 */
[----:B------:R-:W-:Y:S01]  /*2220*/  @!P1 FADD.FTZ R32, -R32, -RZ ;  /* 0x800000ff20209221 */ /* 0x000fe20000010100 */
[----:B------:R-:W-:Y:S02]  /*2230*/  HADD2.F32 R37, -RZ, R35.H0_H0 ;  /* 0x20000023ff257230 */ /* 0x000fe40000004100 */
[----:B------:R-:W-:-:S03]  /*2240*/  HADD2.F32 R35, -RZ, R34.H0_H0 ;  /* 0x20000022ff237230 */ /* 0x000fc60000004100 */
[----:B------:R-:W-:-:S07]  /*2250*/  FMUL.FTZ R37, R32, R37 ;  /* 0x0000002520257220 */ /* 0x000fce0000410000 */
[----:B------:R-:W-:Y:S05]  /*2260*/  WARPSYNC.COLLECTIVE R4, `(.L_x_772) ;  /* 0x0000000004087348 */ /* 0x000fea0003c00000 */
[----:B------:R1:W2:Y:S02]  /*2270*/  SHFL.BFLY P2, R32, R5, R2, R3 ;  /* 0x0c00000205207389 */ /* 0x0002a40000040003 */
[----:B-12---:R-:W-:Y:S05]  /*2280*/  ENDCOLLECTIVE ;  /* 0x000000000000791b */ /* 0x006fea0003800000 */
.L_x_772:
[----:B------:R-:W-:Y:S01]  /*2290*/  FFMA.FTZ R30, R30, R35, R37 ;  /* 0x000000231e1e7223 */ /* 0x000fe20000010025 */
[----:B------:R-:W-:Y:S01]  /*22a0*/  IMAD R37, R23, 0x2, R36 ;  /* 0x0000000217257824 */ /* 0x000fe200078e0224 */
[----:B------:R-:W-:Y:S05]  /*22b0*/  LDS.U16 R35, [R36] ;  /* 0x0000000024237984 */ /* 0x000fea0000000400 */
[----:B------:R-:W1:Y:S01]  /*22c0*/  LDS.U16 R37, [R37] ;  /* 0x0000000025257984 */ /* 0x000e620000000400 */
[----:B------:R-:W-:Y:S02]  /*22d0*/  IMAD.MOV.U32 R5, RZ, RZ, R31 ;  /* 0x000000ffff057224 */ /* 0x000fe400078e001f */
[----:B------:R-:W-:-:S04]  /*22e0*/  IMAD.MOV.U32 R34, RZ, RZ, R32 ;  /* 0x000000ffff227224 */ /* 0x000fc800078e0020 */
[----:B------:R-:W-:Y:S01]  /*22f0*/  @!P1 FADD.FTZ R34, -R34, -RZ ;  /* 0x800000ff22229221 */ /* 0x000fe20000010100 */
[----:B-1----:R-:W-:-:S05]  /*2300*/  HADD2.F32 R32, -RZ, R37.H0_H0 ;  /* 0x20000025ff207230 */ /* 0x002fca0000004100 */
[----:B------:R-:W-:Y:S01]  /*2310*/  FMUL.FTZ R34, R34, R32 ;  /* 0x0000002022227220 */ /* 0x000fe20000410000 */
[----:B------:R-:W-:-:S05]  /*2320*/  HADD2.F32 R32, -RZ, R35.H0_H0 ;  /* 0x20000023ff207230 */ /* 0x000fca0000004100 */
[----:B------:R-:W-:Y:S01]  /*2330*/  FFMA.FTZ R33, R33, R32, R34 ;  /* 0x0000002021217223 */ /* 0x000fe20000010022 */
[----:B------:R-:W-:-:S07]  /*2340*/  LEA R34, R26, UR4, 0x1 ;  /* 0x000000041a227c11 */ /* 0x000fce000f8e08ff */
[----:B------:R-:W-:Y:S05]  /*2350*/  WARPSYNC.COLLECTIVE R4, `(.L_x_773) ;  /* 0x0000000004087348 */ /* 0x000fea0003c00000 */
[----:B------:R1:W2:Y:S02]  /*2360*/  SHFL.BFLY P2, R32, R5, R2, R3 ;  /* 0x0c00000205207389 */ /* 0x0002a40000040003 */
[----:B-12---:R-:W-:Y:S05]  /*2370*/  ENDCOLLECTIVE ;  /* 0x000000000000791b */ /* 0x006fea0003800000 */
.L_x_773:
[----:B------:R-:W-:Y:S02]  /*2380*/  LEA R35, R23, R34, 0x1 ;  /* 0x0000002217237211 */ /* 0x000fe400078e08ff */
[----:B------:R-:W-:Y:S04]  /*2390*/  LDS.U16 R34, [R34] ;  /* 0x0000000022227984 */ /* 0x000fe80000000400 */
[----:B------:R-:W1:Y:S01]  /*23a0*/  LDS.U16 R35, [R35] ;  /* 0x0000000023237984 */ /* 0x000e620000000400 */
[----:B------:R-:W-:Y:S01]  /*23b0*/  MOV R5, R0 ;  /* 0x0000000000057202 */ /* 0x000fe20000000f00 */
[----:B------:R-:W-:Y:S01]  /*23c0*/  @!P1 FADD.FTZ R32, -R32, -RZ ;  /* 0x800000ff20209221 */ /* 0x000fe20000010100 */
[----:B-1----:R-:W-:-:S05]  /*23d0*/  HADD2.F32 R37, -RZ, R35.H0_H0 ;  /* 0x20000023ff257230 */ /* 0x002fca0000004100 */
[----:B------:R-:W-:Y:S01]  /*23e0*/  FMUL.FTZ R36, R32, R37 ;  /* 0x0000002520247220 */ /* 0x000fe20000410000 */
[----:B------:R-:W-:-:S05]  /*23f0*/  HADD2.F32 R32, -RZ, R34.H0_H0 ;  /* 0x20000022ff207230 */ /* 0x000fca0000004100 */
[----:B------:R-:W-:-:S07]  /*2400*/  FFMA.FTZ R31, R31, R32, R36 ;  /* 0x000000201f1f7223 */ /* 0x000fce0000010024 */
[----:B------:R-:W-:Y:S05]  /*2410*/  WARPSYNC.COLLECTIVE R4, `(.L_x_774) ;  /* 0x0000000004087348 */ /* 0x000fea0003c00000 */
[----:B------:R1:W2:Y:S02]  /*2420*/  SHFL.BFLY P2, R32, R5, R2, R3 ;  /* 0x0c00000205207389 */ /* 0x0002a40000040003 */
[----:B-12---:R-:W-:Y:S05]  /*2430*/  ENDCOLLECTIVE ;  /* 0x000000000000791b */ /* 0x006fea0003800000 */
.L_x_774:
[----:B------:R-:W-:Y:S01]  /*2440*/  IMAD.MOV.U32 R34, RZ, RZ, R32 ;  /* 0x000000ffff227224 */ /* 0x000fe200078e0020 */
[----:B------:R-:W-:Y:S06]  /*2450*/  BRA `(.L_x_775) ;  /* 0xfffffff400d07947 */ /* 0x000fec000383ffff */
.L_x_760:
[----:B------:R-:W-:Y:S01]  /*2460*/  BSSY B1, `(.L_x_776) ;  /* 0x0000005000017945 */ /* 0x000fe20003800000 */
[----:B------:R-:W-:-:S07]  /*2470*/  MOV R4, 0xffffffff ;  /* 0xffffffff00047802 */ /* 0x000fce0000000f00 */
[----:B------:R-:W-:Y:S05]  /*2480*/  WARPSYNC.COLLECTIVE R4, `(.L_x_777) ;  /* 0x0000000004087348 */ /* 0x000fea0003c00000 */
[----:B------:R-:W-:Y:S01]  /*2490*/  NOP ;  /* 0x0000000000007918 */ /* 0x000fe20000000000 */
[----:B------:R-:W-:Y:S05]  /*24a0*/  ENDCOLLECTIVE ;  /* 0x000000000000791b */ /* 0x000fea0003800000 */
.L_x_777:
[----:B------:R-:W-:Y:S05]  /*24b0*/  BSYNC B1 ;  /* 0x0000000000017941 */ /* 0x000fea0003800000 */
.L_x_776:
[----:B------:R-:W-:Y:S05]  /*24c0*/  BRA `(.L_x_758) ;  /* 0xfffffff400e47947 */ /* 0x000fea000383ffff */
.L_x_778:
        /* <DEDUP_REMOVED lines=11> */
.L_x_4076:


//--------------------- .text._ZN12tensorrt_llm7kernels32fusedQKNormRopeKernelNTokenHeadsIN3c108BFloat16ENS2_4HalfELi128ELb1ELi8EEEvPviiifPKvS7_S7_PKlii --------------------------
	.section	.text._ZN12tensorrt_llm7kernels32fusedQKNormRopeKernelNTokenHeadsIN3c108BFloat16ENS2_4HalfELi128ELb1ELi8EEEvPviiifPKvS7_S7_PKlii,"ax",@progbits
	.align	128
        .global         _ZN12tensorrt_llm7kernels32fusedQKNormRopeKernelNTokenHeadsIN3c108BFloat16ENS2_4HalfELi128ELb1ELi8EEEvPviiifPKvS7_S7_PKlii
        .type           _ZN12tensorrt_llm7kernels32fusedQKNormRopeKernelNTokenHeadsIN3c108BFloat16ENS2_4HalfELi128ELb1ELi8EEEvPviiifPKvS7_S7_PKlii,@function
        .size           _ZN12tensorrt_llm7kernels32fusedQKNormRopeKernelNTokenHeadsIN3c108BFloat16ENS2_4HalfELi128ELb1ELi8EEEvPviiifPKvS7_S7_PKlii,(.L_x_4077 - _ZN12tensorrt_llm7kernels32fusedQKNormRopeKernelNTokenHeadsIN3c108BFloat16ENS2_4HalfELi128ELb1ELi8EEEvPviiifPKvS7_S7_PKlii)
        .other          _ZN12tensorrt_llm7kernels32fusedQKNormRopeKernelNTokenHeadsIN3c108BFloat16ENS2_4HalfELi128ELb1ELi8EEEvPviiifPKvS7_S7_PKlii,@"STO_CUDA_ENTRY STV_DEFAULT"
_ZN12tensorrt_llm7kernels32fusedQKNormRopeKernelNTokenHeadsIN3c108BFloat16ENS2_4HalfELi128ELb1ELi8EEEvPviiifPKvS7_S7_PKlii:
.text._ZN12tensorrt_llm7kernels32fusedQKNormRopeKernelNTokenHeadsIN3c108BFloat16ENS2_4HalfELi128ELb1ELi8EEEvPviiifPKvS7_S7_PKlii:
        /* <DEDUP_REMOVED lines=78> */
.L_x_783:
        /* <DEDUP_REMOVED lines=43> */
.L_x_782:
[----:B------:R-:W-:Y:S05]  /*0790*/  BSYNC.RECONVERGENT B1 ;  /* 0x0000000000017941 */ /* 0x000fea0003800200 */
.L_x_781:
        /* <DEDUP_REMOVED lines=12> */
.L_x_784:
        /* <DEDUP_REMOVED lines=16> */
.L_x_780:
[----:B------:R-:W-:Y:S05]  /*0960*/  BSYNC.RECONVERGENT B0 ;  /* 0x0000000000007941 */ /* 0x000fea0003800200 */
.L_x_779:
        /* <DEDUP_REMOVED lines=40> */
.L_x_789:
        /* <DEDUP_REMOVED lines=11> */
.L_x_788:
[----:B------:R-:W-:Y:S05]  /*0ca0*/  BSYNC.RECONVERGENT B1 ;  /* 0x0000000000017941 */ /* 0x000fea0003800200 */
.L_x_787:
        /* <DEDUP_REMOVED lines=8> */
.L_x_790:
        /* <DEDUP_REMOVED lines=23> */
.L_x_786:
[----:B------:R-:W-:Y:S05]  /*0ea0*/  BSYNC.RECONVERGENT B0 ;  /* 0x0000000000007941 */ /* 0x000fea0003800200 */
.L_x_785:
        /* <DEDUP_REMOVED lines=44> */
.L_x_796:
[----:B-12---:R-:W1:Y:S01]  /*1170*/  LDS.64 R6, [R14] ;  /* 0x000000000e067984 */ /* 0x006e620000000a00 */
[----:B------:R-:W-:Y:S01]  /*1180*/  ISETP.GE.AND P1, PT, R3, UR6, PT ;  /* 0x0000000603007c0c */ /* 0x000fe2000bf26270 */
[----:B------:R-:W-:-:S03]  /*1190*/  UMOV UR4, 0xffffffff ;  /* 0xffffffff00047882 */ /* 0x000fc60000000000 */
[----:B------:R-:W-:Y:S02]  /*11a0*/  SEL R21, R18, RZ, P1 ;  /* 0x000000ff12157207 */ /* 0x000fe40000800000 */
[C---:B-1----:R-:W-:Y:S02]  /*11b0*/  PRMT R9, R6.reuse, 0x7632, R9 ;  /* 0x0000763206097816 */ /* 0x042fe40000000009 */
[----:B------:R-:W-:Y:S02]  /*11c0*/  SHF.L.U32 R0, R6, 0x10, RZ ;  /* 0x0000001006007819 */ /* 0x000fe400000006ff */
[----:B------:R-:W-:Y:S01]  /*11d0*/  PRMT R24, R7, 0x7632, R24 ;  /* 0x0000763207187816 */ /* 0x000fe20000000018 */
[----:B------:R-:W-:Y:S01]  /*11e0*/  IMAD.U32 R9, R9, 0x10000, RZ ;  /* 0x0001000009097824 */ /* 0x000fe200078e00ff */
[----:B------:R-:W-:Y:S01]  /*11f0*/  SHF.L.U32 R8, R7, 0x10, RZ ;  /* 0x0000001007087819 */ /* 0x000fe200000006ff */
[----:B------:R-:W-:Y:S02]  /*1200*/  FFMA.FTZ R6, R0, R0, RZ ;  /* 0x0000000000067223 */ /* 0x000fe400000100ff */
[----:B------:R-:W-:-:S02]  /*1210*/  IMAD.U32 R7, R24, 0x10000, RZ ;  /* 0x0001000018077824 */ /* 0x000fc400078e00ff */
        /* <DEDUP_REMOVED lines=15> */
.L_x_803:
        /* <DEDUP_REMOVED lines=18> */
.L_x_793:
[----:B------:R-:W-:Y:S05]  /*1430*/  BSYNC.RECONVERGENT B0 ;  /* 0x0000000000007941 */ /* 0x000fea0003800200 */
.L_x_792:
[----:B------:R-:W-:Y:S01]  /*1440*/  BSSY.RECONVERGENT B0, `(.L_x_794) ;  /* 0x0000014000007945 */ /* 0x000fe20003800200 */
[----:B------:R-:W-:Y:S01]  /*1450*/  FMUL.FTZ R23, R8, R23 ;  /* 0x0000001708177220 */ /* 0x000fe20000410000 */
[----:B------:R-:W-:Y:S02]  /*1460*/  FMUL.FTZ R24, R7, R28 ;  /* 0x0000001c07187220 */ /* 0x000fe40000410000 */
[----:B------:R-:W-:Y:S05]  /*1470*/  @P0 BRA `(.L_x_795) ;  /* 0x0000000000400947 */ /* 0x000fea0003800000 */
[----:B------:R-:W2:Y:S04]  /*1480*/  LDS.U16 R9, [R16+UR5] ;  /* 0x0000000510097984 */ /* 0x000ea80008000400 */
[----:B------:R-:W3:Y:S04]  /*1490*/  LDS.U16 R25, [R16+UR5+0x2] ;  /* 0x0000020510197984 */ /* 0x000ee80008000400 */
[----:B------:R-:W4:Y:S04]  /*14a0*/  LDS.U16 R8, [R16] ;  /* 0x0000000010087984 */ /* 0x000f280000000400 */
[----:B------:R-:W5:Y:S01]  /*14b0*/  LDS.U16 R7, [R16+0x2] ;  /* 0x0000020010077984 */ /* 0x000f620000000400 */
[----:B--2---:R-:W-:-:S02]  /*14c0*/  HADD2.F32 R26, -RZ, R9.H0_H0 ;  /* 0x20000009ff1a7230 */ /* 0x004fc40000004100 */
[----:B---3--:R-:W-:-:S03]  /*14d0*/  HADD2.F32 R9, -RZ, R25.H0_H0 ;  /* 0x20000019ff097230 */ /* 0x008fc60000004100 */
[-C--:B------:R-:W-:Y:S01]  /*14e0*/  FMUL.FTZ R25, R21, R26.reuse ;  /* 0x0000001a15197220 */ /* 0x080fe20000410000 */
[----:B------:R-:W-:Y:S01]  /*14f0*/  FMUL.FTZ R26, R0, R26 ;  /* 0x0000001a001a7220 */ /* 0x000fe20000410000 */
[----:B----4-:R-:W-:Y:S02]  /*1500*/  HADD2.F32 R8, -RZ, R8.H0_H0 ;  /* 0x20000008ff087230 */ /* 0x010fe40000004100 */
[-C--:B------:R-:W-:Y:S01]  /*1510*/  FMUL.FTZ R28, R24, R9.reuse ;  /* 0x00000009181c7220 */ /* 0x080fe20000410000 */
[----:B------:R-:W-:Y:S01]  /*1520*/  FMUL.FTZ R9, R23, R9 ;  /* 0x0000000917097220 */ /* 0x000fe20000410000 */
[----:B-----5:R-:W-:Y:S02]  /*1530*/  HADD2.F32 R7, -RZ, R7.H0_H0 ;  /* 0x20000007ff077230 */ /* 0x020fe40000004100 */
[-C--:B------:R-:W-:Y:S01]  /*1540*/  FFMA.FTZ R0, R0, R8.reuse, -R25 ;  /* 0x0000000800007223 */ /* 0x080fe20000010819 */
[----:B------:R-:W-:Y:S02]  /*1550*/  FFMA.FTZ R21, R21, R8, R26 ;  /* 0x0000000815157223 */ /* 0x000fe4000001001a */
[-C--:B------:R-:W-:Y:S01]  /*1560*/  FFMA.FTZ R23, R23, R7.reuse, -R28 ;  /* 0x0000000717177223 */ /* 0x080fe2000001081c */
[----:B------:R-:W-:-:S07]  /*1570*/  FFMA.FTZ R24, R24, R7, R9 ;  /* 0x0000000718187223 */ /* 0x000fce0000010009 */
.L_x_795:
[----:B------:R-:W-:Y:S05]  /*1580*/  BSYNC.RECONVERGENT B0 ;  /* 0x0000000000007941 */ /* 0x000fea0003800200 */
.L_x_794:
        /* <DEDUP_REMOVED lines=13> */
.L_x_791:
[----:B------:R-:W-:Y:S01]  /*1660*/  HFMA2 R24, -RZ, RZ, 0, 1.847743988037109375e-06 ;  /* 0x0000001fff187431 */ /* 0x000fe200000001ff */
[----:B------:R-:W-:Y:S01]  /*1670*/  BSSY B0, `(.L_x_797) ;  /* 0x0000006000007945 */ /* 0x000fe20003800000 */
[----:B------:R-:W-:Y:S02]  /*1680*/  IMAD.MOV.U32 R21, RZ, RZ, 0x10 ;  /* 0x00000010ff157424 */ /* 0x000fe400078e00ff */
[----:B------:R-:W-:-:S07]  /*1690*/  IMAD.MOV.U32 R23, RZ, RZ, -0x1 ;  /* 0xffffffffff177424 */ /* 0x000fce00078e00ff */
[----:B------:R-:W-:Y:S05]  /*16a0*/  WARPSYNC.COLLECTIVE R23, `(.L_x_798) ;  /* 0x0000000017087348 */ /* 0x000fea0003c00000 */
[----:B------:R1:W2:Y:S02]  /*16b0*/  SHFL.BFLY P2, R24, R25, R21, R24 ;  /* 0x0c00001519187389 */ /* 0x0002a40000040018 */
[----:B-12---:R-:W-:Y:S05]  /*16c0*/  ENDCOLLECTIVE ;  /* 0x000000000000791b */ /* 0x006fea0003800000 */
.L_x_798:
[----:B------:R-:W-:Y:S05]  /*16d0*/  BSYNC B0 ;  /* 0x0000000000007941 */ /* 0x000fea0003800000 */
.L_x_797:
        /* <DEDUP_REMOVED lines=8> */
.L_x_799:
        /* <DEDUP_REMOVED lines=8> */
.L_x_800:
        /* <DEDUP_REMOVED lines=8> */
.L_x_801:
        /* <DEDUP_REMOVED lines=8> */
.L_x_802:
[----:B------:R-:W-:Y:S01]  /*18e0*/  MOV R26, R24 ;  /* 0x00000018001a7202 */ /* 0x000fe20000000f00 */
[----:B------:R-:W-:Y:S06]  /*18f0*/  BRA `(.L_x_803) ;  /* 0xfffffff800847947 */ /* 0x000fec000383ffff */
.L_x_804:
        /* <DEDUP_REMOVED lines=16> */
.L_x_4077:


//--------------------- .text._ZN12tensorrt_llm7kernels32fusedQKNormRopeKernelNTokenHeadsIN3c108BFloat16ENS2_4HalfELi64ELb0ELi8EEEvPviiifPKvS7_S7_PKlii --------------------------
	.section	.text._ZN12tensorrt_llm7kernels32fusedQKNormRopeKernelNTokenHeadsIN3c108BFloat16ENS2_4HalfELi64ELb0ELi8EEEvPviiifPKvS7_S7_PKlii,"ax",@progbits
	.align	128
        .global         _ZN12tensorrt_llm7kernels32fusedQKNormRopeKernelNTokenHeadsIN3c108BFloat16ENS2_4HalfELi64ELb0ELi8EEEvPviiifPKvS7_S7_PKlii
        .type           _ZN12tensorrt_llm7kernels32fusedQKNormRopeKernelNTokenHeadsIN3c108BFloat16ENS2_4HalfELi64ELb0ELi8EEEvPviiifPKvS7_S7_PKlii,@function
        .size           _ZN12tensorrt_llm7kernels32fusedQKNormRopeKernelNTokenHeadsIN3c108BFloat16ENS2_4HalfELi64ELb0ELi8EEEvPviiifPKvS7_S7_PKlii,(.L_x_4078 - _ZN12tensorrt_llm7kernels32fusedQKNormRopeKernelNTokenHeadsIN3c108BFloat16ENS2_4HalfELi64ELb0ELi8EEEvPviiifPKvS7_S7_PKlii)
        .other          _ZN12tensorrt_llm7kernels32fusedQKNormRopeKernelNTokenHeadsIN3c108BFloat16ENS2_4HalfELi64ELb0ELi8EEEvPviiifPKvS7_S7_PKlii,@"STO_CUDA_ENTRY STV_DEFAULT"
_ZN12tensorrt_llm7kernels32fusedQKNormRopeKernelNTokenHeadsIN3c108BFloat16ENS2_4HalfELi64ELb0ELi8EEEvPviiifPKvS7_S7_PKlii:
.text._ZN12tensorrt_llm7kernels32fusedQKNormRopeKernelNTokenHeadsIN3c108BFloat16ENS2_4HalfELi64ELb0ELi8EEEvPviiifPKvS7_S7_PKlii:
        /* <DEDUP_REMOVED lines=67> */
[----:B------:R-:W1:Y:S01]  /*0430*/  S2R R11, SR_CgaCtaId ;  /* 0x00000000000b7919 */ /* 0x000e620000008800 */
[----:B------:R-:W-:Y:S01]  /*0440*/  MOV R10, 0x400 ;  /* 0x00000400000a7802 */ /* 0x000fe20000000f00 */
[----:B------:R-:W2:Y:S01]  /*0450*/  LDC.64 R8, c[0x0][0x380] ;  /* 0x0000e000ff087b82 */ /* 0x000ea20000000a00 */
[----:B------:R-:W-:Y:S01]  /*0460*/  LOP3.LUT R18, R4, 0x7ffffffc, RZ, 0xc0, !PT ;  /* 0x7ffffffc04127812 */ /* 0x000fe200078ec0ff */
[C---:B------:R-:W-:Y:S02]  /*0470*/  VIADD R25, R7.reuse, 0x3 ;  /* 0x0000000307197836 */ /* 0x040fe40000000000 */
[----:B------:R-:W-:Y:S01]  /*0480*/  IMAD.IADD R24, R7, 0x1, -R2 ;  /* 0x0000000107187824 */ /* 0x000fe200078e0a02 */
[----:B------:R-:W-:Y:S02]  /*0490*/  IADD3 R23, PT, PT, -R18, RZ, RZ ;  /* 0x000000ff12177210 */ /* 0x000fe40007ffe1ff */
[----:B-1----:R-:W-:-:S05]  /*04a0*/  LEA R11, R11, R10, 0x18 ;  /* 0x0000000a0b0b7211 */ /* 0x002fca00078ec0ff */
[----:B------:R-:W-:-:S04]  /*04b0*/  IMAD R10, R16, 0x2, R11 ;  /* 0x00000002100a7824 */ /* 0x000fc800078e020b */
[----:B------:R-:W-:-:S05]  /*04c0*/  IMAD R10, R3, 0x400, R10 ;  /* 0x00000400030a7824 */ /* 0x000fca00078e020a */
[----:B------:R-:W-:-:S05]  /*04d0*/  LEA R10, R5, R10, 0x2 ;  /* 0x0000000a050a7211 */ /* 0x000fca00078e10ff */
[----:B--2---:R-:W-:-:S07]  /*04e0*/  VIADD R27, R10, 0x100 ;  /* 0x000001000a1b7836 */ /* 0x004fce0000000000 */
.L_x_809:
        /* <DEDUP_REMOVED lines=13> */
[----:B------:R-:W-:Y:S01]  /*05c0*/  IMAD.WIDE R10, R13, 0x2, R8 ;  /* 0x000000020d0a7825 */ /* 0x000fe200078e0208 */
        /* <DEDUP_REMOVED lines=29> */
.L_x_808:
[----:B------:R-:W-:Y:S05]  /*07a0*/  BSYNC.RECONVERGENT B1 ;  /* 0x0000000000017941 */ /* 0x000fea0003800200 */
.L_x_807:
        /* <DEDUP_REMOVED lines=12> */
.L_x_810:
        /* <DEDUP_REMOVED lines=16> */
.L_x_806:
[----:B------:R-:W-:Y:S05]  /*0970*/  BSYNC.RECONVERGENT B0 ;  /* 0x0000000000007941 */ /* 0x000fea0003800200 */
.L_x_805:
        /* <DEDUP_REMOVED lines=40> */
.L_x_815:
        /* <DEDUP_REMOVED lines=11> */
.L_x_814:
[----:B------:R-:W-:Y:S05]  /*0cb0*/  BSYNC.RECONVERGENT B1 ;  /* 0x0000000000017941 */ /* 0x000fea0003800200 */
.L_x_813:
        /* <DEDUP_REMOVED lines=8> */
.L_x_816:
        /* <DEDUP_REMOVED lines=23> */
.L_x_812:
[----:B------:R-:W-:Y:S05]  /*0eb0*/  BSYNC.RECONVERGENT B0 ;  /* 0x0000000000007941 */ /* 0x000fea0003800200 */
.L_x_811:
        /* <DEDUP_REMOVED lines=57> */
.L_x_824:
        /* <DEDUP_REMOVED lines=21> */
.L_x_831:
        /* <DEDUP_REMOVED lines=13> */
.L_x_819:
[----:B------:R-:W-:Y:S05]  /*1470*/  BSYNC.RECONVERGENT B0 ;  /* 0x0000000000007941 */ /* 0x000fea0003800200 */
.L_x_818:
        /* <DEDUP_REMOVED lines=40> */
[----:B--2---:R-:W-:Y:S02]  /*1700*/  HADD2.F32 R27, -RZ, R23.H0_H0 ;  /* 0x20000017ff1b7230 */ /* 0x004fe40000004100 */
[----:B---3--:R-:W-:-:S03]  /*1710*/  HADD2.F32 R8, -RZ, R9.H0_H0 ;  /* 0x20000009ff087230 */ /* 0x008fc60000004100 */
[----:B------:R-:W-:-:S04]  /*1720*/  FMUL.FTZ R26, R26, R27 ;  /* 0x0000001b1a1a7220 */ /* 0x000fc80000410000 */
[----:B------:R-:W-:-:S07]  /*1730*/  FFMA.FTZ R8, R21, R8, R26 ;  /* 0x0000000815087223 */ /* 0x000fce000001001a */
.L_x_836:
[----:B------:R-:W-:Y:S01]  /*1740*/  LEA R9, R12, UR4, 0x1 ;  /* 0x000000040c097c11 */ /* 0x000fe2000f8e08ff */
[----:B------:R-:W-:Y:S01]  /*1750*/  @!P0 FADD.FTZ R25, -R25, -RZ ;  /* 0x800000ff19198221 */ /* 0x000fe20000010100 */
[----:B------:R-:W-:Y:S01]  /*1760*/  UMOV UR5, 0xffffffff ;  /* 0xffffffff00057882 */ /* 0x000fe20000000000 */
[----:B------:R-:W-:Y:S02]  /*1770*/  MOV R21, R8 ;  /* 0x0000000800157202 */ /* 0x000fe40000000f00 */
[----:B------:R-:W-:Y:S02]  /*1780*/  IMAD R24, R16, 0x2, R9 ;  /* 0x0000000210187824 */ /* 0x000fe400078e0209 */
[----:B------:R-:W2:Y:S04]  /*1790*/  LDS.U16 R9, [R9] ;  /* 0x0000000009097984 */ /* 0x000ea80000000400 */
[----:B------:R-:W3:Y:S01]  /*17a0*/  LDS.U16 R24, [R24] ;  /* 0x0000000018187984 */ /* 0x000ee20000000400 */
[----:B--2---:R-:W-:-:S02]  /*17b0*/  HADD2.F32 R23, -RZ, R9.H0_H0 ;  /* 0x20000009ff177230 */ /* 0x004fc40000004100 */
[----:B---3--:R-:W-:-:S05]  /*17c0*/  HADD2.F32 R26, -RZ, R24.H0_H0 ;  /* 0x20000018ff1a7230 */ /* 0x008fca0000004100 */
[----:B------:R-:W-:-:S04]  /*17d0*/  FMUL.FTZ R25, R25, R26 ;  /* 0x0000001a19197220 */ /* 0x000fc80000410000 */
[----:B------:R-:W-:Y:S01]  /*17e0*/  FFMA.FTZ R0, R0, R23, R25 ;  /* 0x0000001700007223 */ /* 0x000fe20000010019 */
[----:B------:R-:W-:Y:S06]  /*17f0*/  BRA.DIV UR5, `(.L_x_823) ;  /* 0x0000000605947947 */ /* 0x000fec000b800000 */
[----:B------:R-:W-:Y:S01]  /*1800*/  NOP ;  /* 0x0000000000007918 */ /* 0x000fe20000000000 */
.L_x_821:
[----:B------:R-:W-:Y:S05]  /*1810*/  BSYNC B0 ;  /* 0x0000000000007941 */ /* 0x000fea0003800000 */
.L_x_820:
[----:B------:R-:W2:Y:S01]  /*1820*/  LDC.64 R8, c[0x0][0x380] ;  /* 0x0000e000ff087b82 */ /* 0x000ea20000000a00 */
[----:B------:R-:W-:Y:S01]  /*1830*/  IMAD R23, R22, 0x40, R11 ;  /* 0x0000004016177824 */ /* 0x000fe200078e020b */
[----:B------:R-:W-:Y:S01]  /*1840*/  F2FP.BF16.F32.PACK_AB R21, R0, R21 ;  /* 0x000000150015723e */ /* 0x000fe200000010ff */
[----:B------:R-:W-:Y:S01]  /*1850*/  VIADD R17, R17, 0x1 ;  /* 0x0000000111117836 */ /* 0x000fe20000000000 */
[----:B------:R-:W-:Y:S01]  /*1860*/  IADD3 R15, PT, PT, R15, 0x80, RZ ;  /* 0x000000800f0f7810 */ /* 0x000fe20007ffe0ff */
[----:B------:R-:W-:Y:S02]  /*1870*/  VIADD R7, R7, 0x1 ;  /* 0x0000000107077836 */ /* 0x000fe40000000000 */
[----:B------:R-:W-:Y:S01]  /*1880*/  VIADD R18, R18, 0x1 ;  /* 0x0000000112127836 */ /* 0x000fe20000000000 */
[----:B------:R-:W-:Y:S01]  /*1890*/  ISETP.GE.AND P0, PT, R17, R4, PT ;  /* 0x000000041100720c */ /* 0x000fe20003f06270 */
[----:B--2---:R-:W-:-:S05]  /*18a0*/  IMAD.WIDE R8, R23, 0x2, R8 ;  /* 0x0000000217087825 */ /* 0x004fca00078e0208 */
[----:B------:R2:W-:Y:S07]  /*18b0*/  STG.E desc[UR6][R8.64], R21 ;  /* 0x0000001508007986 */ /* 0x0005ee000c101906 */
[----:B------:R-:W-:Y:S05]  /*18c0*/  @!P0 BRA `(.L_x_824) ;  /* 0xfffffff800608947 */ /* 0x000fea000383ffff */
[----:B------:R-:W-:Y:S05]  /*18d0*/  EXIT ;  /* 0x000000000000794d */ /* 0x000fea0003800000 */
.L_x_817:
[----:B------:R-:W-:Y:S01]  /*18e0*/  HFMA2 R23, -RZ, RZ, 0, 9.5367431640625e-07 ;  /* 0x00000010ff177431 */ /* 0x000fe200000001ff */
[----:B------:R-:W-:Y:S01]  /*18f0*/  BSSY B0, `(.L_x_825) ;  /* 0x0000006000007945 */ /* 0x000fe20003800000 */
[----:B------:R-:W-:Y:S02]  /*1900*/  IMAD.MOV.U32 R24, RZ, RZ, 0x1f ;  /* 0x0000001fff187424 */ /* 0x000fe400078e00ff */
[----:B------:R-:W-:-:S07]  /*1910*/  IMAD.MOV.U32 R9, RZ, RZ, -0x1 ;  /* 0xffffffffff097424 */ /* 0x000fce00078e00ff */
[----:B------:R-:W-:Y:S05]  /*1920*/  WARPSYNC.COLLECTIVE R9, `(.L_x_826) ;  /* 0x0000000009087348 */ /* 0x000fea0003c00000 */
[----:B------:R1:W2:Y:S02]  /*1930*/  SHFL.BFLY P1, R25, R21, R23, R24 ;  /* 0x0c00001715197389 */ /* 0x0002a40000020018 */
[----:B-12---:R-:W-:Y:S05]  /*1940*/  ENDCOLLECTIVE ;  /* 0x000000000000791b */ /* 0x006fea0003800000 */
.L_x_826:
[----:B------:R-:W-:Y:S05]  /*1950*/  BSYNC B0 ;  /* 0x0000000000007941 */ /* 0x000fea0003800000 */
.L_x_825:
[----:B------:R-:W-:Y:S01]  /*1960*/  FADD.FTZ R26, R21, R25 ;  /* 0x00000019151a7221 */ /* 0x000fe20000010000 */
[----:B------:R-:W-:Y:S01]  /*1970*/  IMAD.MOV.U32 R23, RZ, RZ, 0x8 ;  /* 0x00000008ff177424 */ /* 0x000fe200078e00ff */
[----:B------:R-:W-:Y:S01]  /*1980*/  MOV R9, 0xffffffff ;  /* 0xffffffff00097802 */ /* 0x000fe20000000f00 */
[----:B------:R-:W-:Y:S02]  /*1990*/  IMAD.MOV.U32 R24, RZ, RZ, 0x1f ;  /* 0x0000001fff187424 */ /* 0x000fe400078e00ff */
[----:B------:R-:W-:-:S07]  /*19a0*/  MOV R21, R26 ;  /* 0x0000001a00157202 */ /* 0x000fce0000000f00 */
[----:B------:R-:W-:Y:S05]  /*19b0*/  WARPSYNC.COLLECTIVE R9, `(.L_x_827) ;  /* 0x0000000009087348 */ /* 0x000fea0003c00000 */
[----:B------:R1:W2:Y:S02]  /*19c0*/  SHFL.BFLY P1, R25, R21, R23, R24 ;  /* 0x0c00001715197389 */ /* 0x0002a40000020018 */
[----:B-12---:R-:W-:Y:S05]  /*19d0*/  ENDCOLLECTIVE ;  /* 0x000000000000791b */ /* 0x006fea0003800000 */
.L_x_827:
[----:B------:R-:W-:Y:S02]  /*19e0*/  IMAD.MOV.U32 R23, RZ, RZ, 0x4 ;  /* 0x00000004ff177424 */ /* 0x000fe400078e00ff */
[----:B------:R-:W-:-:S04]  /*19f0*/  FADD.FTZ R27, R26, R25 ;  /* 0x000000191a1b7221 */ /* 0x000fc80000010000 */
[----:B------:R-:W-:-:S07]  /*1a00*/  IMAD.MOV.U32 R21, RZ, RZ, R27 ;  /* 0x000000ffff157224 */ /* 0x000fce00078e001b */
[----:B------:R-:W-:Y:S05]  /*1a10*/  WARPSYNC.COLLECTIVE R9, `(.L_x_828) ;  /* 0x0000000009087348 */ /* 0x000fea0003c00000 */
[----:B------:R1:W2:Y:S02]  /*1a20*/  SHFL.BFLY P1, R25, R21, R23, R24 ;  /* 0x0c00001715197389 */ /* 0x0002a40000020018 */
[----:B-12---:R-:W-:Y:S05]  /*1a30*/  ENDCOLLECTIVE ;  /* 0x000000000000791b */ /* 0x006fea0003800000 */
.L_x_828:
[----:B------:R-:W-:Y:S02]  /*1a40*/  IMAD.MOV.U32 R23, RZ, RZ, 0x2 ;  /* 0x00000002ff177424 */ /* 0x000fe400078e00ff */
[----:B------:R-:W-:-:S05]  /*1a50*/  FADD.FTZ R28, R27, R25 ;  /* 0x000000191b1c7221 */ /* 0x000fca0000010000 */
[----:B------:R-:W-:-:S07]  /*1a60*/  MOV R21, R28 ;  /* 0x0000001c00157202 */ /* 0x000fce0000000f00 */
[----:B------:R-:W-:Y:S05]  /*1a70*/  WARPSYNC.COLLECTIVE R9, `(.L_x_829) ;  /* 0x0000000009087348 */ /* 0x000fea0003c00000 */
[----:B------:R1:W2:Y:S02]  /*1a80*/  SHFL.BFLY P1, R25, R21, R23, R24 ;  /* 0x0c00001715197389 */ /* 0x0002a40000020018 */
[----:B-12---:R-:W-:Y:S05]  /*1a90*/  ENDCOLLECTIVE ;  /* 0x000000000000791b */ /* 0x006fea0003800000 */
.L_x_829:
[----:B------:R-:W-:Y:S02]  /*1aa0*/  HFMA2 R23, -RZ, RZ, 0, 5.9604644775390625e-08 ;  /* 0x00000001ff177431 */ /* 0x000fe400000001ff */
[----:B------:R-:W-:-:S04]  /*1ab0*/  FADD.FTZ R29, R28, R25 ;  /* 0x000000191c1d7221 */ /* 0x000fc80000010000 */
[----:B------:R-:W-:-:S07]  /*1ac0*/  IMAD.MOV.U32 R21, RZ, RZ, R29 ;  /* 0x000000ffff157224 */ /* 0x000fce00078e001d */
[----:B------:R-:W-:Y:S05]  /*1ad0*/  WARPSYNC.COLLECTIVE R9, `(.L_x_830) ;  /* 0x0000000009087348 */ /* 0x000fea0003c00000 */
[----:B------:R1:W2:Y:S02]  /*1ae0*/  SHFL.BFLY P1, R25, R21, R23, R24 ;  /* 0x0c00001715197389 */ /* 0x0002a40000020018 */
[----:B-12---:R-:W-:Y:S05]  /*1af0*/  ENDCOLLECTIVE ;  /* 0x000000000000791b */ /* 0x006fea0003800000 */
.L_x_830:
[----:B------:R-:W-:Y:S05]  /*1b00*/  BRA `(.L_x_831) ;  /* 0xfffffff800247947 */ /* 0x000fea000383ffff */
.L_x_822:
        /* <DEDUP_REMOVED lines=8> */
[----:B--2---:R-:W-:-:S04]  /*1b90*/  IMAD.MOV R8, RZ, RZ, -R9 ;  /* 0x000000ffff087224 */ /* 0x004fc800078e0a09 */
[----:B------:R-:W-:Y:S01]  /*1ba0*/  IMAD R27, R8, R23, RZ ;  /* 0x00000017081b7224 */ /* 0x000fe200078e02ff */
[----:B------:R-:W-:-:S05]  /*1bb0*/  MOV R8, RZ ;  /* 0x000000ff00087202 */ /* 0x000fca0000000f00 */
        /* <DEDUP_REMOVED lines=9> */
[----:B------:R-:W-:-:S03]  /*1c50*/  ISETP.NE.AND P1, PT, R24, RZ, PT ;  /* 0x000000ff1800720c */ /* 0x000fc60003f25270 */
[----:B------:R-:W-:-:S04]  /*1c60*/  @!P2 IMAD.MOV R9, RZ, RZ, -R8 ;  /* 0x000000ffff09a224 */ /* 0x000fc800078e0a08 */
[----:B------:R-:W-:Y:S02]  /*1c70*/  @!P2 IMAD.MOV.U32 R8, RZ, RZ, R9 ;  /* 0x000000ffff08a224 */ /* 0x000fe400078e0009 */
[----:B------:R-:W-:-:S04]  /*1c80*/  IMAD.MOV.U32 R9, RZ, RZ, -0x1 ;  /* 0xffffffffff097424 */ /* 0x000fc800078e00ff */
[----:B------:R-:W-:-:S04]  /*1c90*/  @!P1 LOP3.LUT R8, RZ, R24, RZ, 0x33, !PT ;  /* 0x00000018ff089212 */ /* 0x000fc800078e33ff */
[----:B------:R-:W-:-:S05]  /*1ca0*/  SHF.R.U32.HI R8, RZ, 0x1, R8 ;  /* 0x00000001ff087819 */ /* 0x000fca0000011608 */
[----:B------:R-:W-:-:S05]  /*1cb0*/  IMAD R8, R3, R24, R8 ;  /* 0x0000001803087224 */ /* 0x000fca00078e0208 */
[----:B------:R-:W-:-:S04]  /*1cc0*/  LEA R27, R8, UR4, 0x1 ;  /* 0x00000004081b7c11 */ /* 0x000fc8000f8e08ff */
[----:B------:R-:W-:-:S07]  /*1cd0*/  LEA R28, R16, R27, 0x1 ;  /* 0x0000001b101c7211 */ /* 0x000fce00078e08ff */
[----:B-1----:R-:W-:Y:S05]  /*1ce0*/  WARPSYNC.COLLECTIVE R9, `(.L_x_833) ;  /* 0x0000000009087348 */ /* 0x002fea0003c00000 */
[----:B------:R-:W-:Y:S01]  /*1cf0*/  NOP ;  /* 0x0000000000007918 */ /* 0x000fe20000000000 */
[----:B-1----:R-:W-:Y:S05]  /*1d00*/  ENDCOLLECTIVE ;  /* 0x000000000000791b */ /* 0x002fea0003800000 */
.L_x_833:
[----:B------:R-:W-:Y:S05]  /*1d10*/  BSYNC B1 ;  /* 0x0000000000017941 */ /* 0x000fea0003800000 */
.L_x_832:
[----:B------:R-:W1:Y:S01]  /*1d20*/  LDS.U16 R28, [R28] ;  /* 0x000000001c1c7984 */ /* 0x000e620000000400 */
[----:B------:R-:W-:Y:S02]  /*1d30*/  IMAD.MOV.U32 R23, RZ, RZ, R14 ;  /* 0x000000ffff177224 */ /* 0x000fe400078e000e */
[----:B------:R-:W-:Y:S02]  /*1d40*/  HFMA2 R24, -RZ, RZ, 0, 1.847743988037109375e-06 ;  /* 0x0000001fff187431 */ /* 0x000fe400000001ff */
[----:B------:R-:W-:Y:S01]  /*1d50*/  IMAD.MOV.U32 R9, RZ, RZ, -0x1 ;  /* 0xffffffffff097424 */ /* 0x000fe200078e00ff */
[----:B------:R2:W3:Y:S06]  /*1d60*/  LDS.U16 R8, [R27] ;  /* 0x000000001b087984 */ /* 0x0004ec0000000400 */
[----:B-123--:R-:W-:Y:S05]  /*1d70*/  WARPSYNC.COLLECTIVE R9, `(.L_x_834) ;  /* 0x0000000009087348 */ /* 0x00efea0003c00000 */
[----:B------:R4:W1:Y:S02]  /*1d80*/  SHFL.BFLY P1, R25, R21, R23, R24 ;  /* 0x0c00001715197389 */ /* 0x0008640000020018 */
[----:B-1234-:R-:W-:Y:S05]  /*1d90*/  ENDCOLLECTIVE ;  /* 0x000000000000791b */ /* 0x01efea0003800000 */
.L_x_834:
[----:B------:R-:W-:-:S04]  /*1da0*/  IMAD.MOV.U32 R26, RZ, RZ, R25 ;  /* 0x000000ffff1a7224 */ /* 0x000fc800078e0019 */
[----:B------:R-:W-:Y:S01]  /*1db0*/  @!P0 FADD.FTZ R26, -R26, -RZ ;  /* 0x800000ff1a1a8221 */ /* 0x000fe20000010100 */
[----:B------:R-:W-:Y:S02]  /*1dc0*/  HADD2.F32 R25, -RZ, R28.H0_H0 ;  /* 0x2000001cff197230 */ /* 0x000fe40000004100 */
[----:B------:R-:W-:-:S03]  /*1dd0*/  HADD2.F32 R8, -RZ, R8.H0_H0 ;  /* 0x20000008ff087230 */ /* 0x000fc60000004100 */
[----:B------:R-:W-:-:S04]  /*1de0*/  FMUL.FTZ R26, R26, R25 ;  /* 0x000000191a1a7220 */ /* 0x000fc80000410000 */
[----:B------:R-:W-:Y:S01]  /*1df0*/  FFMA.FTZ R8, R21, R8, R26 ;  /* 0x0000000815087223 */ /* 0x000fe2000001001a */
[----:B------:R-:W-:-:S07]  /*1e00*/  MOV R21, R0 ;  /* 0x0000000000157202 */ /* 0x000fce0000000f00 */
[----:B------:R-:W-:Y:S05]  /*1e10*/  WARPSYNC.COLLECTIVE R9, `(.L_x_835) ;  /* 0x0000000009087348 */ /* 0x000fea0003c00000 */
[----:B------:R1:W2:Y:S02]  /*1e20*/  SHFL.BFLY P1, R25, R21, R23, R24 ;  /* 0x0c00001715197389 */ /* 0x0002a40000020018 */
[----:B-12---:R-:W-:Y:S05]  /*1e30*/  ENDCOLLECTIVE ;  /* 0x000000000000791b */ /* 0x006fea0003800000 */
.L_x_835:
[----:B------:R-:W-:Y:S05]  /*1e40*/  BRA `(.L_x_836) ;  /* 0xfffffff8003c7947 */ /* 0x000fea000383ffff */
.L_x_823:
[----:B------:R-:W-:Y:S01]  /*1e50*/  BSSY B1, `(.L_x_837) ;  /* 0x0000005000017945 */ /* 0x000fe20003800000 */
[----:B------:R-:W-:-:S07]  /*1e60*/  IMAD.MOV.U32 R9, RZ, RZ, -0x1 ;  /* 0xffffffffff097424 */ /* 0x000fce00078e00ff */
[----:B-1----:R-:W-:Y:S05]  /*1e70*/  WARPSYNC.COLLECTIVE R9, `(.L_x_838) ;  /* 0x0000000009087348 */ /* 0x002fea0003c00000 */
[----:B------:R-:W-:Y:S01]  /*1e80*/  NOP ;  /* 0x0000000000007918 */ /* 0x000fe20000000000 */
[----:B-1----:R-:W-:Y:S05]  /*1e90*/  ENDCOLLECTIVE ;  /* 0x000000000000791b */ /* 0x002fea0003800000 */
.L_x_838:
[----:B------:R-:W-:Y:S05]  /*1ea0*/  BSYNC B1 ;  /* 0x0000000000017941 */ /* 0x000fea0003800000 */
.L_x_837:
[----:B------:R-:W-:Y:S05]  /*1eb0*/  BRA `(.L_x_821) ;  /* 0xfffffff800547947 */ /* 0x000fea000383ffff */
.L_x_839:
        /* <DEDUP_REMOVED lines=12> */
.L_x_4078:


//--------------------- .text._ZN12tensorrt_llm7kernels32fusedQKNormRopeKernelNTokenHeadsIN3c108BFloat16ENS2_4HalfELi64ELb1ELi8EEEvPviiifPKvS7_S7_PKlii --------------------------
	.section	.text._ZN12tensorrt_llm7kernels32fusedQKNormRopeKernelNTokenHeadsIN3c108BFloat16ENS2_4HalfELi64ELb1ELi8EEEvPviiifPKvS7_S7_PKlii,"ax",@progbits
	.align	128
        .global         _ZN12tensorrt_llm7kernels32fusedQKNormRopeKernelNTokenHeadsIN3c108BFloat16ENS2_4HalfELi64ELb1ELi8EEEvPviiifPKvS7_S7_PKlii
        .type           _ZN12tensorrt_llm7kernels32fusedQKNormRopeKernelNTokenHeadsIN3c108BFloat16ENS2_4HalfELi64ELb1ELi8EEEvPviiifPKvS7_S7_PKlii,@function
        .size           _ZN12tensorrt_llm7kernels32fusedQKNormRopeKernelNTokenHeadsIN3c108BFloat16ENS2_4HalfELi64ELb1ELi8EEEvPviiifPKvS7_S7_PKlii,(.L_x_4079 - _ZN12tensorrt_llm7kernels32fusedQKNormRopeKernelNTokenHeadsIN3c108BFloat16ENS2_4HalfELi64ELb1ELi8EEEvPviiifPKvS7_S7_PKlii)
        .other          _ZN12tensorrt_llm7kernels32fusedQKNormRopeKernelNTokenHeadsIN3c108BFloat16ENS2_4HalfELi64ELb1ELi8EEEvPviiifPKvS7_S7_PKlii,@"STO_CUDA_ENTRY STV_DEFAULT"
_ZN12tensorrt_llm7kernels32fusedQKNormRopeKernelNTokenHeadsIN3c108BFloat16ENS2_4HalfELi64ELb1ELi8EEEvPviiifPKvS7_S7_PKlii:
.text._ZN12tensorrt_llm7kernels32fusedQKNormRopeKernelNTokenHeadsIN3c108BFloat16ENS2_4HalfELi64ELb1ELi8EEEvPviiifPKvS7_S7_PKlii:
        /* <DEDUP_REMOVED lines=80> */
.L_x_844:
        /* <DEDUP_REMOVED lines=43> */
.L_x_843:
[----:B---3--:R-:W-:Y:S05]  /*07b0*/  BSYNC.RECONVERGENT B1 ;  /* 0x0000000000017941 */ /* 0x008fea0003800200 */
.L_x_842:
        /* <DEDUP_REMOVED lines=12> */
.L_x_845:
[-C--:B------:R-:W-:Y:S01]  /*0880*/  ISETP.GE.AND P0, PT, R10, R7.reuse, PT ;  /* 0x000000070a00720c */ /* 0x080fe20003f06270 */
[----:B------:R-:W-:Y:S01]  /*0890*/  VIADD R18, R18, 0x1 ;  /* 0x0000000112127836 */ /* 0x000fe20000000000 */
[----:B------:R-:W-:Y:S02]  /*08a0*/  VIMNMX R4, PT, PT, R10, R7, PT ;  /* 0x000000070a047248 */ /* 0x000fe40003fe0100 */
        /* <DEDUP_REMOVED lines=11> */
[----:B-1----:R-:W-:Y:S01]  /*0960*/  IADD3 R23, PT, PT, R23, 0x80, RZ ;  /* 0x0000008017177810 */ /* 0x002fe20007ffe0ff */
[----:B------:R-:W-:Y:S06]  /*0970*/  @P0 BRA `(.L_x_845) ;  /* 0xfffffffc00c00947 */ /* 0x000fec000383ffff */
.L_x_841:
[----:B---3--:R-:W-:Y:S05]  /*0980*/  BSYNC.RECONVERGENT B0 ;  /* 0x0000000000007941 */ /* 0x008fea0003800200 */
.L_x_840:
        /* <DEDUP_REMOVED lines=40> */
.L_x_850:
        /* <DEDUP_REMOVED lines=11> */
.L_x_849:
[----:B------:R-:W-:Y:S05]  /*0cc0*/  BSYNC.RECONVERGENT B1 ;  /* 0x0000000000017941 */ /* 0x000fea0003800200 */
.L_x_848:
        /* <DEDUP_REMOVED lines=8> */
.L_x_851:
        /* <DEDUP_REMOVED lines=23> */
.L_x_847:
[----:B------:R-:W-:Y:S05]  /*0ec0*/  BSYNC.RECONVERGENT B0 ;  /* 0x0000000000007941 */ /* 0x000fea0003800200 */
.L_x_846:
        /* <DEDUP_REMOVED lines=41> */
.L_x_858:
        /* <DEDUP_REMOVED lines=23> */
.L_x_868:
        /* <DEDUP_REMOVED lines=13> */
.L_x_856:
[----:B------:R-:W-:Y:S05]  /*13a0*/  BSYNC.RECONVERGENT B1 ;  /* 0x0000000000017941 */ /* 0x000fea0003800200 */
.L_x_855:
[----:B------:R-:W1:Y:S01]  /*13b0*/  @!P0 LDS.U16 R25, [R16+UR5] ;  /* 0x0000000510198984 */ /* 0x000e620008000400 */
[----:B------:R-:W-:Y:S01]  /*13c0*/  FMUL.FTZ R3, R4, R3 ;  /* 0x0000000304037220 */ /* 0x000fe20000410000 */
[----:B------:R-:W-:Y:S01]  /*13d0*/  LEA R27, R27, R10, 0x6 ;  /* 0x0000000a1b1b7211 */ /* 0x000fe200078e30ff */
[----:B------:R-:W-:Y:S01]  /*13e0*/  UMOV UR4, 0xffffffff ;  /* 0xffffffff00047882 */ /* 0x000fe20000000000 */
[----:B------:R-:W2:Y:S01]  /*13f0*/  @!P0 LDS.U16 R4, [R16] ;  /* 0x0000000010048984 */ /* 0x000ea20000000400 */
[----:B------:R-:W-:Y:S01]  /*1400*/  FMUL.FTZ R5, R2, R3 ;  /* 0x0000000302057220 */ /* 0x000fe20000410000 */
[----:B------:R-:W-:Y:S01]  /*1410*/  ISETP.GE.AND P2, PT, R26, R7, PT ;  /* 0x000000071a00720c */ /* 0x000fe20003f46270 */
[----:B-1----:R-:W-:Y:S02]  /*1420*/  @!P0 HADD2.F32 R25, -RZ, R25.H0_H0 ;  /* 0x20000019ff198230 */ /* 0x002fe40000004100 */
[----:B--2---:R-:W-:-:S03]  /*1430*/  @!P0 HADD2.F32 R4, -RZ, R4.H0_H0 ;  /* 0x20000004ff048230 */ /* 0x004fc60000004100 */
        /* <DEDUP_REMOVED lines=29> */
.L_x_875:
        /* <DEDUP_REMOVED lines=17> */
[----:B-1----:R-:W-:-:S03]  /*1720*/  @!P0 HADD2.F32 R28, -RZ, R25.H0_H0 ;  /* 0x20000019ff1c8230 */ /* 0x002fc60000004100 */
[----:B------:R-:W-:Y:S01]  /*1730*/  FMUL.FTZ R5, R0, R5 ;  /* 0x0000000500057220 */ /* 0x000fe20000410000 */
[----:B--2---:R-:W-:Y:S02]  /*1740*/  @!P0 HADD2.F32 R25, -RZ, R23.H0_H0 ;  /* 0x20000017ff198230 */ /* 0x004fe40000004100 */
        /* <DEDUP_REMOVED lines=9> */
.L_x_853:
[----:B------:R-:W-:Y:S05]  /*17e0*/  BSYNC B0 ;  /* 0x0000000000007941 */ /* 0x000fea0003800000 */
.L_x_852:
        /* <DEDUP_REMOVED lines=31> */
.L_x_882:
[----:B------:R-:W3:Y:S01]  /*19e0*/  LDC R4, c[0x0][0x394] ;  /* 0x0000e500ff047b82 */ /* 0x000ee20000000800 */
[----:B------:R-:W-:Y:S01]  /*19f0*/  ISETP.NE.AND P1, PT, R17, RZ, PT ;  /* 0x000000ff1100720c */ /* 0x000fe20003f25270 */
[----:B------:R-:W-:Y:S01]  /*1a00*/  BSSY.RECONVERGENT B0, `(.L_x_860) ;  /* 0x0000004000007945 */ /* 0x000fe20003800200 */
[----:B------:R-:W-:-:S11]  /*1a10*/  ISETP.GE.AND P2, PT, R6, UR7, PT ;  /* 0x0000000706007c0c */ /* 0x000fd6000bf46270 */
[----:B------:R-:W-:Y:S05]  /*1a20*/  @P1 BRA `(.L_x_861) ;  /* 0x0000000000041947 */ /* 0x000fea0003800000 */
[----:B------:R-:W-:-:S04]  /*1a30*/  DEPBAR.LE SB0, 0x0 ;  /* 0x000080000000791a */ /* 0x000fc80000000000 */
.L_x_861:
[----:B------:R-:W-:Y:S05]  /*1a40*/  BSYNC.RECONVERGENT B0 ;  /* 0x0000000000007941 */ /* 0x000fea0003800200 */
.L_x_860:
        /* <DEDUP_REMOVED lines=13> */
[----:B----4-:R-:W-:Y:S02]  /*1b20*/  @!P2 HADD2.F32 R9, -RZ, R9.H0_H0 ;  /* 0x20000009ff09a230 */ /* 0x010fe40000004100 */
[----:B--2---:R-:W-:-:S03]  /*1b30*/  @!P2 HADD2.F32 R6, -RZ, R6.H0_H0 ;  /* 0x20000006ff06a230 */ /* 0x004fc60000004100 */
        /* <DEDUP_REMOVED lines=8> */
.L_x_854:
[----:B------:R-:W-:Y:S01]  /*1bc0*/  HFMA2 R5, -RZ, RZ, 0, 9.5367431640625e-07 ;  /* 0x00000010ff057431 */ /* 0x000fe200000001ff */
[----:B------:R-:W-:Y:S01]  /*1bd0*/  BSSY B1, `(.L_x_862) ;  /* 0x0000006000017945 */ /* 0x000fe20003800000 */
[----:B------:R-:W-:Y:S01]  /*1be0*/  IMAD.MOV.U32 R25, RZ, RZ, 0x1f ;  /* 0x0000001fff197424 */ /* 0x000fe200078e00ff */
[----:B------:R-:W-:-:S07]  /*1bf0*/  MOV R28, 0xffffffff ;  /* 0xffffffff001c7802 */ /* 0x000fce0000000f00 */
[----:B------:R-:W-:Y:S05]  /*1c00*/  WARPSYNC.COLLECTIVE R28, `(.L_x_863) ;  /* 0x000000001c087348 */ /* 0x000fea0003c00000 */
[----:B------:R1:W2:Y:S02]  /*1c10*/  SHFL.BFLY P1, R29, R4, R5, R25 ;  /* 0x0c000005041d7389 */ /* 0x0002a40000020019 */
[----:B-12---:R-:W-:Y:S05]  /*1c20*/  ENDCOLLECTIVE ;  /* 0x000000000000791b */ /* 0x006fea0003800000 */
.L_x_863:
[----:B------:R-:W-:Y:S05]  /*1c30*/  BSYNC B1 ;  /* 0x0000000000017941 */ /* 0x000fea0003800000 */
.L_x_862:
[----:B------:R-:W-:Y:S01]  /*1c40*/  FADD.FTZ R4, R4, R29 ;  /* 0x0000001d04047221 */ /* 0x000fe20000010000 */
[----:B------:R-:W-:Y:S02]  /*1c50*/  IMAD.MOV.U32 R5, RZ, RZ, 0x8 ;  /* 0x00000008ff057424 */ /* 0x000fe400078e00ff */
[----:B------:R-:W-:Y:S02]  /*1c60*/  HFMA2 R25, -RZ, RZ, 0, 1.847743988037109375e-06 ;  /* 0x0000001fff197431 */ /* 0x000fe400000001ff */
[----:B------:R-:W-:-:S07]  /*1c70*/  IMAD.MOV.U32 R28, RZ, RZ, -0x1 ;  /* 0xffffffffff1c7424 */ /* 0x000fce00078e00ff */
[----:B------:R-:W-:Y:S05]  /*1c80*/  WARPSYNC.COLLECTIVE R28, `(.L_x_864) ;  /* 0x000000001c087348 */ /* 0x000fea0003c00000 */
[----:B------:R1:W2:Y:S02]  /*1c90*/  SHFL.BFLY P1, R29, R4, R5, R25 ;  /* 0x0c000005041d7389 */ /* 0x0002a40000020019 */
[----:B-12---:R-:W-:Y:S05]  /*1ca0*/  ENDCOLLECTIVE ;  /* 0x000000000000791b */ /* 0x006fea0003800000 */
.L_x_864:
[----:B------:R-:W-:Y:S02]  /*1cb0*/  IMAD.MOV.U32 R5, RZ, RZ, 0x4 ;  /* 0x00000004ff057424 */ /* 0x000fe400078e00ff */
[----:B------:R-:W-:-:S05]  /*1cc0*/  FADD.FTZ R3, R4, R29 ;  /* 0x0000001d04037221 */ /* 0x000fca0000010000 */
[----:B------:R-:W-:-:S07]  /*1cd0*/  MOV R4, R3 ;  /* 0x0000000300047202 */ /* 0x000fce0000000f00 */
[----:B------:R-:W-:Y:S05]  /*1ce0*/  WARPSYNC.COLLECTIVE R28, `(.L_x_865) ;  /* 0x000000001c087348 */ /* 0x000fea0003c00000 */
[----:B------:R1:W2:Y:S02]  /*1cf0*/  SHFL.BFLY P1, R29, R4, R5, R25 ;  /* 0x0c000005041d7389 */ /* 0x0002a40000020019 */
[----:B-12---:R-:W-:Y:S05]  /*1d00*/  ENDCOLLECTIVE ;  /* 0x000000000000791b */ /* 0x006fea0003800000 */
.L_x_865:
[----:B------:R-:W-:Y:S02]  /*1d10*/  IMAD.MOV.U32 R5, RZ, RZ, 0x2 ;  /* 0x00000002ff057424 */ /* 0x000fe400078e00ff */
[----:B------:R-:W-:-:S05]  /*1d20*/  FADD.FTZ R23, R3, R29 ;  /* 0x0000001d03177221 */ /* 0x000fca0000010000 */
[----:B------:R-:W-:-:S07]  /*1d30*/  MOV R4, R23 ;  /* 0x0000001700047202 */ /* 0x000fce0000000f00 */
[----:B------:R-:W-:Y:S05]  /*1d40*/  WARPSYNC.COLLECTIVE R28, `(.L_x_866) ;  /* 0x000000001c087348 */ /* 0x000fea0003c00000 */
[----:B------:R1:W2:Y:S02]  /*1d50*/  SHFL.BFLY P1, R29, R4, R5, R25 ;  /* 0x0c000005041d7389 */ /* 0x0002a40000020019 */
[----:B-12---:R-:W-:Y:S05]  /*1d60*/  ENDCOLLECTIVE ;  /* 0x000000000000791b */ /* 0x006fea0003800000 */
.L_x_866:
[----:B------:R-:W-:Y:S02]  /*1d70*/  IMAD.MOV.U32 R5, RZ, RZ, 0x1 ;  /* 0x00000001ff057424 */ /* 0x000fe400078e00ff */
[----:B------:R-:W-:-:S05]  /*1d80*/  FADD.FTZ R3, R23, R29 ;  /* 0x0000001d17037221 */ /* 0x000fca0000010000 */
[----:B------:R-:W-:-:S07]  /*1d90*/  MOV R4, R3 ;  /* 0x0000000300047202 */ /* 0x000fce0000000f00 */
[----:B------:R-:W-:Y:S05]  /*1da0*/  WARPSYNC.COLLECTIVE R28, `(.L_x_867) ;  /* 0x000000001c087348 */ /* 0x000fea0003c00000 */
[----:B------:R1:W2:Y:S02]  /*1db0*/  SHFL.BFLY P1, R29, R4, R5, R25 ;  /* 0x0c000005041d7389 */ /* 0x0002a40000020019 */
[----:B-12---:R-:W-:Y:S05]  /*1dc0*/  ENDCOLLECTIVE ;  /* 0x000000000000791b */ /* 0x006fea0003800000 */
.L_x_867:
[----:B------:R-:W-:Y:S05]  /*1dd0*/  BRA `(.L_x_868) ;  /* 0xfffffff4003c7947 */ /* 0x000fea000383ffff */
.L_x_857:
[----:B------:R-:W-:Y:S01]  /*1de0*/  HFMA2 R5, -RZ, RZ, 0, 9.5367431640625e-07 ;  /* 0x00000010ff057431 */ /* 0x000fe200000001ff */
[----:B------:R-:W-:Y:S01]  /*1df0*/  BSSY B1, `(.L_x_869) ;  /* 0x0000006000017945 */ /* 0x000fe20003800000 */
[----:B------:R-:W-:Y:S01]  /*1e00*/  IMAD.MOV.U32 R25, RZ, RZ, 0x1f ;  /* 0x0000001fff197424 */ /* 0x000fe200078e00ff */
[----:B------:R-:W-:-:S07]  /*1e10*/  MOV R28, 0xffffffff ;  /* 0xffffffff001c7802 */ /* 0x000fce0000000f00 */
[----:B------:R-:W-:Y:S05]  /*1e20*/  WARPSYNC.COLLECTIVE R28, `(.L_x_870) ;  /* 0x000000001c087348 */ /* 0x000fea0003c00000 */
[----:B------:R1:W2:Y:S02]  /*1e30*/  SHFL.BFLY P1, R29, R4, R5, R25 ;  /* 0x0c000005041d7389 */ /* 0x0002a40000020019 */
[----:B-12---:R-:W-:Y:S05]  /*1e40*/  ENDCOLLECTIVE ;  /* 0x000000000000791b */ /* 0x006fea0003800000 */
.L_x_870:
[----:B------:R-:W-:Y:S05]  /*1e50*/  BSYNC B1 ;  /* 0x0000000000017941 */ /* 0x000fea0003800000 */
.L_x_869:
[----:B------:R-:W-:Y:S01]  /*1e60*/  FADD.FTZ R4, R4, R29 ;  /* 0x0000001d04047221 */ /* 0x000fe20000010000 */
[----:B------:R-:W-:Y:S02]  /*1e70*/  IMAD.MOV.U32 R5, RZ, RZ, 0x8 ;  /* 0x00000008ff057424 */ /* 0x000fe400078e00ff */
[----:B------:R-:W-:Y:S02]  /*1e80*/  HFMA2 R25, -RZ, RZ, 0, 1.847743988037109375e-06 ;  /* 0x0000001fff197431 */ /* 0x000fe400000001ff */
[----:B------:R-:W-:-:S07]  /*1e90*/  IMAD.MOV.U32 R28, RZ, RZ, -0x1 ;  /* 0xffffffffff1c7424 */ /* 0x000fce00078e00ff */
[----:B------:R-:W-:Y:S05]  /*1ea0*/  WARPSYNC.COLLECTIVE R28, `(.L_x_871) ;  /* 0x000000001c087348 */ /* 0x000fea0003c00000 */
[----:B------:R1:W2:Y:S02]  /*1eb0*/  SHFL.BFLY P1, R29, R4, R5, R25 ;  /* 0x0c000005041d7389 */ /* 0x0002a40000020019 */
[----:B-12---:R-:W-:Y:S05]  /*1ec0*/  ENDCOLLECTIVE ;  /* 0x000000000000791b */ /* 0x006fea0003800000 */
.L_x_871:
[----:B------:R-:W-:Y:S01]  /*1ed0*/  MOV R5, 0x4 ;  /* 0x0000000400057802 */ /* 0x000fe20000000f00 */
[----:B------:R-:W-:-:S07]  /*1ee0*/  FADD.FTZ R4, R4, R29 ;  /* 0x0000001d04047221 */ /* 0x000fce0000010000 */
[----:B------:R-:W-:Y:S05]  /*1ef0*/  WARPSYNC.COLLECTIVE R28, `(.L_x_872) ;  /* 0x000000001c087348 */ /* 0x000fea0003c00000 */
[----:B------:R1:W2:Y:S02]  /*1f00*/  SHFL.BFLY P1, R29, R4, R5, R25 ;  /* 0x0c000005041d7389 */ /* 0x0002a40000020019 */
[----:B-12---:R-:W-:Y:S05]  /*1f10*/  ENDCOLLECTIVE ;  /* 0x000000000000791b */ /* 0x006fea0003800000 */
.L_x_872:
[----:B------:R-:W-:Y:S02]  /*1f20*/  IMAD.MOV.U32 R5, RZ, RZ, 0x2 ;  /* 0x00000002ff057424 */ /* 0x000fe400078e00ff */
[----:B------:R-:W-:-:S07]  /*1f30*/  FADD.FTZ R4, R4, R29 ;  /* 0x0000001d04047221 */ /* 0x000fce0000010000 */
[----:B------:R-:W-:Y:S05]  /*1f40*/  WARPSYNC.COLLECTIVE R28, `(.L_x_873) ;  /* 0x000000001c087348 */ /* 0x000fea0003c00000 */
[----:B------:R1:W2:Y:S02]  /*1f50*/  SHFL.BFLY P1, R29, R4, R5, R25 ;  /* 0x0c000005041d7389 */ /* 0x0002a40000020019 */
[----:B-12---:R-:W-:Y:S05]  /*1f60*/  ENDCOLLECTIVE ;  /* 0x000000000000791b */ /* 0x006fea0003800000 */
.L_x_873:
[----:B------:R-:W-:Y:S02]  /*1f70*/  HFMA2 R5, -RZ, RZ, 0, 5.9604644775390625e-08 ;  /* 0x00000001ff057431 */ /* 0x000fe400000001ff */
[----:B------:R-:W-:-:S07]  /*1f80*/  FADD.FTZ R4, R4, R29 ;  /* 0x0000001d04047221 */ /* 0x000fce0000010000 */
[----:B------:R-:W-:Y:S05]  /*1f90*/  WARPSYNC.COLLECTIVE R28, `(.L_x_874) ;  /* 0x000000001c087348 */ /* 0x000fea0003c00000 */
[----:B------:R1:W2:Y:S02]  /*1fa0*/  SHFL.BFLY P1, R29, R4, R5, R25 ;  /* 0x0c000005041d7389 */ /* 0x0002a40000020019 */
[----:B-12---:R-:W-:Y:S05]  /*1fb0*/  ENDCOLLECTIVE ;  /* 0x000000000000791b */ /* 0x006fea0003800000 */
.L_x_874:
[----:B------:R-:W-:Y:S05]  /*1fc0*/  BRA `(.L_x_875) ;  /* 0xfffffff400907947 */ /* 0x000fea000383ffff */
.L_x_859:
[----:B------:R-:W-:Y:S01]  /*1fd0*/  BSSY B0, `(.L_x_876) ;  /* 0x0000007000007945 */ /* 0x000fe20003800000 */
[----:B------:R-:W-:Y:S01]  /*1fe0*/  IMAD.MOV.U32 R5, RZ, RZ, 0x10 ;  /* 0x00000010ff057424 */ /* 0x000fe200078e00ff */
[----:B------:R-:W-:Y:S01]  /*1ff0*/  MOV R25, 0x1f ;  /* 0x0000001f00197802 */ /* 0x000fe20000000f00 */
[----:B------:R-:W-:-:S07]  /*2000*/  IMAD.MOV.U32 R28, RZ, RZ, -0x1 ;  /* 0xffffffffff1c7424 */ /* 0x000fce00078e00ff */
[----:B------:R-:W-:Y:S05]  /*2010*/  WARPSYNC.COLLECTIVE R28, `(.L_x_877) ;  /* 0x000000001c087348 */ /* 0x000fea0003c00000 */
[----:B------:R1:W2:Y:S02]  /*2020*/  SHFL.BFLY P1, R29, R4, R5, R25 ;  /* 0x0c000005041d7389 */ /* 0x0002a40000020019 */
[----:B-12---:R-:W-:Y:S05]  /*2030*/  ENDCOLLECTIVE ;  /* 0x000000000000791b */ /* 0x006fea0003800000 */
.L_x_877:
[----:B------:R-:W-:Y:S05]  /*2040*/  BSYNC B0 ;  /* 0x0000000000007941 */ /* 0x000fea0003800000 */
.L_x_876:
[----:B------:R-:W-:Y:S01]  /*2050*/  FADD.FTZ R4, R4, R29 ;  /* 0x0000001d04047221 */ /* 0x000fe20000010000 */
[----:B------:R-:W-:Y:S02]  /*2060*/  HFMA2 R5, -RZ, RZ, 0, 4.76837158203125e-07 ;  /* 0x00000008ff057431 */ /* 0x000fe400000001ff */
[----:B------:R-:W-:Y:S01]  /*2070*/  IMAD.MOV.U32 R25, RZ, RZ, 0x1f ;  /* 0x0000001fff197424 */ /* 0x000fe200078e00ff */
[----:B------:R-:W-:-:S07]  /*2080*/  MOV R28, 0xffffffff ;  /* 0xffffffff001c7802 */ /* 0x000fce0000000f00 */
[----:B------:R-:W-:Y:S05]  /*2090*/  WARPSYNC.COLLECTIVE R28, `(.L_x_878) ;  /* 0x000000001c087348 */ /* 0x000fea0003c00000 */
[----:B------:R1:W2:Y:S02]  /*20a0*/  SHFL.BFLY P1, R29, R4, R5, R25 ;  /* 0x0c000005041d7389 */ /* 0x0002a40000020019 */
[----:B-12---:R-:W-:Y:S05]  /*20b0*/  ENDCOLLECTIVE ;  /* 0x000000000000791b */ /* 0x006fea0003800000 */
.L_x_878:
[----:B------:R-:W-:Y:S02]  /*20c0*/  HFMA2 R5, -RZ, RZ, 0, 2.384185791015625e-07 ;  /* 0x00000004ff057431 */ /* 0x000fe400000001ff */
[----:B------:R-:W-:-:S04]  /*20d0*/  FADD.FTZ R3, R4, R29 ;  /* 0x0000001d04037221 */ /* 0x000fc80000010000 */
[----:B------:R-:W-:-:S07]  /*20e0*/  IMAD.MOV.U32 R4, RZ, RZ, R3 ;  /* 0x000000ffff047224 */ /* 0x000fce00078e0003 */
[----:B------:R-:W-:Y:S05]  /*20f0*/  WARPSYNC.COLLECTIVE R28, `(.L_x_879) ;  /* 0x000000001c087348 */ /* 0x000fea0003c00000 */
[----:B------:R1:W2:Y:S02]  /*2100*/  SHFL.BFLY P1, R29, R4, R5, R25 ;  /* 0x0c000005041d7389 */ /* 0x0002a40000020019 */
[----:B-12---:R-:W-:Y:S05]  /*2110*/  ENDCOLLECTIVE ;  /* 0x000000000000791b */ /* 0x006fea0003800000 */
.L_x_879:
[----:B------:R-:W-:Y:S01]  /*2120*/  MOV R5, 0x2 ;  /* 0x0000000200057802 */ /* 0x000fe20000000f00 */
[----:B------:R-:W-:-:S04]  /*2130*/  FADD.FTZ R7, R3, R29 ;  /* 0x0000001d03077221 */ /* 0x000fc80000010000 */
[----:B------:R-:W-:-:S07]  /*2140*/  IMAD.MOV.U32 R4, RZ, RZ, R7 ;  /* 0x000000ffff047224 */ /* 0x000fce00078e0007 */
[----:B------:R-:W-:Y:S05]  /*2150*/  WARPSYNC.COLLECTIVE R28, `(.L_x_880) ;  /* 0x000000001c087348 */ /* 0x000fea0003c00000 */
[----:B------:R1:W2:Y:S02]  /*2160*/  SHFL.BFLY P1, R29, R4, R5, R25 ;  /* 0x0c000005041d7389 */ /* 0x0002a40000020019 */
[----:B-12---:R-:W-:Y:S05]  /*2170*/  ENDCOLLECTIVE ;  /* 0x000000000000791b */ /* 0x006fea0003800000 */
.L_x_880:
[----:B------:R-:W-:Y:S02]  /*2180*/  HFMA2 R5, -RZ, RZ, 0, 5.9604644775390625e-08 ;  /* 0x00000001ff057431 */ /* 0x000fe400000001ff */
[----:B------:R-:W-:-:S04]  /*2190*/  FADD.FTZ R8, R7, R29 ;  /* 0x0000001d07087221 */ /* 0x000fc80000010000 */
[----:B------:R-:W-:-:S07]  /*21a0*/  IMAD.MOV.U32 R4, RZ, RZ, R8 ;  /* 0x000000ffff047224 */ /* 0x000fce00078e0008 */
[----:B------:R-:W-:Y:S05]  /*21b0*/  WARPSYNC.COLLECTIVE R28, `(.L_x_881) ;  /* 0x000000001c087348 */ /* 0x000fea0003c00000 */
[----:B------:R1:W2:Y:S02]  /*21c0*/  SHFL.BFLY P1, R29, R4, R5, R25 ;  /* 0x0c000005041d7389 */ /* 0x0002a40000020019 */
[----:B-12---:R-:W-:Y:S05]  /*21d0*/  ENDCOLLECTIVE ;  /* 0x000000000000791b */ /* 0x006fea0003800000 */
.L_x_881:
[----:B------:R-:W-:Y:S05]  /*21e0*/  BRA `(.L_x_882) ;  /* 0xfffffff400fc7947 */ /* 0x000fea000383ffff */
.L_x_883:
        /* <DEDUP_REMOVED lines=9> */
.L_x_4079:


//--------------------- .text._ZN12tensorrt_llm7kernels32fusedQKNormRopeKernelNTokenHeadsIN3c108BFloat16ENS2_4HalfELi256ELb0ELi4EEEvPviiifPKvS7_S7_PKlii --------------------------
	.section	.text._ZN12tensorrt_llm7kernels32fusedQKNormRopeKernelNTokenHeadsIN3c108BFloat16ENS2_4HalfELi256ELb0ELi4EEEvPviiifPKvS7_S7_PKlii,"ax",@progbits
	.align	128
        .global         _ZN12tensorrt_llm7kernels32fusedQKNormRopeKernelNTokenHeadsIN3c108BFloat16ENS2_4HalfELi256ELb0ELi4EEEvPviiifPKvS7_S7_PKlii
        .type           _ZN12tensorrt_llm7kernels32fusedQKNormRopeKernelNTokenHeadsIN3c108BFloat16ENS2_4HalfELi256ELb0ELi4EEEvPviiifPKvS7_S7_PKlii,@function
        .size           _ZN12tensorrt_llm7kernels32fusedQKNormRopeKernelNTokenHeadsIN3c108BFloat16ENS2_4HalfELi256ELb0ELi4EEEvPviiifPKvS7_S7_PKlii,(.L_x_4080 - _ZN12tensorrt_llm7kernels32fusedQKNormRopeKernelNTokenHeadsIN3c108BFloat16ENS2_4HalfELi256ELb0ELi4EEEvPviiifPKvS7_S7_PKlii)
        .other          _ZN12tensorrt_llm7kernels32fusedQKNormRopeKernelNTokenHeadsIN3c108BFloat16ENS2_4HalfELi256ELb0ELi4EEEvPviiifPKvS7_S7_PKlii,@"STO_CUDA_ENTRY STV_DEFAULT"
_ZN12tensorrt_llm7kernels32fusedQKNormRopeKernelNTokenHeadsIN3c108BFloat16ENS2_4HalfELi256ELb0ELi4EEEvPviiifPKvS7_S7_PKlii:
.text._ZN12tensorrt_llm7kernels32fusedQKNormRopeKernelNTokenHeadsIN3c108BFloat16ENS2_4HalfELi256ELb0ELi4EEEvPviiifPKvS7_S7_PKlii:
        /* <DEDUP_REMOVED lines=79> */
.L_x_888:
        /* <DEDUP_REMOVED lines=43> */
.L_x_887:
[----:B---3--:R-:W-:Y:S05]  /*07a0*/  BSYNC.RECONVERGENT B1 ;  /* 0x0000000000017941 */ /* 0x008fea0003800200 */
.L_x_886:
        /* <DEDUP_REMOVED lines=12> */
.L_x_889:
        /* <DEDUP_REMOVED lines=16> */
.L_x_885:
[----:B---3--:R-:W-:Y:S05]  /*0970*/  BSYNC.RECONVERGENT B0 ;  /* 0x0000000000007941 */ /* 0x008fea0003800200 */
.L_x_884:
        /* <DEDUP_REMOVED lines=40> */
.L_x_894:
        /* <DEDUP_REMOVED lines=11> */
.L_x_893:
[----:B------:R-:W-:Y:S05]  /*0cb0*/  BSYNC.RECONVERGENT B1 ;  /* 0x0000000000017941 */ /* 0x000fea0003800200 */
.L_x_892:
        /* <DEDUP_REMOVED lines=8> */
.L_x_895:
        /* <DEDUP_REMOVED lines=23> */
.L_x_891:
[----:B------:R-:W-:Y:S05]  /*0eb0*/  BSYNC.RECONVERGENT B0 ;  /* 0x0000000000007941 */ /* 0x000fea0003800200 */
.L_x_890:
        /* <DEDUP_REMOVED lines=60> */
.L_x_903:
        /* <DEDUP_REMOVED lines=36> */
.L_x_910:
        /* <DEDUP_REMOVED lines=30> */
.L_x_898:
[----:B------:R-:W-:Y:S05]  /*16a0*/  BSYNC.RECONVERGENT B0 ;  /* 0x0000000000007941 */ /* 0x000fea0003800200 */
.L_x_897:
        /* <DEDUP_REMOVED lines=213> */
.L_x_921:
        /* <DEDUP_REMOVED lines=27> */
.L_x_900:
[----:B------:R-:W-:Y:S05]  /*25b0*/  BSYNC B0 ;  /* 0x0000000000007941 */ /* 0x000fea0003800000 */
.L_x_899:
        /* <DEDUP_REMOVED lines=15> */
.L_x_896:
[----:B------:R-:W-:Y:S01]  /*26b0*/  HFMA2 R41, -RZ, RZ, 0, 9.5367431640625e-07 ;  /* 0x00000010ff297431 */ /* 0x000fe200000001ff */
[----:B------:R-:W-:Y:S01]  /*26c0*/  BSSY B0, `(.L_x_904) ;  /* 0x0000006000007945 */ /* 0x000fe20003800000 */
[----:B------:R-:W-:Y:S01]  /*26d0*/  IMAD.MOV.U32 R42, RZ, RZ, 0x1f ;  /* 0x0000001fff2a7424 */ /* 0x000fe200078e00ff */
[----:B------:R-:W-:-:S07]  /*26e0*/  MOV R43, 0xffffffff ;  /* 0xffffffff002b7802 */ /* 0x000fce0000000f00 */
[----:B------:R-:W-:Y:S05]  /*26f0*/  WARPSYNC.COLLECTIVE R43, `(.L_x_905) ;  /* 0x000000002b087348 */ /* 0x000fea0003c00000 */
[----:B------:R1:W2:Y:S02]  /*2700*/  SHFL.BFLY P3, R45, R44, R41, R42 ;  /* 0x0c0000292c2d7389 */ /* 0x0002a4000006002a */
[----:B-12---:R-:W-:Y:S05]  /*2710*/  ENDCOLLECTIVE ;  /* 0x000000000000791b */ /* 0x006fea0003800000 */
.L_x_905:
[----:B------:R-:W-:Y:S05]  /*2720*/  BSYNC B0 ;  /* 0x0000000000007941 */ /* 0x000fea0003800000 */
.L_x_904:
[----:B------:R-:W-:Y:S01]  /*2730*/  FADD.FTZ R44, R44, R45 ;  /* 0x0000002d2c2c7221 */ /* 0x000fe20000010000 */
[----:B------:R-:W-:Y:S02]  /*2740*/  IMAD.MOV.U32 R41, RZ, RZ, 0x8 ;  /* 0x00000008ff297424 */ /* 0x000fe400078e00ff */
[----:B------:R-:W-:Y:S02]  /*2750*/  HFMA2 R42, -RZ, RZ, 0, 1.847743988037109375e-06 ;  /* 0x0000001fff2a7431 */ /* 0x000fe400000001ff */
[----:B------:R-:W-:-:S07]  /*2760*/  IMAD.MOV.U32 R43, RZ, RZ, -0x1 ;  /* 0xffffffffff2b7424 */ /* 0x000fce00078e00ff */
[----:B------:R-:W-:Y:S05]  /*2770*/  WARPSYNC.COLLECTIVE R43, `(.L_x_906) ;  /* 0x000000002b087348 */ /* 0x000fea0003c00000 */
[----:B------:R1:W2:Y:S02]  /*2780*/  SHFL.BFLY P3, R45, R44, R41, R42 ;  /* 0x0c0000292c2d7389 */ /* 0x0002a4000006002a */
[----:B-12---:R-:W-:Y:S05]  /*2790*/  ENDCOLLECTIVE ;  /* 0x000000000000791b */ /* 0x006fea0003800000 */
.L_x_906:
[----:B------:R-:W-:Y:S02]  /*27a0*/  IMAD.MOV.U32 R41, RZ, RZ, 0x4 ;  /* 0x00000004ff297424 */ /* 0x000fe400078e00ff */
[----:B------:R-:W-:-:S05]  /*27b0*/  FADD.FTZ R35, R44, R45 ;  /* 0x0000002d2c237221 */ /* 0x000fca0000010000 */
[----:B------:R-:W-:-:S07]  /*27c0*/  MOV R44, R35 ;  /* 0x00000023002c7202 */ /* 0x000fce0000000f00 */
[----:B------:R-:W-:Y:S05]  /*27d0*/  WARPSYNC.COLLECTIVE R43, `(.L_x_907) ;  /* 0x000000002b087348 */ /* 0x000fea0003c00000 */
[----:B------:R1:W2:Y:S02]  /*27e0*/  SHFL.BFLY P3, R45, R44, R41, R42 ;  /* 0x0c0000292c2d7389 */ /* 0x0002a4000006002a */
[----:B-12---:R-:W-:Y:S05]  /*27f0*/  ENDCOLLECTIVE ;  /* 0x000000000000791b */ /* 0x006fea0003800000 */
.L_x_907:
[----:B------:R-:W-:Y:S02]  /*2800*/  IMAD.MOV.U32 R41, RZ, RZ, 0x2 ;  /* 0x00000002ff297424 */ /* 0x000fe400078e00ff */
[----:B------:R-:W-:-:S05]  /*2810*/  FADD.FTZ R37, R35, R45 ;  /* 0x0000002d23257221 */ /* 0x000fca0000010000 */
[----:B------:R-:W-:-:S07]  /*2820*/  MOV R44, R37 ;  /* 0x00000025002c7202 */ /* 0x000fce0000000f00 */
[----:B------:R-:W-:Y:S05]  /*2830*/  WARPSYNC.COLLECTIVE R43, `(.L_x_908) ;  /* 0x000000002b087348 */ /* 0x000fea0003c00000 */
[----:B------:R1:W2:Y:S02]  /*2840*/  SHFL.BFLY P3, R45, R44, R41, R42 ;  /* 0x0c0000292c2d7389 */ /* 0x0002a4000006002a */
[----:B-12---:R-:W-:Y:S05]  /*2850*/  ENDCOLLECTIVE ;  /* 0x000000000000791b */ /* 0x006fea0003800000 */
.L_x_908:
[----:B------:R-:W-:Y:S02]  /*2860*/  IMAD.MOV.U32 R41, RZ, RZ, 0x1 ;  /* 0x00000001ff297424 */ /* 0x000fe400078e00ff */
[----:B------:R-:W-:-:S05]  /*2870*/  FADD.FTZ R38, R37, R45 ;  /* 0x0000002d25267221 */ /* 0x000fca0000010000 */
[----:B------:R-:W-:-:S07]  /*2880*/  MOV R44, R38 ;  /* 0x00000026002c7202 */ /* 0x000fce0000000f00 */
[----:B------:R-:W-:Y:S05]  /*2890*/  WARPSYNC.COLLECTIVE R43, `(.L_x_909) ;  /* 0x000000002b087348 */ /* 0x000fea0003c00000 */
[----:B------:R1:W2:Y:S02]  /*28a0*/  SHFL.BFLY P3, R45, R44, R41, R42 ;  /* 0x0c0000292c2d7389 */ /* 0x0002a4000006002a */
[----:B-12---:R-:W-:Y:S05]  /*28b0*/  ENDCOLLECTIVE ;  /* 0x000000000000791b */ /* 0x006fea0003800000 */
.L_x_909:
[----:B------:R-:W-:Y:S05]  /*28c0*/  BRA `(.L_x_910) ;  /* 0xffffffe800fc7947 */ /* 0x000fea000383ffff */
.L_x_901:
        /* <DEDUP_REMOVED lines=37> */
.L_x_912:
[----:B------:R-:W-:Y:S05]  /*2b20*/  BSYNC B1 ;  /* 0x0000000000017941 */ /* 0x000fea0003800000 */
.L_x_911:
        /* <DEDUP_REMOVED lines=9> */
.L_x_913:
        /* <DEDUP_REMOVED lines=32> */
.L_x_914:
        /* <DEDUP_REMOVED lines=33> */
.L_x_915:
        /* <DEDUP_REMOVED lines=25> */
.L_x_916:
        /* <DEDUP_REMOVED lines=37> */
.L_x_917:
        /* <DEDUP_REMOVED lines=31> */
.L_x_918:
        /* <DEDUP_REMOVED lines=30> */
.L_x_919:
        /* <DEDUP_REMOVED lines=12> */
.L_x_920:
[----:B------:R-:W-:Y:S05]  /*3840*/  BRA `(.L_x_921) ;  /* 0xffffffe800ec7947 */ /* 0x000fea000383ffff */
.L_x_902:
[----:B------:R-:W-:Y:S01]  /*3850*/  BSSY B1, `(.L_x_922) ;  /* 0x0000005000017945 */ /* 0x000fe20003800000 */
[----:B------:R-:W-:-:S07]  /*3860*/  MOV R43, 0xffffffff ;  /* 0xffffffff002b7802 */ /* 0x000fce0000000f00 */
[----:B------:R-:W-:Y:S05]  /*3870*/  WARPSYNC.COLLECTIVE R43, `(.L_x_923) ;  /* 0x000000002b087348 */ /* 0x000fea0003c00000 */
[----:B------:R-:W-:Y:S01]  /*3880*/  NOP ;  /* 0x0000000000007918 */ /* 0x000fe20000000000 */
[----:B------:R-:W-:Y:S05]  /*3890*/  ENDCOLLECTIVE ;  /* 0x000000000000791b */ /* 0x000fea0003800000 */
.L_x_923:
[----:B------:R-:W-:Y:S05]  /*38a0*/  BSYNC B1 ;  /* 0x0000000000017941 */ /* 0x000fea0003800000 */
.L_x_922:
[----:B------:R-:W-:Y:S05]  /*38b0*/  BRA `(.L_x_900) ;  /* 0xffffffec003c7947 */ /* 0x000fea000383ffff */
.L_x_924:
        /* <DEDUP_REMOVED lines=12> */
.L_x_4080:


//--------------------- .text._ZN12tensorrt_llm7kernels32fusedQKNormRopeKernelNTokenHeadsIN3c108BFloat16ENS2_4HalfELi256ELb1ELi4EEEvPviiifPKvS7_S7_PKlii --------------------------
	.section	.text._ZN12tensorrt_llm7kernels32fusedQKNormRopeKernelNTokenHeadsIN3c108BFloat16ENS2_4HalfELi256ELb1ELi4EEEvPviiifPKvS7_S7_PKlii,"ax",@progbits
	.align	128
        .global         _ZN12tensorrt_llm7kernels32fusedQKNormRopeKernelNTokenHeadsIN3c108BFloat16ENS2_4HalfELi256ELb1ELi4EEEvPviiifPKvS7_S7_PKlii
        .type           _ZN12tensorrt_llm7kernels32fusedQKNormRopeKernelNTokenHeadsIN3c108BFloat16ENS2_4HalfELi256ELb1ELi4EEEvPviiifPKvS7_S7_PKlii,@function
        .size           _ZN12tensorrt_llm7kernels32fusedQKNormRopeKernelNTokenHeadsIN3c108BFloat16ENS2_4HalfELi256ELb1ELi4EEEvPviiifPKvS7_S7_PKlii,(.L_x_4081 - _ZN12tensorrt_llm7kernels32fusedQKNormRopeKernelNTokenHeadsIN3c108BFloat16ENS2_4HalfELi256ELb1ELi4EEEvPviiifPKvS7_S7_PKlii)
        .other          _ZN12tensorrt_llm7kernels32fusedQKNormRopeKernelNTokenHeadsIN3c108BFloat16ENS2_4HalfELi256ELb1ELi4EEEvPviiifPKvS7_S7_PKlii,@"STO_CUDA_ENTRY STV_DEFAULT"
_ZN12tensorrt_llm7kernels32fusedQKNormRopeKernelNTokenHeadsIN3c108BFloat16ENS2_4HalfELi256ELb1ELi4EEEvPviiifPKvS7_S7_PKlii:
.text._ZN12tensorrt_llm7kernels32fusedQKNormRopeKernelNTokenHeadsIN3c108BFloat16ENS2_4HalfELi256ELb1ELi4EEEvPviiifPKvS7_S7_PKlii:
        /* <DEDUP_REMOVED lines=78> */
.L_x_929:
        /* <DEDUP_REMOVED lines=43> */
.L_x_928:
[----:B------:R-:W-:Y:S05]  /*0790*/  BSYNC.RECONVERGENT B1 ;  /* 0x0000000000017941 */ /* 0x000fea0003800200 */
.L_x_927:
        /* <DEDUP_REMOVED lines=12> */
.L_x_930:
        /* <DEDUP_REMOVED lines=16> */
.L_x_926:
[----:B------:R-:W-:Y:S05]  /*0960*/  BSYNC.RECONVERGENT B0 ;  /* 0x0000000000007941 */ /* 0x000fea0003800200 */
.L_x_925:
        /* <DEDUP_REMOVED lines=40> */
.L_x_935:
        /* <DEDUP_REMOVED lines=11> */
.L_x_934:
[----:B------:R-:W-:Y:S05]  /*0ca0*/  BSYNC.RECONVERGENT B1 ;  /* 0x0000000000017941 */ /* 0x000fea0003800200 */
.L_x_933:
        /* <DEDUP_REMOVED lines=8> */
.L_x_936:
        /* <DEDUP_REMOVED lines=23> */
.L_x_932:
[----:B------:R-:W-:Y:S05]  /*0ea0*/  BSYNC.RECONVERGENT B0 ;  /* 0x0000000000007941 */ /* 0x000fea0003800200 */
.L_x_931:
        /* <DEDUP_REMOVED lines=62> */
.L_x_942:
        /* <DEDUP_REMOVED lines=36> */
.L_x_949:
        /* <DEDUP_REMOVED lines=30> */
.L_x_939:
[----:B------:R-:W-:Y:S05]  /*16b0*/  BSYNC.RECONVERGENT B0 ;  /* 0x0000000000007941 */ /* 0x000fea0003800200 */
.L_x_938:
        /* <DEDUP_REMOVED lines=36> */
.L_x_941:
[----:B------:R-:W-:Y:S05]  /*1900*/  BSYNC.RECONVERGENT B0 ;  /* 0x0000000000007941 */ /* 0x000fea0003800200 */
.L_x_940:
        /* <DEDUP_REMOVED lines=15> */
.L_x_937:
[----:B------:R-:W-:Y:S01]  /*1a00*/  HFMA2 R41, -RZ, RZ, 0, 9.5367431640625e-07 ;  /* 0x00000010ff297431 */ /* 0x000fe200000001ff */
[----:B------:R-:W-:Y:S01]  /*1a10*/  BSSY B0, `(.L_x_943) ;  /* 0x0000006000007945 */ /* 0x000fe20003800000 */
[----:B------:R-:W-:Y:S01]  /*1a20*/  IMAD.MOV.U32 R42, RZ, RZ, 0x1f ;  /* 0x0000001fff2a7424 */ /* 0x000fe200078e00ff */
[----:B------:R-:W-:-:S07]  /*1a30*/  MOV R39, 0xffffffff ;  /* 0xffffffff00277802 */ /* 0x000fce0000000f00 */
[----:B------:R-:W-:Y:S05]  /*1a40*/  WARPSYNC.COLLECTIVE R39, `(.L_x_944) ;  /* 0x0000000027087348 */ /* 0x000fea0003c00000 */
[----:B------:R1:W2:Y:S02]  /*1a50*/  SHFL.BFLY P1, R37, R36, R41, R42 ;  /* 0x0c00002924257389 */ /* 0x0002a4000002002a */
[----:B-12---:R-:W-:Y:S05]  /*1a60*/  ENDCOLLECTIVE ;  /* 0x000000000000791b */ /* 0x006fea0003800000 */
.L_x_944:
[----:B------:R-:W-:Y:S05]  /*1a70*/  BSYNC B0 ;  /* 0x0000000000007941 */ /* 0x000fea0003800000 */
.L_x_943:
        /* <DEDUP_REMOVED lines=9> */
.L_x_945:
[----:B------:R-:W-:Y:S01]  /*1b10*/  HFMA2 R41, -RZ, RZ, 0, 2.384185791015625e-07 ;  /* 0x00000004ff297431 */ /* 0x000fe200000001ff */
[----:B------:R-:W-:-:S05]  /*1b20*/  MOV R38, R37 ;  /* 0x0000002500267202 */ /* 0x000fca0000000f00 */
[----:B------:R-:W-:-:S04]  /*1b30*/  FADD.FTZ R38, R5, R38 ;  /* 0x0000002605267221 */ /* 0x000fc80000010000 */
[----:B------:R-:W-:-:S07]  /*1b40*/  IMAD.MOV.U32 R36, RZ, RZ, R38 ;  /* 0x000000ffff247224 */ /* 0x000fce00078e0026 */
[----:B------:R-:W-:Y:S05]  /*1b50*/  WARPSYNC.COLLECTIVE R39, `(.L_x_946) ;  /* 0x0000000027087348 */ /* 0x000fea0003c00000 */
[----:B------:R1:W2:Y:S02]  /*1b60*/  SHFL.BFLY P1, R37, R36, R41, R42 ;  /* 0x0c00002924257389 */ /* 0x0002a4000002002a */
[----:B-12---:R-:W-:Y:S05]  /*1b70*/  ENDCOLLECTIVE ;  /* 0x000000000000791b */ /* 0x006fea0003800000 */
.L_x_946:
[----:B------:R-:W-:Y:S02]  /*1b80*/  IMAD.MOV.U32 R41, RZ, RZ, 0x2 ;  /* 0x00000002ff297424 */ /* 0x000fe400078e00ff */
[----:B------:R-:W-:-:S04]  /*1b90*/  IMAD.MOV.U32 R7, RZ, RZ, R37 ;  /* 0x000000ffff077224 */ /* 0x000fc800078e0025 */
[----:B------:R-:W-:-:S05]  /*1ba0*/  FADD.FTZ R7, R38, R7 ;  /* 0x0000000726077221 */ /* 0x000fca0000010000 */
[----:B------:R-:W-:-:S07]  /*1bb0*/  MOV R36, R7 ;  /* 0x0000000700247202 */ /* 0x000fce0000000f00 */
[----:B------:R-:W-:Y:S05]  /*1bc0*/  WARPSYNC.COLLECTIVE R39, `(.L_x_947) ;  /* 0x0000000027087348 */ /* 0x000fea0003c00000 */
[----:B------:R1:W2:Y:S02]  /*1bd0*/  SHFL.BFLY P1, R37, R36, R41, R42 ;  /* 0x0c00002924257389 */ /* 0x0002a4000002002a */
[----:B-12---:R-:W-:Y:S05]  /*1be0*/  ENDCOLLECTIVE ;  /* 0x000000000000791b */ /* 0x006fea0003800000 */
.L_x_947:
[----:B------:R-:W-:Y:S01]  /*1bf0*/  HFMA2 R41, -RZ, RZ, 0, 5.9604644775390625e-08 ;  /* 0x00000001ff297431 */ /* 0x000fe200000001ff */
[----:B------:R-:W-:-:S05]  /*1c00*/  MOV R40, R37 ;  /* 0x0000002500287202 */ /* 0x000fca0000000f00 */
[----:B------:R-:W-:-:S04]  /*1c10*/  FADD.FTZ R40, R7, R40 ;  /* 0x0000002807287221 */ /* 0x000fc80000010000 */
[----:B------:R-:W-:-:S07]  /*1c20*/  IMAD.MOV.U32 R36, RZ, RZ, R40 ;  /* 0x000000ffff247224 */ /* 0x000fce00078e0028 */
[----:B------:R-:W-:Y:S05]  /*1c30*/  WARPSYNC.COLLECTIVE R39, `(.L_x_948) ;  /* 0x0000000027087348 */ /* 0x000fea0003c00000 */
[----:B------:R1:W2:Y:S02]  /*1c40*/  SHFL.BFLY P1, R37, R36, R41, R42 ;  /* 0x0c00002924257389 */ /* 0x0002a4000002002a */
[----:B-12---:R-:W-:Y:S05]  /*1c50*/  ENDCOLLECTIVE ;  /* 0x000000000000791b */ /* 0x006fea0003800000 */
.L_x_948:
[----:B------:R-:W-:Y:S05]  /*1c60*/  BRA `(.L_x_949) ;  /* 0xfffffff800187947 */ /* 0x000fea000383ffff */
.L_x_950:
        /* <DEDUP_REMOVED lines=9> */
.L_x_4081:


//--------------------- .text._ZN12tensorrt_llm7kernels32fusedQKNormRopeKernelNTokenHeadsIN3c108BFloat16ENS2_4HalfELi128ELb0ELi4EEEvPviiifPKvS7_S7_PKlii --------------------------
	.section	.text._ZN12tensorrt_llm7kernels32fusedQKNormRopeKernelNTokenHeadsIN3c108BFloat16ENS2_4HalfELi128ELb0ELi4EEEvPviiifPKvS7_S7_PKlii,"ax",@progbits
	.align	128
        .global         _ZN12tensorrt_llm7kernels32fusedQKNormRopeKernelNTokenHeadsIN3c108BFloat16ENS2_4HalfELi128ELb0ELi4EEEvPviiifPKvS7_S7_PKlii
        .type           _ZN12tensorrt_llm7kernels32fusedQKNormRopeKernelNTokenHeadsIN3c108BFloat16ENS2_4HalfELi128ELb0ELi4EEEvPviiifPKvS7_S7_PKlii,@function
        .size           _ZN12tensorrt_llm7kernels32fusedQKNormRopeKernelNTokenHeadsIN3c108BFloat16ENS2_4HalfELi128ELb0ELi4EEEvPviiifPKvS7_S7_PKlii,(.L_x_4082 - _ZN12tensorrt_llm7kernels32fusedQKNormRopeKernelNTokenHeadsIN3c108BFloat16ENS2_4HalfELi128ELb0ELi4EEEvPviiifPKvS7_S7_PKlii)
        .other          _ZN12tensorrt_llm7kernels32fusedQKNormRopeKernelNTokenHeadsIN3c108BFloat16ENS2_4HalfELi128ELb0ELi4EEEvPviiifPKvS7_S7_PKlii,@"STO_CUDA_ENTRY STV_DEFAULT"
_ZN12tensorrt_llm7kernels32fusedQKNormRopeKernelNTokenHeadsIN3c108BFloat16ENS2_4HalfELi128ELb0ELi4EEEvPviiifPKvS7_S7_PKlii:
.text._ZN12tensorrt_llm7kernels32fusedQKNormRopeKernelNTokenHeadsIN3c108BFloat16ENS2_4HalfELi128ELb0ELi4EEEvPviiifPKvS7_S7_PKlii:
        /* <DEDUP_REMOVED lines=78> */
.L_x_955:
        /* <DEDUP_REMOVED lines=43> */
.L_x_954:
[----:B------:R-:W-:Y:S05]  /*0790*/  BSYNC.RECONVERGENT B1 ;  /* 0x0000000000017941 */ /* 0x000fea0003800200 */
.L_x_953:
        /* <DEDUP_REMOVED lines=12> */
.L_x_956:
        /* <DEDUP_REMOVED lines=16> */
.L_x_952:
[----:B------:R-:W-:Y:S05]  /*0960*/  BSYNC.RECONVERGENT B0 ;  /* 0x0000000000007941 */ /* 0x000fea0003800200 */
.L_x_951:
        /* <DEDUP_REMOVED lines=40> */
.L_x_961:
        /* <DEDUP_REMOVED lines=11> */
.L_x_960:
[----:B------:R-:W-:Y:S05]  /*0ca0*/  BSYNC.RECONVERGENT B1 ;  /* 0x0000000000017941 */ /* 0x000fea0003800200 */
.L_x_959:
        /* <DEDUP_REMOVED lines=8> */
.L_x_962:
        /* <DEDUP_REMOVED lines=23> */
.L_x_958:
[----:B------:R-:W-:Y:S05]  /*0ea0*/  BSYNC.RECONVERGENT B0 ;  /* 0x0000000000007941 */ /* 0x000fea0003800200 */
.L_x_957:
        /* <DEDUP_REMOVED lines=98> */
.L_x_970:
        /* <DEDUP_REMOVED lines=26> */
.L_x_977:
        /* <DEDUP_REMOVED lines=18> */
.L_x_965:
[----:B------:R-:W-:Y:S05]  /*1790*/  BSYNC.RECONVERGENT B0 ;  /* 0x0000000000007941 */ /* 0x000fea0003800200 */
.L_x_964:
        /* <DEDUP_REMOVED lines=64> */
.L_x_984:
        /* <DEDUP_REMOVED lines=12> */
.L_x_967:
[----:B------:R-:W-:Y:S05]  /*1c60*/  BSYNC B0 ;  /* 0x0000000000007941 */ /* 0x000fea0003800000 */
.L_x_966:
        /* <DEDUP_REMOVED lines=13> */
.L_x_963:
[----:B------:R-:W-:Y:S01]  /*1d40*/  BSSY B0, `(.L_x_971) ;  /* 0x0000007000007945 */ /* 0x000fe20003800000 */
[----:B------:R-:W-:Y:S01]  /*1d50*/  IMAD.MOV.U32 R2, RZ, RZ, 0x10 ;  /* 0x00000010ff027424 */ /* 0x000fe200078e00ff */
[----:B------:R-:W-:Y:S01]  /*1d60*/  MOV R3, 0x1f ;  /* 0x0000001f00037802 */ /* 0x000fe20000000f00 */
[----:B------:R-:W-:-:S07]  /*1d70*/  IMAD.MOV.U32 R4, RZ, RZ, -0x1 ;  /* 0xffffffffff047424 */ /* 0x000fce00078e00ff */
[----:B------:R-:W-:Y:S05]  /*1d80*/  WARPSYNC.COLLECTIVE R4, `(.L_x_972) ;  /* 0x0000000004087348 */ /* 0x000fea0003c00000 */
[----:B------:R1:W2:Y:S02]  /*1d90*/  SHFL.BFLY P2, R32, R5, R2, R3 ;  /* 0x0c00000205207389 */ /* 0x0002a40000040003 */
[----:B-12---:R-:W-:Y:S05]  /*1da0*/  ENDCOLLECTIVE ;  /* 0x000000000000791b */ /* 0x006fea0003800000 */
.L_x_972:
[----:B------:R-:W-:Y:S05]  /*1db0*/  BSYNC B0 ;  /* 0x0000000000007941 */ /* 0x000fea0003800000 */
.L_x_971:
[----:B------:R-:W-:Y:S01]  /*1dc0*/  FADD.FTZ R5, R5, R32 ;  /* 0x0000002005057221 */ /* 0x000fe20000010000 */
[----:B------:R-:W-:Y:S02]  /*1dd0*/  HFMA2 R2, -RZ, RZ, 0, 4.76837158203125e-07 ;  /* 0x00000008ff027431 */ /* 0x000fe400000001ff */
[----:B------:R-:W-:Y:S01]  /*1de0*/  IMAD.MOV.U32 R3, RZ, RZ, 0x1f ;  /* 0x0000001fff037424 */ /* 0x000fe200078e00ff */
[----:B------:R-:W-:-:S07]  /*1df0*/  MOV R4, 0xffffffff ;  /* 0xffffffff00047802 */ /* 0x000fce0000000f00 */
[----:B------:R-:W-:Y:S05]  /*1e00*/  WARPSYNC.COLLECTIVE R4, `(.L_x_973) ;  /* 0x0000000004087348 */ /* 0x000fea0003c00000 */
[----:B------:R1:W2:Y:S02]  /*1e10*/  SHFL.BFLY P2, R32, R5, R2, R3 ;  /* 0x0c00000205207389 */ /* 0x0002a40000040003 */
[----:B-12---:R-:W-:Y:S05]  /*1e20*/  ENDCOLLECTIVE ;  /* 0x000000000000791b */ /* 0x006fea0003800000 */
.L_x_973:
[----:B------:R-:W-:Y:S02]  /*1e30*/  HFMA2 R2, -RZ, RZ, 0, 2.384185791015625e-07 ;  /* 0x00000004ff027431 */ /* 0x000fe400000001ff */
[----:B------:R-:W-:-:S04]  /*1e40*/  FADD.FTZ R30, R5, R32 ;  /* 0x00000020051e7221 */ /* 0x000fc80000010000 */
[----:B------:R-:W-:-:S07]  /*1e50*/  IMAD.MOV.U32 R5, RZ, RZ, R30 ;  /* 0x000000ffff057224 */ /* 0x000fce00078e001e */
[----:B------:R-:W-:Y:S05]  /*1e60*/  WARPSYNC.COLLECTIVE R4, `(.L_x_974) ;  /* 0x0000000004087348 */ /* 0x000fea0003c00000 */
[----:B------:R1:W2:Y:S02]  /*1e70*/  SHFL.BFLY P2, R32, R5, R2, R3 ;  /* 0x0c00000205207389 */ /* 0x0002a40000040003 */
[----:B-12---:R-:W-:Y:S05]  /*1e80*/  ENDCOLLECTIVE ;  /* 0x000000000000791b */ /* 0x006fea0003800000 */
.L_x_974:
[----:B------:R-:W-:Y:S01]  /*1e90*/  MOV R2, 0x2 ;  /* 0x0000000200027802 */ /* 0x000fe20000000f00 */
[----:B------:R-:W-:-:S04]  /*1ea0*/  FADD.FTZ R35, R30, R32 ;  /* 0x000000201e237221 */ /* 0x000fc80000010000 */
[----:B------:R-:W-:-:S07]  /*1eb0*/  IMAD.MOV.U32 R5, RZ, RZ, R35 ;  /* 0x000000ffff057224 */ /* 0x000fce00078e0023 */
[----:B------:R-:W-:Y:S05]  /*1ec0*/  WARPSYNC.COLLECTIVE R4, `(.L_x_975) ;  /* 0x0000000004087348 */ /* 0x000fea0003c00000 */
[----:B------:R1:W2:Y:S02]  /*1ed0*/  SHFL.BFLY P2, R32, R5, R2, R3 ;  /* 0x0c00000205207389 */ /* 0x0002a40000040003 */
[----:B-12---:R-:W-:Y:S05]  /*1ee0*/  ENDCOLLECTIVE ;  /* 0x000000000000791b */ /* 0x006fea0003800000 */
.L_x_975:
[----:B------:R-:W-:Y:S02]  /*1ef0*/  HFMA2 R2, -RZ, RZ, 0, 5.9604644775390625e-08 ;  /* 0x00000001ff027431 */ /* 0x000fe400000001ff */
[----:B------:R-:W-:-:S04]  /*1f00*/  FADD.FTZ R36, R35, R32 ;  /* 0x0000002023247221 */ /* 0x000fc80000010000 */
[----:B------:R-:W-:-:S07]  /*1f10*/  IMAD.MOV.U32 R5, RZ, RZ, R36 ;  /* 0x000000ffff057224 */ /* 0x000fce00078e0024 */
[----:B------:R-:W-:Y:S05]  /*1f20*/  WARPSYNC.COLLECTIVE R4, `(.L_x_976) ;  /* 0x0000000004087348 */ /* 0x000fea0003c00000 */
[----:B------:R1:W2:Y:S02]  /*1f30*/  SHFL.BFLY P2, R32, R5, R2, R3 ;  /* 0x0c00000205207389 */ /* 0x0002a40000040003 */
[----:B-12---:R-:W-:Y:S05]  /*1f40*/  ENDCOLLECTIVE ;  /* 0x000000000000791b */ /* 0x006fea0003800000 */
.L_x_976:
[----:B------:R-:W-:Y:S05]  /*1f50*/  BRA `(.L_x_977) ;  /* 0xfffffff400c47947 */ /* 0x000fea000383ffff */
.L_x_968:
        /* <DEDUP_REMOVED lines=32> */
.L_x_979:
[----:B------:R-:W-:Y:S05]  /*2160*/  BSYNC B1 ;  /* 0x0000000000017941 */ /* 0x000fea0003800000 */
.L_x_978:
        /* <DEDUP_REMOVED lines=10> */
.L_x_980:
        /* <DEDUP_REMOVED lines=8> */
.L_x_981:
        /* <DEDUP_REMOVED lines=15> */
.L_x_982:
        /* <DEDUP_REMOVED lines=12> */
.L_x_983:
[----:B------:R-:W-:Y:S01]  /*2440*/  IMAD.MOV.U32 R34, RZ, RZ, R32 ;  /* 0x000000ffff227224 */ /* 0x000fe200078e0020 */
[----:B------:R-:W-:Y:S06]  /*2450*/  BRA `(.L_x_984) ;  /* 0xfffffff400d07947 */ /* 0x000fec000383ffff */
.L_x_969:
[----:B------:R-:W-:Y:S01]  /*2460*/  BSSY B1, `(.L_x_985) ;  /* 0x0000005000017945 */ /* 0x000fe20003800000 */
[----:B------:R-:W-:-:S07]  /*2470*/  MOV R4, 0xffffffff ;  /* 0xffffffff00047802 */ /* 0x000fce0000000f00 */
[----:B------:R-:W-:Y:S05]  /*2480*/  WARPSYNC.COLLECTIVE R4, `(.L_x_986) ;  /* 0x0000000004087348 */ /* 0x000fea0003c00000 */
[----:B------:R-:W-:Y:S01]  /*2490*/  NOP ;  /* 0x0000000000007918 */ /* 0x000fe20000000000 */
[----:B------:R-:W-:Y:S05]  /*24a0*/  ENDCOLLECTIVE ;  /* 0x000000000000791b */ /* 0x000fea0003800000 */
.L_x_986:
[----:B------:R-:W-:Y:S05]  /*24b0*/  BSYNC B1 ;  /* 0x0000000000017941 */ /* 0x000fea0003800000 */
.L_x_985:
[----:B------:R-:W-:Y:S05]  /*24c0*/  BRA `(.L_x_967) ;  /* 0xfffffff400e47947 */ /* 0x000fea000383ffff */
.L_x_987:
        /* <DEDUP_REMOVED lines=11> */
.L_x_4082:


//--------------------- .text._ZN12tensorrt_llm7kernels32fusedQKNormRopeKernelNTokenHeadsIN3c108BFloat16ENS2_4HalfELi128ELb1ELi4EEEvPviiifPKvS7_S7_PKlii --------------------------
	.section	.text._ZN12tensorrt_llm7kernels32fusedQKNormRopeKernelNTokenHeadsIN3c108BFloat16ENS2_4HalfELi128ELb1ELi4EEEvPviiifPKvS7_S7_PKlii,"ax",@progbits
	.align	128
        .global         _ZN12tensorrt_llm7kernels32fusedQKNormRopeKernelNTokenHeadsIN3c108BFloat16ENS2_4HalfELi128ELb1ELi4EEEvPviiifPKvS7_S7_PKlii
        .type           _ZN12tensorrt_llm7kernels32fusedQKNormRopeKernelNTokenHeadsIN3c108BFloat16ENS2_4HalfELi128ELb1ELi4EEEvPviiifPKvS7_S7_PKlii,@function
        .size           _ZN12tensorrt_llm7kernels32fusedQKNormRopeKernelNTokenHeadsIN3c108BFloat16ENS2_4HalfELi128ELb1ELi4EEEvPviiifPKvS7_S7_PKlii,(.L_x_4083 - _ZN12tensorrt_llm7kernels32fusedQKNormRopeKernelNTokenHeadsIN3c108BFloat16ENS2_4HalfELi128ELb1ELi4EEEvPviiifPKvS7_S7_PKlii)
        .other          _ZN12tensorrt_llm7kernels32fusedQKNormRopeKernelNTokenHeadsIN3c108BFloat16ENS2_4HalfELi128ELb1ELi4EEEvPviiifPKvS7_S7_PKlii,@"STO_CUDA_ENTRY STV_DEFAULT"
_ZN12tensorrt_llm7kernels32fusedQKNormRopeKernelNTokenHeadsIN3c108BFloat16ENS2_4HalfELi128ELb1ELi4EEEvPviiifPKvS7_S7_PKlii:
.text._ZN12tensorrt_llm7kernels32fusedQKNormRopeKernelNTokenHeadsIN3c108BFloat16ENS2_4HalfELi128ELb1ELi4EEEvPviiifPKvS7_S7_PKlii:
        /* <DEDUP_REMOVED lines=78> */
.L_x_992:
        /* <DEDUP_REMOVED lines=43> */
.L_x_991:
[----:B------:R-:W-:Y:S05]  /*0790*/  BSYNC.RECONVERGENT B1 ;  /* 0x0000000000017941 */ /* 0x000fea0003800200 */
.L_x_990:
        /* <DEDUP_REMOVED lines=12> */
.L_x_993:
        /* <DEDUP_REMOVED lines=16> */
.L_x_989:
[----:B------:R-:W-:Y:S05]  /*0960*/  BSYNC.RECONVERGENT B0 ;  /* 0x0000000000007941 */ /* 0x000fea0003800200 */
.L_x_988:
        /* <DEDUP_REMOVED lines=40> */
.L_x_998:
        /* <DEDUP_REMOVED lines=11> */
.L_x_997:
[----:B------:R-:W-:Y:S05]  /*0ca0*/  BSYNC.RECONVERGENT B1 ;  /* 0x0000000000017941 */ /* 0x000fea0003800200 */
.L_x_996:
        /* <DEDUP_REMOVED lines=8> */
.L_x_999:
        /* <DEDUP_REMOVED lines=23> */
.L_x_995:
[----:B------:R-:W-:Y:S05]  /*0ea0*/  BSYNC.RECONVERGENT B0 ;  /* 0x0000000000007941 */ /* 0x000fea0003800200 */
.L_x_994:
        /* <DEDUP_REMOVED lines=44> */
.L_x_1005:
        /* <DEDUP_REMOVED lines=26> */
.L_x_1012:
        /* <DEDUP_REMOVED lines=18> */
.L_x_1002:
[----:B------:R-:W-:Y:S05]  /*1430*/  BSYNC.RECONVERGENT B0 ;  /* 0x0000000000007941 */ /* 0x000fea0003800200 */
.L_x_1001:
        /* <DEDUP_REMOVED lines=20> */
.L_x_1004:
[----:B------:R-:W-:Y:S05]  /*1580*/  BSYNC.RECONVERGENT B0 ;  /* 0x0000000000007941 */ /* 0x000fea0003800200 */
.L_x_1003:
        /* <DEDUP_REMOVED lines=13> */
.L_x_1000:
[----:B------:R-:W-:Y:S01]  /*1660*/  HFMA2 R24, -RZ, RZ, 0, 1.847743988037109375e-06 ;  /* 0x0000001fff187431 */ /* 0x000fe200000001ff */
[----:B------:R-:W-:Y:S01]  /*1670*/  BSSY B0, `(.L_x_1006) ;  /* 0x0000006000007945 */ /* 0x000fe20003800000 */
[----:B------:R-:W-:Y:S02]  /*1680*/  IMAD.MOV.U32 R21, RZ, RZ, 0x10 ;  /* 0x00000010ff157424 */ /* 0x000fe400078e00ff */
[----:B------:R-:W-:-:S07]  /*1690*/  IMAD.MOV.U32 R23, RZ, RZ, -0x1 ;  /* 0xffffffffff177424 */ /* 0x000fce00078e00ff */
[----:B------:R-:W-:Y:S05]  /*16a0*/  WARPSYNC.COLLECTIVE R23, `(.L_x_1007) ;  /* 0x0000000017087348 */ /* 0x000fea0003c00000 */
[----:B------:R1:W2:Y:S02]  /*16b0*/  SHFL.BFLY P2, R24, R25, R21, R24 ;  /* 0x0c00001519187389 */ /* 0x0002a40000040018 */
[----:B-12---:R-:W-:Y:S05]  /*16c0*/  ENDCOLLECTIVE ;  /* 0x000000000000791b */ /* 0x006fea0003800000 */
.L_x_1007:
[----:B------:R-:W-:Y:S05]  /*16d0*/  BSYNC B0 ;  /* 0x0000000000007941 */ /* 0x000fea0003800000 */
.L_x_1006:
        /* <DEDUP_REMOVED lines=8> */
.L_x_1008:
        /* <DEDUP_REMOVED lines=8> */
.L_x_1009:
        /* <DEDUP_REMOVED lines=8> */
.L_x_1010:
        /* <DEDUP_REMOVED lines=8> */
.L_x_1011:
[----:B------:R-:W-:Y:S01]  /*18e0*/  MOV R26, R24 ;  /* 0x00000018001a7202 */ /* 0x000fe20000000f00 */
[----:B------:R-:W-:Y:S06]  /*18f0*/  BRA `(.L_x_1012) ;  /* 0xfffffff800847947 */ /* 0x000fec000383ffff */
.L_x_1013:
        /* <DEDUP_REMOVED lines=16> */
.L_x_4083:


//--------------------- .text._ZN12tensorrt_llm7kernels32fusedQKNormRopeKernelNTokenHeadsIN3c108BFloat16ENS2_4HalfELi64ELb0ELi4EEEvPviiifPKvS7_S7_PKlii --------------------------
	.section	.text._ZN12tensorrt_llm7kernels32fusedQKNormRopeKernelNTokenHeadsIN3c108BFloat16ENS2_4HalfELi64ELb0ELi4EEEvPviiifPKvS7_S7_PKlii,"ax",@progbits
	.align	128
        .global         _ZN12tensorrt_llm7kernels32fusedQKNormRopeKernelNTokenHeadsIN3c108BFloat16ENS2_4HalfELi64ELb0ELi4EEEvPviiifPKvS7_S7_PKlii
        .type           _ZN12tensorrt_llm7kernels32fusedQKNormRopeKernelNTokenHeadsIN3c108BFloat16ENS2_4HalfELi64ELb0ELi4EEEvPviiifPKvS7_S7_PKlii,@function
        .size           _ZN12tensorrt_llm7kernels32fusedQKNormRopeKernelNTokenHeadsIN3c108BFloat16ENS2_4HalfELi64ELb0ELi4EEEvPviiifPKvS7_S7_PKlii,(.L_x_4084 - _ZN12tensorrt_llm7kernels32fusedQKNormRopeKernelNTokenHeadsIN3c108BFloat16ENS2_4HalfELi64ELb0ELi4EEEvPviiifPKvS7_S7_PKlii)
        .other          _ZN12tensorrt_llm7kernels32fusedQKNormRopeKernelNTokenHeadsIN3c108BFloat16ENS2_4HalfELi64ELb0ELi4EEEvPviiifPKvS7_S7_PKlii,@"STO_CUDA_ENTRY STV_DEFAULT"
_ZN12tensorrt_llm7kernels32fusedQKNormRopeKernelNTokenHeadsIN3c108BFloat16ENS2_4HalfELi64ELb0ELi4EEEvPviiifPKvS7_S7_PKlii:
.text._ZN12tensorrt_llm7kernels32fusedQKNormRopeKernelNTokenHeadsIN3c108BFloat16ENS2_4HalfELi64ELb0ELi4EEEvPviiifPKvS7_S7_PKlii:
        /* <DEDUP_REMOVED lines=79> */
.L_x_1018:
        /* <DEDUP_REMOVED lines=43> */
.L_x_1017:
[----:B------:R-:W-:Y:S05]  /*07a0*/  BSYNC.RECONVERGENT B1 ;  /* 0x0000000000017941 */ /* 0x000fea0003800200 */
.L_x_1016:
        /* <DEDUP_REMOVED lines=12> */
.L_x_1019:
        /* <DEDUP_REMOVED lines=16> */
.L_x_1015:
[----:B------:R-:W-:Y:S05]  /*0970*/  BSYNC.RECONVERGENT B0 ;  /* 0x0000000000007941 */ /* 0x000fea0003800200 */
.L_x_1014:
        /* <DEDUP_REMOVED lines=40> */
.L_x_1024:
        /* <DEDUP_REMOVED lines=11> */
.L_x_1023:
[----:B------:R-:W-:Y:S05]  /*0cb0*/  BSYNC.RECONVERGENT B1 ;  /* 0x0000000000017941 */ /* 0x000fea0003800200 */
.L_x_1022:
        /* <DEDUP_REMOVED lines=8> */
.L_x_1025:
        /* <DEDUP_REMOVED lines=23> */
.L_x_1021:
[----:B------:R-:W-:Y:S05]  /*0eb0*/  BSYNC.RECONVERGENT B0 ;  /* 0x0000000000007941 */ /* 0x000fea0003800200 */
.L_x_1020:
        /* <DEDUP_REMOVED lines=57> */
.L_x_1033:
        /* <DEDUP_REMOVED lines=21> */
.L_x_1040:
        /* <DEDUP_REMOVED lines=13> */
.L_x_1028:
[----:B------:R-:W-:Y:S05]  /*1470*/  BSYNC.RECONVERGENT B0 ;  /* 0x0000000000007941 */ /* 0x000fea0003800200 */
.L_x_1027:
        /* <DEDUP_REMOVED lines=44> */
.L_x_1045:
        /* <DEDUP_REMOVED lines=13> */
.L_x_1030:
[----:B------:R-:W-:Y:S05]  /*1810*/  BSYNC B0 ;  /* 0x0000000000007941 */ /* 0x000fea0003800000 */
.L_x_1029:
        /* <DEDUP_REMOVED lines=12> */
.L_x_1026:
[----:B------:R-:W-:Y:S01]  /*18e0*/  HFMA2 R23, -RZ, RZ, 0, 9.5367431640625e-07 ;  /* 0x00000010ff177431 */ /* 0x000fe200000001ff */
[----:B------:R-:W-:Y:S01]  /*18f0*/  BSSY B0, `(.L_x_1034) ;  /* 0x0000006000007945 */ /* 0x000fe20003800000 */
[----:B------:R-:W-:Y:S02]  /*1900*/  IMAD.MOV.U32 R24, RZ, RZ, 0x1f ;  /* 0x0000001fff187424 */ /* 0x000fe400078e00ff */
[----:B------:R-:W-:-:S07]  /*1910*/  IMAD.MOV.U32 R9, RZ, RZ, -0x1 ;  /* 0xffffffffff097424 */ /* 0x000fce00078e00ff */
[----:B------:R-:W-:Y:S05]  /*1920*/  WARPSYNC.COLLECTIVE R9, `(.L_x_1035) ;  /* 0x0000000009087348 */ /* 0x000fea0003c00000 */
[----:B------:R1:W2:Y:S02]  /*1930*/  SHFL.BFLY P1, R25, R21, R23, R24 ;  /* 0x0c00001715197389 */ /* 0x0002a40000020018 */
[----:B-12---:R-:W-:Y:S05]  /*1940*/  ENDCOLLECTIVE ;  /* 0x000000000000791b */ /* 0x006fea0003800000 */
.L_x_1035:
[----:B------:R-:W-:Y:S05]  /*1950*/  BSYNC B0 ;  /* 0x0000000000007941 */ /* 0x000fea0003800000 */
.L_x_1034:
        /* <DEDUP_REMOVED lines=8> */
.L_x_1036:
[----:B------:R-:W-:Y:S02]  /*19e0*/  IMAD.MOV.U32 R23, RZ, RZ, 0x4 ;  /* 0x00000004ff177424 */ /* 0x000fe400078e00ff */
[----:B------:R-:W-:-:S04]  /*19f0*/  FADD.FTZ R27, R26, R25 ;  /* 0x000000191a1b7221 */ /* 0x000fc80000010000 */
[----:B------:R-:W-:-:S07]  /*1a00*/  IMAD.MOV.U32 R21, RZ, RZ, R27 ;  /* 0x000000ffff157224 */ /* 0x000fce00078e001b */
[----:B------:R-:W-:Y:S05]  /*1a10*/  WARPSYNC.COLLECTIVE R9, `(.L_x_1037) ;  /* 0x0000000009087348 */ /* 0x000fea0003c00000 */
[----:B------:R1:W2:Y:S02]  /*1a20*/  SHFL.BFLY P1, R25, R21, R23, R24 ;  /* 0x0c00001715197389 */ /* 0x0002a40000020018 */
[----:B-12---:R-:W-:Y:S05]  /*1a30*/  ENDCOLLECTIVE ;  /* 0x000000000000791b */ /* 0x006fea0003800000 */
.L_x_1037:
[----:B------:R-:W-:Y:S02]  /*1a40*/  IMAD.MOV.U32 R23, RZ, RZ, 0x2 ;  /* 0x00000002ff177424 */ /* 0x000fe400078e00ff */
[----:B------:R-:W-:-:S05]  /*1a50*/  FADD.FTZ R28, R27, R25 ;  /* 0x000000191b1c7221 */ /* 0x000fca0000010000 */
[----:B------:R-:W-:-:S07]  /*1a60*/  MOV R21, R28 ;  /* 0x0000001c00157202 */ /* 0x000fce0000000f00 */
[----:B------:R-:W-:Y:S05]  /*1a70*/  WARPSYNC.COLLECTIVE R9, `(.L_x_1038) ;  /* 0x0000000009087348 */ /* 0x000fea0003c00000 */
[----:B------:R1:W2:Y:S02]  /*1a80*/  SHFL.BFLY P1, R25, R21, R23, R24 ;  /* 0x0c00001715197389 */ /* 0x0002a40000020018 */
[----:B-12---:R-:W-:Y:S05]  /*1a90*/  ENDCOLLECTIVE ;  /* 0x000000000000791b */ /* 0x006fea0003800000 */
.L_x_1038:
[----:B------:R-:W-:Y:S02]  /*1aa0*/  HFMA2 R23, -RZ, RZ, 0, 5.9604644775390625e-08 ;  /* 0x00000001ff177431 */ /* 0x000fe400000001ff */
[----:B------:R-:W-:-:S04]  /*1ab0*/  FADD.FTZ R29, R28, R25 ;  /* 0x000000191c1d7221 */ /* 0x000fc80000010000 */
[----:B------:R-:W-:-:S07]  /*1ac0*/  IMAD.MOV.U32 R21, RZ, RZ, R29 ;  /* 0x000000ffff157224 */ /* 0x000fce00078e001d */
[----:B------:R-:W-:Y:S05]  /*1ad0*/  WARPSYNC.COLLECTIVE R9, `(.L_x_1039) ;  /* 0x0000000009087348 */ /* 0x000fea0003c00000 */
[----:B------:R1:W2:Y:S02]  /*1ae0*/  SHFL.BFLY P1, R25, R21, R23, R24 ;  /* 0x0c00001715197389 */ /* 0x0002a40000020018 */
[----:B-12---:R-:W-:Y:S05]  /*1af0*/  ENDCOLLECTIVE ;  /* 0x000000000000791b */ /* 0x006fea0003800000 */
.L_x_1039:
[----:B------:R-:W-:Y:S05]  /*1b00*/  BRA `(.L_x_1040) ;  /* 0xfffffff800247947 */ /* 0x000fea000383ffff */
.L_x_1031:
        /* <DEDUP_REMOVED lines=32> */
.L_x_1042:
[----:B------:R-:W-:Y:S05]  /*1d10*/  BSYNC B1 ;  /* 0x0000000000017941 */ /* 0x000fea0003800000 */
.L_x_1041:
        /* <DEDUP_REMOVED lines=8> */
.L_x_1043:
        /* <DEDUP_REMOVED lines=10> */
.L_x_1044:
[----:B------:R-:W-:Y:S05]  /*1e40*/  BRA `(.L_x_1045) ;  /* 0xfffffff8003c7947 */ /* 0x000fea000383ffff */
.L_x_1032:
[----:B------:R-:W-:Y:S01]  /*1e50*/  BSSY B1, `(.L_x_1046) ;  /* 0x0000005000017945 */ /* 0x000fe20003800000 */
[----:B------:R-:W-:-:S07]  /*1e60*/  IMAD.MOV.U32 R9, RZ, RZ, -0x1 ;  /* 0xffffffffff097424 */ /* 0x000fce00078e00ff */
[----:B-1----:R-:W-:Y:S05]  /*1e70*/  WARPSYNC.COLLECTIVE R9, `(.L_x_1047) ;  /* 0x0000000009087348 */ /* 0x002fea0003c00000 */
[----:B------:R-:W-:Y:S01]  /*1e80*/  NOP ;  /* 0x0000000000007918 */ /* 0x000fe20000000000 */
[----:B-1----:R-:W-:Y:S05]  /*1e90*/  ENDCOLLECTIVE ;  /* 0x000000000000791b */ /* 0x002fea0003800000 */
.L_x_1047:
[----:B------:R-:W-:Y:S05]  /*1ea0*/  BSYNC B1 ;  /* 0x0000000000017941 */ /* 0x000fea0003800000 */
.L_x_1046:
[----:B------:R-:W-:Y:S05]  /*1eb0*/  BRA `(.L_x_1030) ;  /* 0xfffffff800547947 */ /* 0x000fea000383ffff */
.L_x_1048:
        /* <DEDUP_REMOVED lines=12> */
.L_x_4084:


//--------------------- .text._ZN12tensorrt_llm7kernels32fusedQKNormRopeKernelNTokenHeadsIN3c108BFloat16ENS2_4HalfELi64ELb1ELi4EEEvPviiifPKvS7_S7_PKlii --------------------------
	.section	.text._ZN12tensorrt_llm7kernels32fusedQKNormRopeKernelNTokenHeadsIN3c108BFloat16ENS2_4HalfELi64ELb1ELi4EEEvPviiifPKvS7_S7_PKlii,"ax",@progbits
	.align	128
        .global         _ZN12tensorrt_llm7kernels32fusedQKNormRopeKernelNTokenHeadsIN3c108BFloat16ENS2_4HalfELi64ELb1ELi4EEEvPviiifPKvS7_S7_PKlii
        .type           _ZN12tensorrt_llm7kernels32fusedQKNormRopeKernelNTokenHeadsIN3c108BFloat16ENS2_4HalfELi64ELb1ELi4EEEvPviiifPKvS7_S7_PKlii,@function
        .size           _ZN12tensorrt_llm7kernels32fusedQKNormRopeKernelNTokenHeadsIN3c108BFloat16ENS2_4HalfELi64ELb1ELi4EEEvPviiifPKvS7_S7_PKlii,(.L_x_4085 - _ZN12tensorrt_llm7kernels32fusedQKNormRopeKernelNTokenHeadsIN3c108BFloat16ENS2_4HalfELi64ELb1ELi4EEEvPviiifPKvS7_S7_PKlii)
        .other          _ZN12tensorrt_llm7kernels32fusedQKNormRopeKernelNTokenHeadsIN3c108BFloat16ENS2_4HalfELi64ELb1ELi4EEEvPviiifPKvS7_S7_PKlii,@"STO_CUDA_ENTRY STV_DEFAULT"
_ZN12tensorrt_llm7kernels32fusedQKNormRopeKernelNTokenHeadsIN3c108BFloat16ENS2_4HalfELi64ELb1ELi4EEEvPviiifPKvS7_S7_PKlii:
.text._ZN12tensorrt_llm7kernels32fusedQKNormRopeKernelNTokenHeadsIN3c108BFloat16ENS2_4HalfELi64ELb1ELi4EEEvPviiifPKvS7_S7_PKlii:
        /* <DEDUP_REMOVED lines=80> */
.L_x_1053:
        /* <DEDUP_REMOVED lines=43> */
.L_x_1052:
[----:B---3--:R-:W-:Y:S05]  /*07b0*/  BSYNC.RECONVERGENT B1 ;  /* 0x0000000000017941 */ /* 0x008fea0003800200 */
.L_x_1051:
        /* <DEDUP_REMOVED lines=12> */
.L_x_1054:
        /* <DEDUP_REMOVED lines=16> */
.L_x_1050:
[----:B---3--:R-:W-:Y:S05]  /*0980*/  BSYNC.RECONVERGENT B0 ;  /* 0x0000000000007941 */ /* 0x008fea0003800200 */
.L_x_1049:
        /* <DEDUP_REMOVED lines=40> */
.L_x_1059:
        /* <DEDUP_REMOVED lines=11> */
.L_x_1058:
[----:B------:R-:W-:Y:S05]  /*0cc0*/  BSYNC.RECONVERGENT B1 ;  /* 0x0000000000017941 */ /* 0x000fea0003800200 */
.L_x_1057:
        /* <DEDUP_REMOVED lines=8> */
.L_x_1060:
        /* <DEDUP_REMOVED lines=23> */
.L_x_1056:
[----:B------:R-:W-:Y:S05]  /*0ec0*/  BSYNC.RECONVERGENT B0 ;  /* 0x0000000000007941 */ /* 0x000fea0003800200 */
.L_x_1055:
        /* <DEDUP_REMOVED lines=41> */
.L_x_1067:
        /* <DEDUP_REMOVED lines=23> */
.L_x_1077:
        /* <DEDUP_REMOVED lines=13> */
.L_x_1065:
[----:B------:R-:W-:Y:S05]  /*13a0*/  BSYNC.RECONVERGENT B1 ;  /* 0x0000000000017941 */ /* 0x000fea0003800200 */
.L_x_1064:
        /* <DEDUP_REMOVED lines=38> */
.L_x_1084:
        /* <DEDUP_REMOVED lines=29> */
.L_x_1062:
[----:B------:R-:W-:Y:S05]  /*17e0*/  BSYNC B0 ;  /* 0x0000000000007941 */ /* 0x000fea0003800000 */
.L_x_1061:
        /* <DEDUP_REMOVED lines=31> */
.L_x_1091:
[----:B------:R-:W3:Y:S01]  /*19e0*/  LDC R4, c[0x0][0x394] ;  /* 0x0000e500ff047b82 */ /* 0x000ee20000000800 */
[----:B------:R-:W-:Y:S01]  /*19f0*/  ISETP.NE.AND P1, PT, R17, RZ, PT ;  /* 0x000000ff1100720c */ /* 0x000fe20003f25270 */
[----:B------:R-:W-:Y:S01]  /*1a00*/  BSSY.RECONVERGENT B0, `(.L_x_1069) ;  /* 0x0000004000007945 */ /* 0x000fe20003800200 */
[----:B------:R-:W-:-:S11]  /*1a10*/  ISETP.GE.AND P2, PT, R6, UR7, PT ;  /* 0x0000000706007c0c */ /* 0x000fd6000bf46270 */
[----:B------:R-:W-:Y:S05]  /*1a20*/  @P1 BRA `(.L_x_1070) ;  /* 0x0000000000041947 */ /* 0x000fea0003800000 */
[----:B------:R-:W-:-:S04]  /*1a30*/  DEPBAR.LE SB0, 0x0 ;  /* 0x000080000000791a */ /* 0x000fc80000000000 */
.L_x_1070:
[----:B------:R-:W-:Y:S05]  /*1a40*/  BSYNC.RECONVERGENT B0 ;  /* 0x0000000000007941 */ /* 0x000fea0003800200 */
.L_x_1069:
        /* <DEDUP_REMOVED lines=23> */
.L_x_1063:
[----:B------:R-:W-:Y:S01]  /*1bc0*/  HFMA2 R5, -RZ, RZ, 0, 9.5367431640625e-07 ;  /* 0x00000010ff057431 */ /* 0x000fe200000001ff */
[----:B------:R-:W-:Y:S01]  /*1bd0*/  BSSY B1, `(.L_x_1071) ;  /* 0x0000006000017945 */ /* 0x000fe20003800000 */
[----:B------:R-:W-:Y:S01]  /*1be0*/  IMAD.MOV.U32 R25, RZ, RZ, 0x1f ;  /* 0x0000001fff197424 */ /* 0x000fe200078e00ff */
[----:B------:R-:W-:-:S07]  /*1bf0*/  MOV R28, 0xffffffff ;  /* 0xffffffff001c7802 */ /* 0x000fce0000000f00 */
[----:B------:R-:W-:Y:S05]  /*1c00*/  WARPSYNC.COLLECTIVE R28, `(.L_x_1072) ;  /* 0x000000001c087348 */ /* 0x000fea0003c00000 */
[----:B------:R1:W2:Y:S02]  /*1c10*/  SHFL.BFLY P1, R29, R4, R5, R25 ;  /* 0x0c000005041d7389 */ /* 0x0002a40000020019 */
[----:B-12---:R-:W-:Y:S05]  /*1c20*/  ENDCOLLECTIVE ;  /* 0x000000000000791b */ /* 0x006fea0003800000 */
.L_x_1072:
[----:B------:R-:W-:Y:S05]  /*1c30*/  BSYNC B1 ;  /* 0x0000000000017941 */ /* 0x000fea0003800000 */
.L_x_1071:
[----:B------:R-:W-:Y:S01]  /*1c40*/  FADD.FTZ R4, R4, R29 ;  /* 0x0000001d04047221 */ /* 0x000fe20000010000 */
[----:B------:R-:W-:Y:S02]  /*1c50*/  IMAD.MOV.U32 R5, RZ, RZ, 0x8 ;  /* 0x00000008ff057424 */ /* 0x000fe400078e00ff */
[----:B------:R-:W-:Y:S02]  /*1c60*/  HFMA2 R25, -RZ, RZ, 0, 1.847743988037109375e-06 ;  /* 0x0000001fff197431 */ /* 0x000fe400000001ff */
[----:B------:R-:W-:-:S07]  /*1c70*/  IMAD.MOV.U32 R28, RZ, RZ, -0x1 ;  /* 0xffffffffff1c7424 */ /* 0x000fce00078e00ff */
[----:B------:R-:W-:Y:S05]  /*1c80*/  WARPSYNC.COLLECTIVE R28, `(.L_x_1073) ;  /* 0x000000001c087348 */ /* 0x000fea0003c00000 */
[----:B------:R1:W2:Y:S02]  /*1c90*/  SHFL.BFLY P1, R29, R4, R5, R25 ;  /* 0x0c000005041d7389 */ /* 0x0002a40000020019 */
[----:B-12---:R-:W-:Y:S05]  /*1ca0*/  ENDCOLLECTIVE ;  /* 0x000000000000791b */ /* 0x006fea0003800000 */
.L_x_1073:
[----:B------:R-:W-:Y:S02]  /*1cb0*/  IMAD.MOV.U32 R5, RZ, RZ, 0x4 ;  /* 0x00000004ff057424 */ /* 0x000fe400078e00ff */
[----:B------:R-:W-:-:S05]  /*1cc0*/  FADD.FTZ R3, R4, R29 ;  /* 0x0000001d04037221 */ /* 0x000fca0000010000 */
[----:B------:R-:W-:-:S07]  /*1cd0*/  MOV R4, R3 ;  /* 0x0000000300047202 */ /* 0x000fce0000000f00 */
[----:B------:R-:W-:Y:S05]  /*1ce0*/  WARPSYNC.COLLECTIVE R28, `(.L_x_1074) ;  /* 0x000000001c087348 */ /* 0x000fea0003c00000 */
[----:B------:R1:W2:Y:S02]  /*1cf0*/  SHFL.BFLY P1, R29, R4, R5, R25 ;  /* 0x0c000005041d7389 */ /* 0x0002a40000020019 */
[----:B-12---:R-:W-:Y:S05]  /*1d00*/  ENDCOLLECTIVE ;  /* 0x000000000000791b */ /* 0x006fea0003800000 */
.L_x_1074:
[----:B------:R-:W-:Y:S02]  /*1d10*/  IMAD.MOV.U32 R5, RZ, RZ, 0x2 ;  /* 0x00000002ff057424 */ /* 0x000fe400078e00ff */
[----:B------:R-:W-:-:S05]  /*1d20*/  FADD.FTZ R23, R3, R29 ;  /* 0x0000001d03177221 */ /* 0x000fca0000010000 */
[----:B------:R-:W-:-:S07]  /*1d30*/  MOV R4, R23 ;  /* 0x0000001700047202 */ /* 0x000fce0000000f00 */
[----:B------:R-:W-:Y:S05]  /*1d40*/  WARPSYNC.COLLECTIVE R28, `(.L_x_1075) ;  /* 0x000000001c087348 */ /* 0x000fea0003c00000 */
[----:B------:R1:W2:Y:S02]  /*1d50*/  SHFL.BFLY P1, R29, R4, R5, R25 ;  /* 0x0c000005041d7389 */ /* 0x0002a40000020019 */
[----:B-12---:R-:W-:Y:S05]  /*1d60*/  ENDCOLLECTIVE ;  /* 0x000000000000791b */ /* 0x006fea0003800000 */
.L_x_1075:
[----:B------:R-:W-:Y:S02]  /*1d70*/  IMAD.MOV.U32 R5, RZ, RZ, 0x1 ;  /* 0x00000001ff057424 */ /* 0x000fe400078e00ff */
[----:B------:R-:W-:-:S05]  /*1d80*/  FADD.FTZ R3, R23, R29 ;  /* 0x0000001d17037221 */ /* 0x000fca0000010000 */
[----:B------:R-:W-:-:S07]  /*1d90*/  MOV R4, R3 ;  /* 0x0000000300047202 */ /* 0x000fce0000000f00 */
[----:B------:R-:W-:Y:S05]  /*1da0*/  WARPSYNC.COLLECTIVE R28, `(.L_x_1076) ;  /* 0x000000001c087348 */ /* 0x000fea0003c00000 */
[----:B------:R1:W2:Y:S02]  /*1db0*/  SHFL.BFLY P1, R29, R4, R5, R25 ;  /* 0x0c000005041d7389 */ /* 0x0002a40000020019 */
[----:B-12---:R-:W-:Y:S05]  /*1dc0*/  ENDCOLLECTIVE ;  /* 0x000000000000791b */ /* 0x006fea0003800000 */
.L_x_1076:
[----:B------:R-:W-:Y:S05]  /*1dd0*/  BRA `(.L_x_1077) ;  /* 0xfffffff4003c7947 */ /* 0x000fea000383ffff */
.L_x_1066:
[----:B------:R-:W-:Y:S01]  /*1de0*/  HFMA2 R5, -RZ, RZ, 0, 9.5367431640625e-07 ;  /* 0x00000010ff057431 */ /* 0x000fe200000001ff */
[----:B------:R-:W-:Y:S01]  /*1df0*/  BSSY B1, `(.L_x_1078) ;  /* 0x0000006000017945 */ /* 0x000fe20003800000 */
[----:B------:R-:W-:Y:S01]  /*1e00*/  IMAD.MOV.U32 R25, RZ, RZ, 0x1f ;  /* 0x0000001fff197424 */ /* 0x000fe200078e00ff */
[----:B------:R-:W-:-:S07]  /*1e10*/  MOV R28, 0xffffffff ;  /* 0xffffffff001c7802 */ /* 0x000fce0000000f00 */
[----:B------:R-:W-:Y:S05]  /*1e20*/  WARPSYNC.COLLECTIVE R28, `(.L_x_1079) ;  /* 0x000000001c087348 */ /* 0x000fea0003c00000 */
[----:B------:R1:W2:Y:S02]  /*1e30*/  SHFL.BFLY P1, R29, R4, R5, R25 ;  /* 0x0c000005041d7389 */ /* 0x0002a40000020019 */
[----:B-12---:R-:W-:Y:S05]  /*1e40*/  ENDCOLLECTIVE ;  /* 0x000000000000791b */ /* 0x006fea0003800000 */
.L_x_1079:
[----:B------:R-:W-:Y:S05]  /*1e50*/  BSYNC B1 ;  /* 0x0000000000017941 */ /* 0x000fea0003800000 */
.L_x_1078:
[----:B------:R-:W-:Y:S01]  /*1e60*/  FADD.FTZ R4, R4, R29 ;  /* 0x0000001d04047221 */ /* 0x000fe20000010000 */
[----:B------:R-:W-:Y:S02]  /*1e70*/  IMAD.MOV.U32 R5, RZ, RZ, 0x8 ;  /* 0x00000008ff057424 */ /* 0x000fe400078e00ff */
[----:B------:R-:W-:Y:S02]  /*1e80*/  HFMA2 R25, -RZ, RZ, 0, 1.847743988037109375e-06 ;  /* 0x0000001fff197431 */ /* 0x000fe400000001ff */
[----:B------:R-:W-:-:S07]  /*1e90*/  IMAD.MOV.U32 R28, RZ, RZ, -0x1 ;  /* 0xffffffffff1c7424 */ /* 0x000fce00078e00ff */
[----:B------:R-:W-:Y:S05]  /*1ea0*/  WARPSYNC.COLLECTIVE R28, `(.L_x_1080) ;  /* 0x000000001c087348 */ /* 0x000fea0003c00000 */
[----:B------:R1:W2:Y:S02]  /*1eb0*/  SHFL.BFLY P1, R29, R4, R5, R25 ;  /* 0x0c000005041d7389 */ /* 0x0002a40000020019 */
[----:B-12---:R-:W-:Y:S05]  /*1ec0*/  ENDCOLLECTIVE ;  /* 0x000000000000791b */ /* 0x006fea0003800000 */
.L_x_1080:
[----:B------:R-:W-:Y:S01]  /*1ed0*/  MOV R5, 0x4 ;  /* 0x0000000400057802 */ /* 0x000fe20000000f00 */
[----:B------:R-:W-:-:S07]  /*1ee0*/  FADD.FTZ R4, R4, R29 ;  /* 0x0000001d04047221 */ /* 0x000fce0000010000 */
[----:B------:R-:W-:Y:S05]  /*1ef0*/  WARPSYNC.COLLECTIVE R28, `(.L_x_1081) ;  /* 0x000000001c087348 */ /* 0x000fea0003c00000 */
[----:B------:R1:W2:Y:S02]  /*1f00*/  SHFL.BFLY P1, R29, R4, R5, R25 ;  /* 0x0c000005041d7389 */ /* 0x0002a40000020019 */
[----:B-12---:R-:W-:Y:S05]  /*1f10*/  ENDCOLLECTIVE ;  /* 0x000000000000791b */ /* 0x006fea0003800000 */
.L_x_1081:
[----:B------:R-:W-:Y:S02]  /*1f20*/  IMAD.MOV.U32 R5, RZ, RZ, 0x2 ;  /* 0x00000002ff057424 */ /* 0x000fe400078e00ff */
[----:B------:R-:W-:-:S07]  /*1f30*/  FADD.FTZ R4, R4, R29 ;  /* 0x0000001d04047221 */ /* 0x000fce0000010000 */
[----:B------:R-:W-:Y:S05]  /*1f40*/  WARPSYNC.COLLECTIVE R28, `(.L_x_1082) ;  /* 0x000000001c087348 */ /* 0x000fea0003c00000 */
[----:B------:R1:W2:Y:S02]  /*1f50*/  SHFL.BFLY P1, R29, R4, R5, R25 ;  /* 0x0c000005041d7389 */ /* 0x0002a40000020019 */
[----:B-12---:R-:W-:Y:S05]  /*1f60*/  ENDCOLLECTIVE ;  /* 0x000000000000791b */ /* 0x006fea0003800000 */
.L_x_1082:
[----:B------:R-:W-:Y:S02]  /*1f70*/  HFMA2 R5, -RZ, RZ, 0, 5.9604644775390625e-08 ;  /* 0x00000001ff057431 */ /* 0x000fe400000001ff */
[----:B------:R-:W-:-:S07]  /*1f80*/  FADD.FTZ R4, R4, R29 ;  /* 0x0000001d04047221 */ /* 0x000fce0000010000 */
[----:B------:R-:W-:Y:S05]  /*1f90*/  WARPSYNC.COLLECTIVE R28, `(.L_x_1083) ;  /* 0x000000001c087348 */ /* 0x000fea0003c00000 */
[----:B------:R1:W2:Y:S02]  /*1fa0*/  SHFL.BFLY P1, R29, R4, R5, R25 ;  /* 0x0c000005041d7389 */ /* 0x0002a40000020019 */
[----:B-12---:R-:W-:Y:S05]  /*1fb0*/  ENDCOLLECTIVE ;  /* 0x000000000000791b */ /* 0x006fea0003800000 */
.L_x_1083:
[----:B------:R-:W-:Y:S05]  /*1fc0*/  BRA `(.L_x_1084) ;  /* 0xfffffff400907947 */ /* 0x000fea000383ffff */
.L_x_1068:
[----:B------:R-:W-:Y:S01]  /*1fd0*/  BSSY B0, `(.L_x_1085) ;  /* 0x0000007000007945 */ /* 0x000fe20003800000 */
[----:B------:R-:W-:Y:S01]  /*1fe0*/  IMAD.MOV.U32 R5, RZ, RZ, 0x10 ;  /* 0x00000010ff057424 */ /* 0x000fe200078e00ff */
[----:B------:R-:W-:Y:S01]  /*1ff0*/  MOV R25, 0x1f ;  /* 0x0000001f00197802 */ /* 0x000fe20000000f00 */
[----:B------:R-:W-:-:S07]  /*2000*/  IMAD.MOV.U32 R28, RZ, RZ, -0x1 ;  /* 0xffffffffff1c7424 */ /* 0x000fce00078e00ff */
[----:B------:R-:W-:Y:S05]  /*2010*/  WARPSYNC.COLLECTIVE R28, `(.L_x_1086) ;  /* 0x000000001c087348 */ /* 0x000fea0003c00000 */
[----:B------:R1:W2:Y:S02]  /*2020*/  SHFL.BFLY P1, R29, R4, R5, R25 ;  /* 0x0c000005041d7389 */ /* 0x0002a40000020019 */
[----:B-12---:R-:W-:Y:S05]  /*2030*/  ENDCOLLECTIVE ;  /* 0x000000000000791b */ /* 0x006fea0003800000 */
.L_x_1086:
[----:B------:R-:W-:Y:S05]  /*2040*/  BSYNC B0 ;  /* 0x0000000000007941 */ /* 0x000fea0003800000 */
.L_x_1085:
[----:B------:R-:W-:Y:S01]  /*2050*/  FADD.FTZ R4, R4, R29 ;  /* 0x0000001d04047221 */ /* 0x000fe20000010000 */
[----:B------:R-:W-:Y:S02]  /*2060*/  HFMA2 R5, -RZ, RZ, 0, 4.76837158203125e-07 ;  /* 0x00000008ff057431 */ /* 0x000fe400000001ff */
[----:B------:R-:W-:Y:S01]  /*2070*/  IMAD.MOV.U32 R25, RZ, RZ, 0x1f ;  /* 0x0000001fff197424 */ /* 0x000fe200078e00ff */
[----:B------:R-:W-:-:S07]  /*2080*/  MOV R28, 0xffffffff ;  /* 0xffffffff001c7802 */ /* 0x000fce0000000f00 */
[----:B------:R-:W-:Y:S05]  /*2090*/  WARPSYNC.COLLECTIVE R28, `(.L_x_1087) ;  /* 0x000000001c087348 */ /* 0x000fea0003c00000 */
[----:B------:R1:W2:Y:S02]  /*20a0*/  SHFL.BFLY P1, R29, R4, R5, R25 ;  /* 0x0c000005041d7389 */ /* 0x0002a40000020019 */
[----:B-12---:R-:W-:Y:S05]  /*20b0*/  ENDCOLLECTIVE ;  /* 0x000000000000791b */ /* 0x006fea0003800000 */
.L_x_1087:
[----:B------:R-:W-:Y:S02]  /*20c0*/  HFMA2 R5, -RZ, RZ, 0, 2.384185791015625e-07 ;  /* 0x00000004ff057431 */ /* 0x000fe400000001ff */
[----:B------:R-:W-:-:S04]  /*20d0*/  FADD.FTZ R3, R4, R29 ;  /* 0x0000001d04037221 */ /* 0x000fc80000010000 */
[----:B------:R-:W-:-:S07]  /*20e0*/  IMAD.MOV.U32 R4, RZ, RZ, R3 ;  /* 0x000000ffff047224 */ /* 0x000fce00078e0003 */
[----:B------:R-:W-:Y:S05]  /*20f0*/  WARPSYNC.COLLECTIVE R28, `(.L_x_1088) ;  /* 0x000000001c087348 */ /* 0x000fea0003c00000 */
[----:B------:R1:W2:Y:S02]  /*2100*/  SHFL.BFLY P1, R29, R4, R5, R25 ;  /* 0x0c000005041d7389 */ /* 0x0002a40000020019 */
[----:B-12---:R-:W-:Y:S05]  /*2110*/  ENDCOLLECTIVE ;  /* 0x000000000000791b */ /* 0x006fea0003800000 */
.L_x_1088:
[----:B------:R-:W-:Y:S01]  /*2120*/  MOV R5, 0x2 ;  /* 0x0000000200057802 */ /* 0x000fe20000000f00 */
[----:B------:R-:W-:-:S04]  /*2130*/  FADD.FTZ R7, R3, R29 ;  /* 0x0000001d03077221 */ /* 0x000fc80000010000 */
[----:B------:R-:W-:-:S07]  /*2140*/  IMAD.MOV.U32 R4, RZ, RZ, R7 ;  /* 0x000000ffff047224 */ /* 0x000fce00078e0007 */
[----:B------:R-:W-:Y:S05]  /*2150*/  WARPSYNC.COLLECTIVE R28, `(.L_x_1089) ;  /* 0x000000001c087348 */ /* 0x000fea0003c00000 */
[----:B------:R1:W2:Y:S02]  /*2160*/  SHFL.BFLY P1, R29, R4, R5, R25 ;  /* 0x0c000005041d7389 */ /* 0x0002a40000020019 */
[----:B-12---:R-:W-:Y:S05]  /*2170*/  ENDCOLLECTIVE ;  /* 0x000000000000791b */ /* 0x006fea0003800000 */
.L_x_1089:
[----:B------:R-:W-:Y:S02]  /*2180*/  HFMA2 R5, -RZ, RZ, 0, 5.9604644775390625e-08 ;  /* 0x00000001ff057431 */ /* 0x000fe400000001ff */
[----:B------:R-:W-:-:S04]  /*2190*/  FADD.FTZ R8, R7, R29 ;  /* 0x0000001d07087221 */ /* 0x000fc80000010000 */
[----:B------:R-:W-:-:S07]  /*21a0*/  IMAD.MOV.U32 R4, RZ, RZ, R8 ;  /* 0x000000ffff047224 */ /* 0x000fce00078e0008 */
[----:B------:R-:W-:Y:S05]  /*21b0*/  WARPSYNC.COLLECTIVE R28, `(.L_x_1090) ;  /* 0x000000001c087348 */ /* 0x000fea0003c00000 */
[----:B------:R1:W2:Y:S02]  /*21c0*/  SHFL.BFLY P1, R29, R4, R5, R25 ;  /* 0x0c000005041d7389 */ /* 0x0002a40000020019 */
[----:B-12---:R-:W-:Y:S05]  /*21d0*/  ENDCOLLECTIVE ;  /* 0x000000000000791b */ /* 0x006fea0003800000 */
.L_x_1090:
[----:B------:R-:W-:Y:S05]  /*21e0*/  BRA `(.L_x_1091) ;  /* 0xfffffff400fc7947 */ /* 0x000fea000383ffff */
.L_x_1092:
        /* <DEDUP_REMOVED lines=9> */
.L_x_4085:


//--------------------- .text._ZN12tensorrt_llm7kernels32fusedQKNormRopeKernelNTokenHeadsIN3c108BFloat16ENS2_4HalfELi256ELb0ELi2EEEvPviiifPKvS7_S7_PKlii --------------------------
	.section	.text._ZN12tensorrt_llm7kernels32fusedQKNormRopeKernelNTokenHeadsIN3c108BFloat16ENS2_4HalfELi256ELb0ELi2EEEvPviiifPKvS7_S7_PKlii,"ax",@progbits
	.align	128
        .global         _ZN12tensorrt_llm7kernels32fusedQKNormRopeKernelNTokenHeadsIN3c108BFloat16ENS2_4HalfELi256ELb0ELi2EEEvPviiifPKvS7_S7_PKlii
        .type           _ZN12tensorrt_llm7kernels32fusedQKNormRopeKernelNTokenHeadsIN3c108BFloat16ENS2_4HalfELi256ELb0ELi2EEEvPviiifPKvS7_S7_PKlii,@function
        .size           _ZN12tensorrt_llm7kernels32fusedQKNormRopeKernelNTokenHeadsIN3c108BFloat16ENS2_4HalfELi256ELb0ELi2EEEvPviiifPKvS7_S7_PKlii,(.L_x_4086 - _ZN12tensorrt_llm7kernels32fusedQKNormRopeKernelNTokenHeadsIN3c108BFloat16ENS2_4HalfELi256ELb0ELi2EEEvPviiifPKvS7_S7_PKlii)
        .other          _ZN12tensorrt_llm7kernels32fusedQKNormRopeKernelNTokenHeadsIN3c108BFloat16ENS2_4HalfELi256ELb0ELi2EEEvPviiifPKvS7_S7_PKlii,@"STO_CUDA_ENTRY STV_DEFAULT"
_ZN12tensorrt_llm7kernels32fusedQKNormRopeKernelNTokenHeadsIN3c108BFloat16ENS2_4HalfELi256ELb0ELi2EEEvPviiifPKvS7_S7_PKlii:
.text._ZN12tensorrt_llm7kernels32fusedQKNormRopeKernelNTokenHeadsIN3c108BFloat16ENS2_4HalfELi256ELb0ELi2EEEvPviiifPKvS7_S7_PKlii:
        /* <DEDUP_REMOVED lines=78> */
.L_x_1097:
        /* <DEDUP_REMOVED lines=43> */
.L_x_1096:
[----:B---3--:R-:W-:Y:S05]  /*0790*/  BSYNC.RECONVERGENT B1 ;  /* 0x0000000000017941 */ /* 0x008fea0003800200 */
.L_x_1095:
        /* <DEDUP_REMOVED lines=12> */
.L_x_1098:
        /* <DEDUP_REMOVED lines=16> */
.L_x_1094:
[----:B---3--:R-:W-:Y:S05]  /*0960*/  BSYNC.RECONVERGENT B0 ;  /* 0x0000000000007941 */ /* 0x008fea0003800200 */
.L_x_1093:
        /* <DEDUP_REMOVED lines=40> */
.L_x_1103:
        /* <DEDUP_REMOVED lines=11> */
.L_x_1102:
[----:B------:R-:W-:Y:S05]  /*0ca0*/  BSYNC.RECONVERGENT B1 ;  /* 0x0000000000017941 */ /* 0x000fea0003800200 */
.L_x_1101:
        /* <DEDUP_REMOVED lines=8> */
.L_x_1104:
        /* <DEDUP_REMOVED lines=23> */
.L_x_1100:
[----:B------:R-:W-:Y:S05]  /*0ea0*/  BSYNC.RECONVERGENT B0 ;  /* 0x0000000000007941 */ /* 0x000fea0003800200 */
.L_x_1099:
        /* <DEDUP_REMOVED lines=60> */
.L_x_1112:
        /* <DEDUP_REMOVED lines=36> */
.L_x_1119:
        /* <DEDUP_REMOVED lines=30> */
.L_x_1107:
[----:B------:R-:W-:Y:S05]  /*1690*/  BSYNC.RECONVERGENT B0 ;  /* 0x0000000000007941 */ /* 0x000fea0003800200 */
.L_x_1106:
        /* <DEDUP_REMOVED lines=213> */
.L_x_1130:
        /* <DEDUP_REMOVED lines=27> */
.L_x_1109:
[----:B------:R-:W-:Y:S05]  /*25a0*/  BSYNC B0 ;  /* 0x0000000000007941 */ /* 0x000fea0003800000 */
.L_x_1108:
        /* <DEDUP_REMOVED lines=15> */
.L_x_1105:
[----:B------:R-:W-:Y:S01]  /*26a0*/  HFMA2 R41, -RZ, RZ, 0, 9.5367431640625e-07 ;  /* 0x00000010ff297431 */ /* 0x000fe200000001ff */
[----:B------:R-:W-:Y:S01]  /*26b0*/  BSSY B0, `(.L_x_1113) ;  /* 0x0000006000007945 */ /* 0x000fe20003800000 */
[----:B------:R-:W-:Y:S01]  /*26c0*/  IMAD.MOV.U32 R42, RZ, RZ, 0x1f ;  /* 0x0000001fff2a7424 */ /* 0x000fe200078e00ff */
[----:B------:R-:W-:-:S07]  /*26d0*/  MOV R43, 0xffffffff ;  /* 0xffffffff002b7802 */ /* 0x000fce0000000f00 */
[----:B------:R-:W-:Y:S05]  /*26e0*/  WARPSYNC.COLLECTIVE R43, `(.L_x_1114) ;  /* 0x000000002b087348 */ /* 0x000fea0003c00000 */
[----:B------:R1:W2:Y:S02]  /*26f0*/  SHFL.BFLY P3, R45, R44, R41, R42 ;  /* 0x0c0000292c2d7389 */ /* 0x0002a4000006002a */
[----:B-12---:R-:W-:Y:S05]  /*2700*/  ENDCOLLECTIVE ;  /* 0x000000000000791b */ /* 0x006fea0003800000 */
.L_x_1114:
[----:B------:R-:W-:Y:S05]  /*2710*/  BSYNC B0 ;  /* 0x0000000000007941 */ /* 0x000fea0003800000 */
.L_x_1113:
[----:B------:R-:W-:Y:S01]  /*2720*/  FADD.FTZ R44, R44, R45 ;  /* 0x0000002d2c2c7221 */ /* 0x000fe20000010000 */
[----:B------:R-:W-:Y:S02]  /*2730*/  IMAD.MOV.U32 R41, RZ, RZ, 0x8 ;  /* 0x00000008ff297424 */ /* 0x000fe400078e00ff */
[----:B------:R-:W-:Y:S02]  /*2740*/  HFMA2 R42, -RZ, RZ, 0, 1.847743988037109375e-06 ;  /* 0x0000001fff2a7431 */ /* 0x000fe400000001ff */
[----:B------:R-:W-:-:S07]  /*2750*/  IMAD.MOV.U32 R43, RZ, RZ, -0x1 ;  /* 0xffffffffff2b7424 */ /* 0x000fce00078e00ff */
[----:B------:R-:W-:Y:S05]  /*2760*/  WARPSYNC.COLLECTIVE R43, `(.L_x_1115) ;  /* 0x000000002b087348 */ /* 0x000fea0003c00000 */
[----:B------:R1:W2:Y:S02]  /*2770*/  SHFL.BFLY P3, R45, R44, R41, R42 ;  /* 0x0c0000292c2d7389 */ /* 0x0002a4000006002a */
[----:B-12---:R-:W-:Y:S05]  /*2780*/  ENDCOLLECTIVE ;  /* 0x000000000000791b */ /* 0x006fea0003800000 */
.L_x_1115:
[----:B------:R-:W-:Y:S02]  /*2790*/  IMAD.MOV.U32 R41, RZ, RZ, 0x4 ;  /* 0x00000004ff297424 */ /* 0x000fe400078e00ff */
[----:B------:R-:W-:-:S05]  /*27a0*/  FADD.FTZ R35, R44, R45 ;  /* 0x0000002d2c237221 */ /* 0x000fca0000010000 */
[----:B------:R-:W-:-:S07]  /*27b0*/  MOV R44, R35 ;  /* 0x00000023002c7202 */ /* 0x000fce0000000f00 */
[----:B------:R-:W-:Y:S05]  /*27c0*/  WARPSYNC.COLLECTIVE R43, `(.L_x_1116) ;  /* 0x000000002b087348 */ /* 0x000fea0003c00000 */
[----:B------:R1:W2:Y:S02]  /*27d0*/  SHFL.BFLY P3, R45, R44, R41, R42 ;  /* 0x0c0000292c2d7389 */ /* 0x0002a4000006002a */
[----:B-12---:R-:W-:Y:S05]  /*27e0*/  ENDCOLLECTIVE ;  /* 0x000000000000791b */ /* 0x006fea0003800000 */
.L_x_1116:
[----:B------:R-:W-:Y:S02]  /*27f0*/  IMAD.MOV.U32 R41, RZ, RZ, 0x2 ;  /* 0x00000002ff297424 */ /* 0x000fe400078e00ff */
[----:B------:R-:W-:-:S05]  /*2800*/  FADD.FTZ R37, R35, R45 ;  /* 0x0000002d23257221 */ /* 0x000fca0000010000 */
[----:B------:R-:W-:-:S07]  /*2810*/  MOV R44, R37 ;  /* 0x00000025002c7202 */ /* 0x000fce0000000f00 */
[----:B------:R-:W-:Y:S05]  /*2820*/  WARPSYNC.COLLECTIVE R43, `(.L_x_1117) ;  /* 0x000000002b087348 */ /* 0x000fea0003c00000 */
[----:B------:R1:W2:Y:S02]  /*2830*/  SHFL.BFLY P3, R45, R44, R41, R42 ;  /* 0x0c0000292c2d7389 */ /* 0x0002a4000006002a */
[----:B-12---:R-:W-:Y:S05]  /*2840*/  ENDCOLLECTIVE ;  /* 0x000000000000791b */ /* 0x006fea0003800000 */
.L_x_1117:
[----:B------:R-:W-:Y:S02]  /*2850*/  IMAD.MOV.U32 R41, RZ, RZ, 0x1 ;  /* 0x00000001ff297424 */ /* 0x000fe400078e00ff */
[----:B------:R-:W-:-:S05]  /*2860*/  FADD.FTZ R38, R37, R45 ;  /* 0x0000002d25267221 */ /* 0x000fca0000010000 */
[----:B------:R-:W-:-:S07]  /*2870*/  MOV R44, R38 ;  /* 0x00000026002c7202 */ /* 0x000fce0000000f00 */
[----:B------:R-:W-:Y:S05]  /*2880*/  WARPSYNC.COLLECTIVE R43, `(.L_x_1118) ;  /* 0x000000002b087348 */ /* 0x000fea0003c00000 */
[----:B------:R1:W2:Y:S02]  /*2890*/  SHFL.BFLY P3, R45, R44, R41, R42 ;  /* 0x0c0000292c2d7389 */ /* 0x0002a4000006002a */
[----:B-12---:R-:W-:Y:S05]  /*28a0*/  ENDCOLLECTIVE ;  /* 0x000000000000791b */ /* 0x006fea0003800000 */
.L_x_1118:
[----:B------:R-:W-:Y:S05]  /*28b0*/  BRA `(.L_x_1119) ;  /* 0xffffffe800fc7947 */ /* 0x000fea000383ffff */
.L_x_1110:
        /* <DEDUP_REMOVED lines=37> */
.L_x_1121:
[----:B------:R-:W-:Y:S05]  /*2b10*/  BSYNC B1 ;  /* 0x0000000000017941 */ /* 0x000fea0003800000 */
.L_x_1120:
        /* <DEDUP_REMOVED lines=9> */
.L_x_1122:
        /* <DEDUP_REMOVED lines=32> */
.L_x_1123:
        /* <DEDUP_REMOVED lines=33> */
.L_x_1124:
        /* <DEDUP_REMOVED lines=25> */
.L_x_1125:
        /* <DEDUP_REMOVED lines=37> */
.L_x_1126:
        /* <DEDUP_REMOVED lines=31> */
.L_x_1127:
        /* <DEDUP_REMOVED lines=30> */
.L_x_1128:
        /* <DEDUP_REMOVED lines=12> */
.L_x_1129:
[----:B------:R-:W-:Y:S05]  /*3830*/  BRA `(.L_x_1130) ;  /* 0xffffffe800ec7947 */ /* 0x000fea000383ffff */
.L_x_1111:
[----:B------:R-:W-:Y:S01]  /*3840*/  BSSY B1, `(.L_x_1131) ;  /* 0x0000005000017945 */ /* 0x000fe20003800000 */
[----:B------:R-:W-:-:S07]  /*3850*/  MOV R43, 0xffffffff ;  /* 0xffffffff002b7802 */ /* 0x000fce0000000f00 */
[----:B------:R-:W-:Y:S05]  /*3860*/  WARPSYNC.COLLECTIVE R43, `(.L_x_1132) ;  /* 0x000000002b087348 */ /* 0x000fea0003c00000 */
[----:B------:R-:W-:Y:S01]  /*3870*/  NOP ;  /* 0x0000000000007918 */ /* 0x000fe20000000000 */
[----:B------:R-:W-:Y:S05]  /*3880*/  ENDCOLLECTIVE ;  /* 0x000000000000791b */ /* 0x000fea0003800000 */
.L_x_1132:
[----:B------:R-:W-:Y:S05]  /*3890*/  BSYNC B1 ;  /* 0x0000000000017941 */ /* 0x000fea0003800000 */
.L_x_1131:
[----:B------:R-:W-:Y:S05]  /*38a0*/  BRA `(.L_x_1109) ;  /* 0xffffffec003c7947 */ /* 0x000fea000383ffff */
.L_x_1133:
        /* <DEDUP_REMOVED lines=13> */
.L_x_4086:


//--------------------- .text._ZN12tensorrt_llm7kernels32fusedQKNormRopeKernelNTokenHeadsIN3c108BFloat16ENS2_4HalfELi256ELb1ELi2EEEvPviiifPKvS7_S7_PKlii --------------------------
	.section	.text._ZN12tensorrt_llm7kernels32fusedQKNormRopeKernelNTokenHeadsIN3c108BFloat16ENS2_4HalfELi256ELb1ELi2EEEvPviiifPKvS7_S7_PKlii,"ax",@progbits
	.align	128
        .global         _ZN12tensorrt_llm7kernels32fusedQKNormRopeKernelNTokenHeadsIN3c108BFloat16ENS2_4HalfELi256ELb1ELi2EEEvPviiifPKvS7_S7_PKlii
        .type           _ZN12tensorrt_llm7kernels32fusedQKNormRopeKernelNTokenHeadsIN3c108BFloat16ENS2_4HalfELi256ELb1ELi2EEEvPviiifPKvS7_S7_PKlii,@function
        .size           _ZN12tensorrt_llm7kernels32fusedQKNormRopeKernelNTokenHeadsIN3c108BFloat16ENS2_4HalfELi256ELb1ELi2EEEvPviiifPKvS7_S7_PKlii,(.L_x_4087 - _ZN12tensorrt_llm7kernels32fusedQKNormRopeKernelNTokenHeadsIN3c108BFloat16ENS2_4HalfELi256ELb1ELi2EEEvPviiifPKvS7_S7_PKlii)
        .other          _ZN12tensorrt_llm7kernels32fusedQKNormRopeKernelNTokenHeadsIN3c108BFloat16ENS2_4HalfELi256ELb1ELi2EEEvPviiifPKvS7_S7_PKlii,@"STO_CUDA_ENTRY STV_DEFAULT"
_ZN12tensorrt_llm7kernels32fusedQKNormRopeKernelNTokenHeadsIN3c108BFloat16ENS2_4HalfELi256ELb1ELi2EEEvPviiifPKvS7_S7_PKlii:
.text._ZN12tensorrt_llm7kernels32fusedQKNormRopeKernelNTokenHeadsIN3c108BFloat16ENS2_4HalfELi256ELb1ELi2EEEvPviiifPKvS7_S7_PKlii:
        /* <DEDUP_REMOVED lines=77> */
.L_x_1138:
        /* <DEDUP_REMOVED lines=41> */
[----:B-1----:R-:W-:Y:S01]  /*0760*/  IADD3 R19, PT, PT, R19, 0x800, RZ ;  /* 0x0000080013137810 */ /* 0x002fe20007ffe0ff */
[----:B------:R-:W-:Y:S06]  /*0770*/  @P1 BRA `(.L_x_1138) ;  /* 0xfffffffc00541947 */ /* 0x000fec000383ffff */
.L_x_1137:
[----:B------:R-:W-:Y:S05]  /*0780*/  BSYNC.RECONVERGENT B1 ;  /* 0x0000000000017941 */ /* 0x000fea0003800200 */
.L_x_1136:
        /* <DEDUP_REMOVED lines=12> */
.L_x_1139:
        /* <DEDUP_REMOVED lines=16> */
.L_x_1135:
[----:B------:R-:W-:Y:S05]  /*0950*/  BSYNC.RECONVERGENT B0 ;  /* 0x0000000000007941 */ /* 0x000fea0003800200 */
.L_x_1134:
        /* <DEDUP_REMOVED lines=40> */
.L_x_1144:
        /* <DEDUP_REMOVED lines=11> */
.L_x_1143:
[----:B------:R-:W-:Y:S05]  /*0c90*/  BSYNC.RECONVERGENT B1 ;  /* 0x0000000000017941 */ /* 0x000fea0003800200 */
.L_x_1142:
        /* <DEDUP_REMOVED lines=8> */
.L_x_1145:
        /* <DEDUP_REMOVED lines=23> */
.L_x_1141:
[----:B------:R-:W-:Y:S05]  /*0e90*/  BSYNC.RECONVERGENT B0 ;  /* 0x0000000000007941 */ /* 0x000fea0003800200 */
.L_x_1140:
        /* <DEDUP_REMOVED lines=62> */
.L_x_1151:
        /* <DEDUP_REMOVED lines=36> */
.L_x_1158:
        /* <DEDUP_REMOVED lines=30> */
.L_x_1148:
[----:B------:R-:W-:Y:S05]  /*16a0*/  BSYNC.RECONVERGENT B0 ;  /* 0x0000000000007941 */ /* 0x000fea0003800200 */
.L_x_1147:
        /* <DEDUP_REMOVED lines=36> */
.L_x_1150:
[----:B------:R-:W-:Y:S05]  /*18f0*/  BSYNC.RECONVERGENT B0 ;  /* 0x0000000000007941 */ /* 0x000fea0003800200 */
.L_x_1149:
        /* <DEDUP_REMOVED lines=15> */
.L_x_1146:
[----:B------:R-:W-:Y:S01]  /*19f0*/  HFMA2 R41, -RZ, RZ, 0, 9.5367431640625e-07 ;  /* 0x00000010ff297431 */ /* 0x000fe200000001ff */
[----:B------:R-:W-:Y:S01]  /*1a00*/  BSSY B0, `(.L_x_1152) ;  /* 0x0000006000007945 */ /* 0x000fe20003800000 */
[----:B------:R-:W-:Y:S01]  /*1a10*/  IMAD.MOV.U32 R42, RZ, RZ, 0x1f ;  /* 0x0000001fff2a7424 */ /* 0x000fe200078e00ff */
[----:B------:R-:W-:-:S07]  /*1a20*/  MOV R39, 0xffffffff ;  /* 0xffffffff00277802 */ /* 0x000fce0000000f00 */
[----:B------:R-:W-:Y:S05]  /*1a30*/  WARPSYNC.COLLECTIVE R39, `(.L_x_1153) ;  /* 0x0000000027087348 */ /* 0x000fea0003c00000 */
[----:B------:R1:W2:Y:S02]  /*1a40*/  SHFL.BFLY P1, R37, R36, R41, R42 ;  /* 0x0c00002924257389 */ /* 0x0002a4000002002a */
[----:B-12---:R-:W-:Y:S05]  /*1a50*/  ENDCOLLECTIVE ;  /* 0x000000000000791b */ /* 0x006fea0003800000 */
.L_x_1153:
[----:B------:R-:W-:Y:S05]  /*1a60*/  BSYNC B0 ;  /* 0x0000000000007941 */ /* 0x000fea0003800000 */
.L_x_1152:
        /* <DEDUP_REMOVED lines=9> */
.L_x_1154:
[----:B------:R-:W-:Y:S01]  /*1b00*/  HFMA2 R41, -RZ, RZ, 0, 2.384185791015625e-07 ;  /* 0x00000004ff297431 */ /* 0x000fe200000001ff */
[----:B------:R-:W-:-:S05]  /*1b10*/  MOV R38, R37 ;  /* 0x0000002500267202 */ /* 0x000fca0000000f00 */
[----:B------:R-:W-:-:S04]  /*1b20*/  FADD.FTZ R38, R5, R38 ;  /* 0x0000002605267221 */ /* 0x000fc80000010000 */
[----:B------:R-:W-:-:S07]  /*1b30*/  IMAD.MOV.U32 R36, RZ, RZ, R38 ;  /* 0x000000ffff247224 */ /* 0x000fce00078e0026 */
[----:B------:R-:W-:Y:S05]  /*1b40*/  WARPSYNC.COLLECTIVE R39, `(.L_x_1155) ;  /* 0x0000000027087348 */ /* 0x000fea0003c00000 */
[----:B------:R1:W2:Y:S02]  /*1b50*/  SHFL.BFLY P1, R37, R36, R41, R42 ;  /* 0x0c00002924257389 */ /* 0x0002a4000002002a */
[----:B-12---:R-:W-:Y:S05]  /*1b60*/  ENDCOLLECTIVE ;  /* 0x000000000000791b */ /* 0x006fea0003800000 */
.L_x_1155:
[----:B------:R-:W-:Y:S02]  /*1b70*/  IMAD.MOV.U32 R41, RZ, RZ, 0x2 ;  /* 0x00000002ff297424 */ /* 0x000fe400078e00ff */
[----:B------:R-:W-:-:S04]  /*1b80*/  IMAD.MOV.U32 R7, RZ, RZ, R37 ;  /* 0x000000ffff077224 */ /* 0x000fc800078e0025 */
[----:B------:R-:W-:-:S05]  /*1b90*/  FADD.FTZ R7, R38, R7 ;  /* 0x0000000726077221 */ /* 0x000fca0000010000 */
[----:B------:R-:W-:-:S07]  /*1ba0*/  MOV R36, R7 ;  /* 0x0000000700247202 */ /* 0x000fce0000000f00 */
[----:B------:R-:W-:Y:S05]  /*1bb0*/  WARPSYNC.COLLECTIVE R39, `(.L_x_1156) ;  /* 0x0000000027087348 */ /* 0x000fea0003c00000 */
[----:B------:R1:W2:Y:S02]  /*1bc0*/  SHFL.BFLY P1, R37, R36, R41, R42 ;  /* 0x0c00002924257389 */ /* 0x0002a4000002002a */
[----:B-12---:R-:W-:Y:S05]  /*1bd0*/  ENDCOLLECTIVE ;  /* 0x000000000000791b */ /* 0x006fea0003800000 */
.L_x_1156:
[----:B------:R-:W-:Y:S01]  /*1be0*/  HFMA2 R41, -RZ, RZ, 0, 5.9604644775390625e-08 ;  /* 0x00000001ff297431 */ /* 0x000fe200000001ff */
[----:B------:R-:W-:-:S05]  /*1bf0*/  MOV R40, R37 ;  /* 0x0000002500287202 */ /* 0x000fca0000000f00 */
[----:B------:R-:W-:-:S04]  /*1c00*/  FADD.FTZ R40, R7, R40 ;  /* 0x0000002807287221 */ /* 0x000fc80000010000 */
[----:B------:R-:W-:-:S07]  /*1c10*/  IMAD.MOV.U32 R36, RZ, RZ, R40 ;  /* 0x000000ffff247224 */ /* 0x000fce00078e0028 */
[----:B------:R-:W-:Y:S05]  /*1c20*/  WARPSYNC.COLLECTIVE R39, `(.L_x_1157) ;  /* 0x0000000027087348 */ /* 0x000fea0003c00000 */
[----:B------:R1:W2:Y:S02]  /*1c30*/  SHFL.BFLY P1, R37, R36, R41, R42 ;  /* 0x0c00002924257389 */ /* 0x0002a4000002002a */
[----:B-12---:R-:W-:Y:S05]  /*1c40*/  ENDCOLLECTIVE ;  /* 0x000000000000791b */ /* 0x006fea0003800000 */
.L_x_1157:
[----:B------:R-:W-:Y:S05]  /*1c50*/  BRA `(.L_x_1158) ;  /* 0xfffffff800187947 */ /* 0x000fea000383ffff */
.L_x_1159:
        /* <DEDUP_REMOVED lines=10> */
.L_x_4087:


//--------------------- .text._ZN12tensorrt_llm7kernels32fusedQKNormRopeKernelNTokenHeadsIN3c108BFloat16ENS2_4HalfELi128ELb0ELi2EEEvPviiifPKvS7_S7_PKlii --------------------------
	.section	.text._ZN12tensorrt_llm7kernels32fusedQKNormRopeKernelNTokenHeadsIN3c108BFloat16ENS2_4HalfELi128ELb0ELi2EEEvPviiifPKvS7_S7_PKlii,"ax",@progbits
	.align	128
        .global         _ZN12tensorrt_llm7kernels32fusedQKNormRopeKernelNTokenHeadsIN3c108BFloat16ENS2_4HalfELi128ELb0ELi2EEEvPviiifPKvS7_S7_PKlii
        .type           _ZN12tensorrt_llm7kernels32fusedQKNormRopeKernelNTokenHeadsIN3c108BFloat16ENS2_4HalfELi128ELb0ELi2EEEvPviiifPKvS7_S7_PKlii,@function
        .size           _ZN12tensorrt_llm7kernels32fusedQKNormRopeKernelNTokenHeadsIN3c108BFloat16ENS2_4HalfELi128ELb0ELi2EEEvPviiifPKvS7_S7_PKlii,(.L_x_4088 - _ZN12tensorrt_llm7kernels32fusedQKNormRopeKernelNTokenHeadsIN3c108BFloat16ENS2_4HalfELi128ELb0ELi2EEEvPviiifPKvS7_S7_PKlii)
        .other          _ZN12tensorrt_llm7kernels32fusedQKNormRopeKernelNTokenHeadsIN3c108BFloat16ENS2_4HalfELi128ELb0ELi2EEEvPviiifPKvS7_S7_PKlii,@"STO_CUDA_ENTRY STV_DEFAULT"
_ZN12tensorrt_llm7kernels32fusedQKNormRopeKernelNTokenHeadsIN3c108BFloat16ENS2_4HalfELi128ELb0ELi2EEEvPviiifPKvS7_S7_PKlii:
.text._ZN12tensorrt_llm7kernels32fusedQKNormRopeKernelNTokenHeadsIN3c108BFloat16ENS2_4HalfELi128ELb0ELi2EEEvPviiifPKvS7_S7_PKlii:
        /* <DEDUP_REMOVED lines=77> */
.L_x_1164:
        /* <DEDUP_REMOVED lines=43> */
.L_x_1163:
[----:B------:R-:W-:Y:S05]  /*0780*/  BSYNC.RECONVERGENT B1 ;  /* 0x0000000000017941 */ /* 0x000fea0003800200 */
.L_x_1162:
        /* <DEDUP_REMOVED lines=12> */
.L_x_1165:
        /* <DEDUP_REMOVED lines=16> */
.L_x_1161:
[----:B------:R-:W-:Y:S05]  /*0950*/  BSYNC.RECONVERGENT B0 ;  /* 0x0000000000007941 */ /* 0x000fea0003800200 */
.L_x_1160:
        /* <DEDUP_REMOVED lines=40> */
.L_x_1170:
        /* <DEDUP_REMOVED lines=11> */
.L_x_1169:
[----:B------:R-:W-:Y:S05]  /*0c90*/  BSYNC.RECONVERGENT B1 ;  /* 0x0000000000017941 */ /* 0x000fea0003800200 */
.L_x_1168:
        /* <DEDUP_REMOVED lines=8> */
.L_x_1171:
        /* <DEDUP_REMOVED lines=23> */
.L_x_1167:
[----:B------:R-:W-:Y:S05]  /*0e90*/  BSYNC.RECONVERGENT B0 ;  /* 0x0000000000007941 */ /* 0x000fea0003800200 */
.L_x_1166:
        /* <DEDUP_REMOVED lines=98> */
.L_x_1179:
        /* <DEDUP_REMOVED lines=26> */
.L_x_1186:
        /* <DEDUP_REMOVED lines=18> */
.L_x_1174:
[----:B------:R-:W-:Y:S05]  /*1780*/  BSYNC.RECONVERGENT B0 ;  /* 0x0000000000007941 */ /* 0x000fea0003800200 */
.L_x_1173:
        /* <DEDUP_REMOVED lines=30> */
[----:B------:R-:W-:Y:S02]  /*1970*/  LEA R4, R27, UR4, 0x1 ;  /* 0x000000041b047c11 */ /* 0x000fe4000f8e08ff */
[----:B------:R-:W-:-:S05]  /*1980*/  @!P3 IADD3 R2, PT, PT, -R3, RZ, RZ ;  /* 0x000000ff0302b210 */ /* 0x000fca0007ffe1ff */
[----:B------:R-:W-:Y:S02]  /*1990*/  @!P3 IMAD.MOV.U32 R3, RZ, RZ, R2 ;  /* 0x000000ffff03b224 */ /* 0x000fe400078e0002 */
[----:B------:R-:W-:Y:S01]  /*19a0*/  IMAD R2, R23, 0x2, R4 ;  /* 0x0000000217027824 */ /* 0x000fe200078e0204 */
[----:B------:R-:W-:Y:S01]  /*19b0*/  NOP ;  /* 0x0000000000007918 */ /* 0x000fe20000000000 */
[----:B------:R-:W-:-:S04]  /*19c0*/  @!P2 LOP3.LUT R3, RZ, R5, RZ, 0x33, !PT ;  /* 0x00000005ff03a212 */ /* 0x000fc800078e33ff */
[----:B------:R-:W-:Y:S01]  /*19d0*/  LDS.U16 R2, [R2] ;  /* 0x0000000002027984 */ /* 0x000fe20000000400 */
[----:B------:R-:W-:-:S03]  /*19e0*/  SHF.R.U32.HI R3, RZ, 0x1, R3 ;  /* 0x00000001ff037819 */ /* 0x000fc60000011603 */
[----:B------:R-:W-:Y:S02]  /*19f0*/  LDS.U16 R4, [R4] ;  /* 0x0000000004047984 */ /* 0x000fe40000000400 */
        /* <DEDUP_REMOVED lines=25> */
.L_x_1193:
        /* <DEDUP_REMOVED lines=12> */
.L_x_1176:
[----:B------:R-:W-:Y:S05]  /*1c50*/  BSYNC B0 ;  /* 0x0000000000007941 */ /* 0x000fea0003800000 */
.L_x_1175:
        /* <DEDUP_REMOVED lines=13> */
.L_x_1172:
[----:B------:R-:W-:Y:S01]  /*1d30*/  BSSY B0, `(.L_x_1180) ;  /* 0x0000007000007945 */ /* 0x000fe20003800000 */
[----:B------:R-:W-:Y:S01]  /*1d40*/  IMAD.MOV.U32 R2, RZ, RZ, 0x10 ;  /* 0x00000010ff027424 */ /* 0x000fe200078e00ff */
[----:B------:R-:W-:Y:S01]  /*1d50*/  MOV R3, 0x1f ;  /* 0x0000001f00037802 */ /* 0x000fe20000000f00 */
[----:B------:R-:W-:-:S07]  /*1d60*/  IMAD.MOV.U32 R4, RZ, RZ, -0x1 ;  /* 0xffffffffff047424 */ /* 0x000fce00078e00ff */
[----:B------:R-:W-:Y:S05]  /*1d70*/  WARPSYNC.COLLECTIVE R4, `(.L_x_1181) ;  /* 0x0000000004087348 */ /* 0x000fea0003c00000 */
[----:B------:R1:W2:Y:S02]  /*1d80*/  SHFL.BFLY P2, R32, R5, R2, R3 ;  /* 0x0c00000205207389 */ /* 0x0002a40000040003 */
[----:B-12---:R-:W-:Y:S05]  /*1d90*/  ENDCOLLECTIVE ;  /* 0x000000000000791b */ /* 0x006fea0003800000 */
.L_x_1181:
[----:B------:R-:W-:Y:S05]  /*1da0*/  BSYNC B0 ;  /* 0x0000000000007941 */ /* 0x000fea0003800000 */
.L_x_1180:
[----:B------:R-:W-:Y:S01]  /*1db0*/  FADD.FTZ R5, R5, R32 ;  /* 0x0000002005057221 */ /* 0x000fe20000010000 */
[----:B------:R-:W-:Y:S02]  /*1dc0*/  HFMA2 R2, -RZ, RZ, 0, 4.76837158203125e-07 ;  /* 0x00000008ff027431 */ /* 0x000fe400000001ff */
[----:B------:R-:W-:Y:S01]  /*1dd0*/  IMAD.MOV.U32 R3, RZ, RZ, 0x1f ;  /* 0x0000001fff037424 */ /* 0x000fe200078e00ff */
[----:B------:R-:W-:-:S07]  /*1de0*/  MOV R4, 0xffffffff ;  /* 0xffffffff00047802 */ /* 0x000fce0000000f00 */
[----:B------:R-:W-:Y:S05]  /*1df0*/  WARPSYNC.COLLECTIVE R4, `(.L_x_1182) ;  /* 0x0000000004087348 */ /* 0x000fea0003c00000 */
[----:B------:R1:W2:Y:S02]  /*1e00*/  SHFL.BFLY P2, R32, R5, R2, R3 ;  /* 0x0c00000205207389 */ /* 0x0002a40000040003 */
[----:B-12---:R-:W-:Y:S05]  /*1e10*/  ENDCOLLECTIVE ;  /* 0x000000000000791b */ /* 0x006fea0003800000 */
.L_x_1182:
[----:B------:R-:W-:Y:S02]  /*1e20*/  HFMA2 R2, -RZ, RZ, 0, 2.384185791015625e-07 ;  /* 0x00000004ff027431 */ /* 0x000fe400000001ff */
[----:B------:R-:W-:-:S04]  /*1e30*/  FADD.FTZ R30, R5, R32 ;  /* 0x00000020051e7221 */ /* 0x000fc80000010000 */
[----:B------:R-:W-:-:S07]  /*1e40*/  IMAD.MOV.U32 R5, RZ, RZ, R30 ;  /* 0x000000ffff057224 */ /* 0x000fce00078e001e */
[----:B------:R-:W-:Y:S05]  /*1e50*/  WARPSYNC.COLLECTIVE R4, `(.L_x_1183) ;  /* 0x0000000004087348 */ /* 0x000fea0003c00000 */
[----:B------:R1:W2:Y:S02]  /*1e60*/  SHFL.BFLY P2, R32, R5, R2, R3 ;  /* 0x0c00000205207389 */ /* 0x0002a40000040003 */
[----:B-12---:R-:W-:Y:S05]  /*1e70*/  ENDCOLLECTIVE ;  /* 0x000000000000791b */ /* 0x006fea0003800000 */
.L_x_1183:
[----:B------:R-:W-:Y:S01]  /*1e80*/  MOV R2, 0x2 ;  /* 0x0000000200027802 */ /* 0x000fe20000000f00 */
[----:B------:R-:W-:-:S04]  /*1e90*/  FADD.FTZ R35, R30, R32 ;  /* 0x000000201e237221 */ /* 0x000fc80000010000 */
[----:B------:R-:W-:-:S07]  /*1ea0*/  IMAD.MOV.U32 R5, RZ, RZ, R35 ;  /* 0x000000ffff057224 */ /* 0x000fce00078e0023 */
[----:B------:R-:W-:Y:S05]  /*1eb0*/  WARPSYNC.COLLECTIVE R4, `(.L_x_1184) ;  /* 0x0000000004087348 */ /* 0x000fea0003c00000 */
[----:B------:R1:W2:Y:S02]  /*1ec0*/  SHFL.BFLY P2, R32, R5, R2, R3 ;  /* 0x0c00000205207389 */ /* 0x0002a40000040003 */
[----:B-12---:R-:W-:Y:S05]  /*1ed0*/  ENDCOLLECTIVE ;  /* 0x000000000000791b */ /* 0x006fea0003800000 */
.L_x_1184:
[----:B------:R-:W-:Y:S02]  /*1ee0*/  HFMA2 R2, -RZ, RZ, 0, 5.9604644775390625e-08 ;  /* 0x00000001ff027431 */ /* 0x000fe400000001ff */
[----:B------:R-:W-:-:S04]  /*1ef0*/  FADD.FTZ R36, R35, R32 ;  /* 0x0000002023247221 */ /* 0x000fc80000010000 */
[----:B------:R-:W-:-:S07]  /*1f00*/  IMAD.MOV.U32 R5, RZ, RZ, R36 ;  /* 0x000000ffff057224 */ /* 0x000fce00078e0024 */
[----:B------:R-:W-:Y:S05]  /*1f10*/  WARPSYNC.COLLECTIVE R4, `(.L_x_1185) ;  /* 0x0000000004087348 */ /* 0x000fea0003c00000 */
[----:B------:R1:W2:Y:S02]  /*1f20*/  SHFL.BFLY P2, R32, R5, R2, R3 ;  /* 0x0c00000205207389 */ /* 0x0002a40000040003 */
[----:B-12---:R-:W-:Y:S05]  /*1f30*/  ENDCOLLECTIVE ;  /* 0x000000000000791b */ /* 0x006fea0003800000 */
.L_x_1185:
[----:B------:R-:W-:Y:S05]  /*1f40*/  BRA `(.L_x_1186) ;  /* 0xfffffff400c47947 */ /* 0x000fea000383ffff */
.L_x_1177:
        /* <DEDUP_REMOVED lines=32> */
.L_x_1188:
[----:B------:R-:W-:Y:S05]  /*2150*/  BSYNC B1 ;  /* 0x0000000000017941 */ /* 0x000fea0003800000 */
.L_x_1187:
        /* <DEDUP_REMOVED lines=10> */
.L_x_1189:
        /* <DEDUP_REMOVED lines=8> */
.L_x_1190:
        /* <DEDUP_REMOVED lines=15> */
.L_x_1191:
        /* <DEDUP_REMOVED lines=12> */
.L_x_1192:
[----:B------:R-:W-:Y:S01]  /*2430*/  IMAD.MOV.U32 R34, RZ, RZ, R32 ;  /* 0x000000ffff227224 */ /* 0x000fe200078e0020 */
[----:B------:R-:W-:Y:S06]  /*2440*/  BRA `(.L_x_1193) ;  /* 0xfffffff400d07947 */ /* 0x000fec000383ffff */
.L_x_1178:
[----:B------:R-:W-:Y:S01]  /*2450*/  BSSY B1, `(.L_x_1194) ;  /* 0x0000005000017945 */ /* 0x000fe20003800000 */
[----:B------:R-:W-:-:S07]  /*2460*/  MOV R4, 0xffffffff ;  /* 0xffffffff00047802 */ /* 0x000fce0000000f00 */
[----:B------:R-:W-:Y:S05]  /*2470*/  WARPSYNC.COLLECTIVE R4, `(.L_x_1195) ;  /* 0x0000000004087348 */ /* 0x000fea0003c00000 */
[----:B------:R-:W-:Y:S01]  /*2480*/  NOP ;  /* 0x0000000000007918 */ /* 0x000fe20000000000 */
[----:B------:R-:W-:Y:S05]  /*2490*/  ENDCOLLECTIVE ;  /* 0x000000000000791b */ /* 0x000fea0003800000 */
.L_x_1195:
[----:B------:R-:W-:Y:S05]  /*24a0*/  BSYNC B1 ;  /* 0x0000000000017941 */ /* 0x000fea0003800000 */
.L_x_1194:
[----:B------:R-:W-:Y:S05]  /*24b0*/  BRA `(.L_x_1176) ;  /* 0xfffffff400e47947 */ /* 0x000fea000383ffff */
.L_x_1196:
        /* <DEDUP_REMOVED lines=12> */
.L_x_4088:


//--------------------- .text._ZN12tensorrt_llm7kernels32fusedQKNormRopeKernelNTokenHeadsIN3c108BFloat16ENS2_4HalfELi128ELb1ELi2EEEvPviiifPKvS7_S7_PKlii --------------------------
	.section	.text._ZN12tensorrt_llm7kernels32fusedQKNormRopeKernelNTokenHeadsIN3c108BFloat16ENS2_4HalfELi128ELb1ELi2EEEvPviiifPKvS7_S7_PKlii,"ax",@progbits
	.align	128
        .global         _ZN12tensorrt_llm7kernels32fusedQKNormRopeKernelNTokenHeadsIN3c108BFloat16ENS2_4HalfELi128ELb1ELi2EEEvPviiifPKvS7_S7_PKlii
        .type           _ZN12tensorrt_llm7kernels32fusedQKNormRopeKernelNTokenHeadsIN3c108BFloat16ENS2_4HalfELi128ELb1ELi2EEEvPviiifPKvS7_S7_PKlii,@function
        .size           _ZN12tensorrt_llm7kernels32fusedQKNormRopeKernelNTokenHeadsIN3c108BFloat16ENS2_4HalfELi128ELb1ELi2EEEvPviiifPKvS7_S7_PKlii,(.L_x_4089 - _ZN12tensorrt_llm7kernels32fusedQKNormRopeKernelNTokenHeadsIN3c108BFloat16ENS2_4HalfELi128ELb1ELi2EEEvPviiifPKvS7_S7_PKlii)
        .other          _ZN12tensorrt_llm7kernels32fusedQKNormRopeKernelNTokenHeadsIN3c108BFloat16ENS2_4HalfELi128ELb1ELi2EEEvPviiifPKvS7_S7_PKlii,@"STO_CUDA_ENTRY STV_DEFAULT"
_ZN12tensorrt_llm7kernels32fusedQKNormRopeKernelNTokenHeadsIN3c108BFloat16ENS2_4HalfELi128ELb1ELi2EEEvPviiifPKvS7_S7_PKlii:
.text._ZN12tensorrt_llm7kernels32fusedQKNormRopeKernelNTokenHeadsIN3c108BFloat16ENS2_4HalfELi128ELb1ELi2EEEvPviiifPKvS7_S7_PKlii:
        /* <DEDUP_REMOVED lines=77> */
.L_x_1201:
        /* <DEDUP_REMOVED lines=43> */
.L_x_1200:
[----:B------:R-:W-:Y:S05]  /*0780*/  BSYNC.RECONVERGENT B1 ;  /* 0x0000000000017941 */ /* 0x000fea0003800200 */
.L_x_1199:
        /* <DEDUP_REMOVED lines=12> */
.L_x_1202:
        /* <DEDUP_REMOVED lines=16> */
.L_x_1198:
[----:B------:R-:W-:Y:S05]  /*0950*/  BSYNC.RECONVERGENT B0 ;  /* 0x0000000000007941 */ /* 0x000fea0003800200 */
.L_x_1197:
        /* <DEDUP_REMOVED lines=40> */
.L_x_1207:
        /* <DEDUP_REMOVED lines=11> */
.L_x_1206:
[----:B------:R-:W-:Y:S05]  /*0c90*/  BSYNC.RECONVERGENT B1 ;  /* 0x0000000000017941 */ /* 0x000fea0003800200 */
.L_x_1205:
        /* <DEDUP_REMOVED lines=8> */
.L_x_1208:
        /* <DEDUP_REMOVED lines=23> */
.L_x_1204:
[----:B------:R-:W-:Y:S05]  /*0e90*/  BSYNC.RECONVERGENT B0 ;  /* 0x0000000000007941 */ /* 0x000fea0003800200 */
.L_x_1203:
        /* <DEDUP_REMOVED lines=44> */
.L_x_1214:
        /* <DEDUP_REMOVED lines=26> */
.L_x_1221:
        /* <DEDUP_REMOVED lines=18> */
.L_x_1211:
[----:B------:R-:W-:Y:S05]  /*1420*/  BSYNC.RECONVERGENT B0 ;  /* 0x0000000000007941 */ /* 0x000fea0003800200 */
.L_x_1210:
        /* <DEDUP_REMOVED lines=20> */
.L_x_1213:
[----:B------:R-:W-:Y:S05]  /*1570*/  BSYNC.RECONVERGENT B0 ;  /* 0x0000000000007941 */ /* 0x000fea0003800200 */
.L_x_1212:
        /* <DEDUP_REMOVED lines=13> */
.L_x_1209:
[----:B------:R-:W-:Y:S01]  /*1650*/  HFMA2 R24, -RZ, RZ, 0, 1.847743988037109375e-06 ;  /* 0x0000001fff187431 */ /* 0x000fe200000001ff */
[----:B------:R-:W-:Y:S01]  /*1660*/  BSSY B0, `(.L_x_1215) ;  /* 0x0000006000007945 */ /* 0x000fe20003800000 */
[----:B------:R-:W-:Y:S02]  /*1670*/  IMAD.MOV.U32 R21, RZ, RZ, 0x10 ;  /* 0x00000010ff157424 */ /* 0x000fe400078e00ff */
[----:B------:R-:W-:-:S07]  /*1680*/  IMAD.MOV.U32 R23, RZ, RZ, -0x1 ;  /* 0xffffffffff177424 */ /* 0x000fce00078e00ff */
[----:B------:R-:W-:Y:S05]  /*1690*/  WARPSYNC.COLLECTIVE R23, `(.L_x_1216) ;  /* 0x0000000017087348 */ /* 0x000fea0003c00000 */
[----:B------:R1:W2:Y:S02]  /*16a0*/  SHFL.BFLY P2, R24, R25, R21, R24 ;  /* 0x0c00001519187389 */ /* 0x0002a40000040018 */
[----:B-12---:R-:W-:Y:S05]  /*16b0*/  ENDCOLLECTIVE ;  /* 0x000000000000791b */ /* 0x006fea0003800000 */
.L_x_1216:
[----:B------:R-:W-:Y:S05]  /*16c0*/  BSYNC B0 ;  /* 0x0000000000007941 */ /* 0x000fea0003800000 */
.L_x_1215:
        /* <DEDUP_REMOVED lines=8> */
.L_x_1217:
        /* <DEDUP_REMOVED lines=8> */
.L_x_1218:
        /* <DEDUP_REMOVED lines=8> */
.L_x_1219:
        /* <DEDUP_REMOVED lines=8> */
.L_x_1220:
[----:B------:R-:W-:Y:S01]  /*18d0*/  MOV R26, R24 ;  /* 0x00000018001a7202 */ /* 0x000fe20000000f00 */
[----:B------:R-:W-:Y:S06]  /*18e0*/  BRA `(.L_x_1221) ;  /* 0xfffffff800847947 */ /* 0x000fec000383ffff */
.L_x_1222:
        /* <DEDUP_REMOVED lines=9> */
.L_x_4089:


//--------------------- .text._ZN12tensorrt_llm7kernels32fusedQKNormRopeKernelNTokenHeadsIN3c108BFloat16ENS2_4HalfELi64ELb0ELi2EEEvPviiifPKvS7_S7_PKlii --------------------------
	.section	.text._ZN12tensorrt_llm7kernels32fusedQKNormRopeKernelNTokenHeadsIN3c108BFloat16ENS2_4HalfELi64ELb0ELi2EEEvPviiifPKvS7_S7_PKlii,"ax",@progbits
	.align	128
        .global         _ZN12tensorrt_llm7kernels32fusedQKNormRopeKernelNTokenHeadsIN3c108BFloat16ENS2_4HalfELi64ELb0ELi2EEEvPviiifPKvS7_S7_PKlii
        .type           _ZN12tensorrt_llm7kernels32fusedQKNormRopeKernelNTokenHeadsIN3c108BFloat16ENS2_4HalfELi64ELb0ELi2EEEvPviiifPKvS7_S7_PKlii,@function
        .size           _ZN12tensorrt_llm7kernels32fusedQKNormRopeKernelNTokenHeadsIN3c108BFloat16ENS2_4HalfELi64ELb0ELi2EEEvPviiifPKvS7_S7_PKlii,(.L_x_4090 - _ZN12tensorrt_llm7kernels32fusedQKNormRopeKernelNTokenHeadsIN3c108BFloat16ENS2_4HalfELi64ELb0ELi2EEEvPviiifPKvS7_S7_PKlii)
        .other          _ZN12tensorrt_llm7kernels32fusedQKNormRopeKernelNTokenHeadsIN3c108BFloat16ENS2_4HalfELi64ELb0ELi2EEEvPviiifPKvS7_S7_PKlii,@"STO_CUDA_ENTRY STV_DEFAULT"
_ZN12tensorrt_llm7kernels32fusedQKNormRopeKernelNTokenHeadsIN3c108BFloat16ENS2_4HalfELi64ELb0ELi2EEEvPviiifPKvS7_S7_PKlii:
.text._ZN12tensorrt_llm7kernels32fusedQKNormRopeKernelNTokenHeadsIN3c108BFloat16ENS2_4HalfELi64ELb0ELi2EEEvPviiifPKvS7_S7_PKlii:
        /* <DEDUP_REMOVED lines=78> */
.L_x_1227:
        /* <DEDUP_REMOVED lines=43> */
.L_x_1226:
[----:B------:R-:W-:Y:S05]  /*0790*/  BSYNC.RECONVERGENT B1 ;  /* 0x0000000000017941 */ /* 0x000fea0003800200 */
.L_x_1225:
        /* <DEDUP_REMOVED lines=12> */
.L_x_1228:
        /* <DEDUP_REMOVED lines=16> */
.L_x_1224:
[----:B------:R-:W-:Y:S05]  /*0960*/  BSYNC.RECONVERGENT B0 ;  /* 0x0000000000007941 */ /* 0x000fea0003800200 */
.L_x_1223:
        /* <DEDUP_REMOVED lines=40> */
.L_x_1233:
        /* <DEDUP_REMOVED lines=11> */
.L_x_1232:
[----:B------:R-:W-:Y:S05]  /*0ca0*/  BSYNC.RECONVERGENT B1 ;  /* 0x0000000000017941 */ /* 0x000fea0003800200 */
.L_x_1231:
        /* <DEDUP_REMOVED lines=8> */
.L_x_1234:
        /* <DEDUP_REMOVED lines=23> */
.L_x_1230:
[----:B------:R-:W-:Y:S05]  /*0ea0*/  BSYNC.RECONVERGENT B0 ;  /* 0x0000000000007941 */ /* 0x000fea0003800200 */
.L_x_1229:
        /* <DEDUP_REMOVED lines=57> */
.L_x_1242:
        /* <DEDUP_REMOVED lines=21> */
.L_x_1249:
        /* <DEDUP_REMOVED lines=13> */
.L_x_1237:
[----:B------:R-:W-:Y:S05]  /*1460*/  BSYNC.RECONVERGENT B0 ;  /* 0x0000000000007941 */ /* 0x000fea0003800200 */
.L_x_1236:
        /* <DEDUP_REMOVED lines=44> */
.L_x_1254:
        /* <DEDUP_REMOVED lines=13> */
.L_x_1239:
[----:B------:R-:W-:Y:S05]  /*1800*/  BSYNC B0 ;  /* 0x0000000000007941 */ /* 0x000fea0003800000 */
.L_x_1238:
        /* <DEDUP_REMOVED lines=12> */
.L_x_1235:
[----:B------:R-:W-:Y:S01]  /*18d0*/  HFMA2 R23, -RZ, RZ, 0, 9.5367431640625e-07 ;  /* 0x00000010ff177431 */ /* 0x000fe200000001ff */
[----:B------:R-:W-:Y:S01]  /*18e0*/  BSSY B0, `(.L_x_1243) ;  /* 0x0000006000007945 */ /* 0x000fe20003800000 */
[----:B------:R-:W-:Y:S02]  /*18f0*/  IMAD.MOV.U32 R24, RZ, RZ, 0x1f ;  /* 0x0000001fff187424 */ /* 0x000fe400078e00ff */
[----:B------:R-:W-:-:S07]  /*1900*/  IMAD.MOV.U32 R9, RZ, RZ, -0x1 ;  /* 0xffffffffff097424 */ /* 0x000fce00078e00ff */
[----:B------:R-:W-:Y:S05]  /*1910*/  WARPSYNC.COLLECTIVE R9, `(.L_x_1244) ;  /* 0x0000000009087348 */ /* 0x000fea0003c00000 */
[----:B------:R1:W2:Y:S02]  /*1920*/  SHFL.BFLY P1, R25, R21, R23, R24 ;  /* 0x0c00001715197389 */ /* 0x0002a40000020018 */
[----:B-12---:R-:W-:Y:S05]  /*1930*/  ENDCOLLECTIVE ;  /* 0x000000000000791b */ /* 0x006fea0003800000 */
.L_x_1244:
[----:B------:R-:W-:Y:S05]  /*1940*/  BSYNC B0 ;  /* 0x0000000000007941 */ /* 0x000fea0003800000 */
.L_x_1243:
        /* <DEDUP_REMOVED lines=8> */
.L_x_1245:
[----:B------:R-:W-:Y:S02]  /*19d0*/  IMAD.MOV.U32 R23, RZ, RZ, 0x4 ;  /* 0x00000004ff177424 */ /* 0x000fe400078e00ff */
[----:B------:R-:W-:-:S04]  /*19e0*/  FADD.FTZ R27, R26, R25 ;  /* 0x000000191a1b7221 */ /* 0x000fc80000010000 */
[----:B------:R-:W-:-:S07]  /*19f0*/  IMAD.MOV.U32 R21, RZ, RZ, R27 ;  /* 0x000000ffff157224 */ /* 0x000fce00078e001b */
[----:B------:R-:W-:Y:S05]  /*1a00*/  WARPSYNC.COLLECTIVE R9, `(.L_x_1246) ;  /* 0x0000000009087348 */ /* 0x000fea0003c00000 */
[----:B------:R1:W2:Y:S02]  /*1a10*/  SHFL.BFLY P1, R25, R21, R23, R24 ;  /* 0x0c00001715197389 */ /* 0x0002a40000020018 */
[----:B-12---:R-:W-:Y:S05]  /*1a20*/  ENDCOLLECTIVE ;  /* 0x000000000000791b */ /* 0x006fea0003800000 */
.L_x_1246:
[----:B------:R-:W-:Y:S02]  /*1a30*/  IMAD.MOV.U32 R23, RZ, RZ, 0x2 ;  /* 0x00000002ff177424 */ /* 0x000fe400078e00ff */
[----:B------:R-:W-:-:S05]  /*1a40*/  FADD.FTZ R28, R27, R25 ;  /* 0x000000191b1c7221 */ /* 0x000fca0000010000 */
[----:B------:R-:W-:-:S07]  /*1a50*/  MOV R21, R28 ;  /* 0x0000001c00157202 */ /* 0x000fce0000000f00 */
[----:B------:R-:W-:Y:S05]  /*1a60*/  WARPSYNC.COLLECTIVE R9, `(.L_x_1247) ;  /* 0x0000000009087348 */ /* 0x000fea0003c00000 */
[----:B------:R1:W2:Y:S02]  /*1a70*/  SHFL.BFLY P1, R25, R21, R23, R24 ;  /* 0x0c00001715197389 */ /* 0x0002a40000020018 */
[----:B-12---:R-:W-:Y:S05]  /*1a80*/  ENDCOLLECTIVE ;  /* 0x000000000000791b */ /* 0x006fea0003800000 */
.L_x_1247:
[----:B------:R-:W-:Y:S02]  /*1a90*/  HFMA2 R23, -RZ, RZ, 0, 5.9604644775390625e-08 ;  /* 0x00000001ff177431 */ /* 0x000fe400000001ff */
[----:B------:R-:W-:-:S04]  /*1aa0*/  FADD.FTZ R29, R28, R25 ;  /* 0x000000191c1d7221 */ /* 0x000fc80000010000 */
[----:B------:R-:W-:-:S07]  /*1ab0*/  IMAD.MOV.U32 R21, RZ, RZ, R29 ;  /* 0x000000ffff157224 */ /* 0x000fce00078e001d */
[----:B------:R-:W-:Y:S05]  /*1ac0*/  WARPSYNC.COLLECTIVE R9, `(.L_x_1248) ;  /* 0x0000000009087348 */ /* 0x000fea0003c00000 */
[----:B------:R1:W2:Y:S02]  /*1ad0*/  SHFL.BFLY P1, R25, R21, R23, R24 ;  /* 0x0c00001715197389 */ /* 0x0002a40000020018 */
[----:B-12---:R-:W-:Y:S05]  /*1ae0*/  ENDCOLLECTIVE ;  /* 0x000000000000791b */ /* 0x006fea0003800000 */
.L_x_1248:
[----:B------:R-:W-:Y:S05]  /*1af0*/  BRA `(.L_x_1249) ;  /* 0xfffffff800247947 */ /* 0x000fea000383ffff */
.L_x_1240:
        /* <DEDUP_REMOVED lines=32> */
.L_x_1251:
[----:B------:R-:W-:Y:S05]  /*1d00*/  BSYNC B1 ;  /* 0x0000000000017941 */ /* 0x000fea0003800000 */
.L_x_1250:
        /* <DEDUP_REMOVED lines=8> */
.L_x_1252:
        /* <DEDUP_REMOVED lines=10> */
.L_x_1253:
[----:B------:R-:W-:Y:S05]  /*1e30*/  BRA `(.L_x_1254) ;  /* 0xfffffff8003c7947 */ /* 0x000fea000383ffff */
.L_x_1241:
[----:B------:R-:W-:Y:S01]  /*1e40*/  BSSY B1, `(.L_x_1255) ;  /* 0x0000005000017945 */ /* 0x000fe20003800000 */
[----:B------:R-:W-:-:S07]  /*1e50*/  IMAD.MOV.U32 R9, RZ, RZ, -0x1 ;  /* 0xffffffffff097424 */ /* 0x000fce00078e00ff */
[----:B-1----:R-:W-:Y:S05]  /*1e60*/  WARPSYNC.COLLECTIVE R9, `(.L_x_1256) ;  /* 0x0000000009087348 */ /* 0x002fea0003c00000 */
[----:B------:R-:W-:Y:S01]  /*1e70*/  NOP ;  /* 0x0000000000007918 */ /* 0x000fe20000000000 */
[----:B-1----:R-:W-:Y:S05]  /*1e80*/  ENDCOLLECTIVE ;  /* 0x000000000000791b */ /* 0x002fea0003800000 */
.L_x_1256:
[----:B------:R-:W-:Y:S05]  /*1e90*/  BSYNC B1 ;  /* 0x0000000000017941 */ /* 0x000fea0003800000 */
.L_x_1255:
[----:B------:R-:W-:Y:S05]  /*1ea0*/  BRA `(.L_x_1239) ;  /* 0xfffffff800547947 */ /* 0x000fea000383ffff */
.L_x_1257:
        /* <DEDUP_REMOVED lines=13> */
.L_x_4090:


//--------------------- .text._ZN12tensorrt_llm7kernels32fusedQKNormRopeKernelNTokenHeadsIN3c108BFloat16ENS2_4HalfELi64ELb1ELi2EEEvPviiifPKvS7_S7_PKlii --------------------------
	.section	.text._ZN12tensorrt_llm7kernels32fusedQKNormRopeKernelNTokenHeadsIN3c108BFloat16ENS2_4HalfELi64ELb1ELi2EEEvPviiifPKvS7_S7_PKlii,"ax",@progbits
	.align	128
        .global         _ZN12tensorrt_llm7kernels32fusedQKNormRopeKernelNTokenHeadsIN3c108BFloat16ENS2_4HalfELi64ELb1ELi2EEEvPviiifPKvS7_S7_PKlii
        .type           _ZN12tensorrt_llm7kernels32fusedQKNormRopeKernelNTokenHeadsIN3c108BFloat16ENS2_4HalfELi64ELb1ELi2EEEvPviiifPKvS7_S7_PKlii,@function
        .size           _ZN12tensorrt_llm7kernels32fusedQKNormRopeKernelNTokenHeadsIN3c108BFloat16ENS2_4HalfELi64ELb1ELi2EEEvPviiifPKvS7_S7_PKlii,(.L_x_4091 - _ZN12tensorrt_llm7kernels32fusedQKNormRopeKernelNTokenHeadsIN3c108BFloat16ENS2_4HalfELi64ELb1ELi2EEEvPviiifPKvS7_S7_PKlii)
        .other          _ZN12tensorrt_llm7kernels32fusedQKNormRopeKernelNTokenHeadsIN3c108BFloat16ENS2_4HalfELi64ELb1ELi2EEEvPviiifPKvS7_S7_PKlii,@"STO_CUDA_ENTRY STV_DEFAULT"
_ZN12tensorrt_llm7kernels32fusedQKNormRopeKernelNTokenHeadsIN3c108BFloat16ENS2_4HalfELi64ELb1ELi2EEEvPviiifPKvS7_S7_PKlii:
.text._ZN12tensorrt_llm7kernels32fusedQKNormRopeKernelNTokenHeadsIN3c108BFloat16ENS2_4HalfELi64ELb1ELi2EEEvPviiifPKvS7_S7_PKlii:
        /* <DEDUP_REMOVED lines=79> */
.L_x_1262:
[----:B------:R-:W-:Y:S01]  /*04f0*/  VIADD R4, R26, 0xfffffffe ;  /* 0xfffffffe1a047836 */ /* 0x000fe20000000000 */
[----:B------:R-:W-:Y:S01]  /*0500*/  IADD3 R5, PT, PT, R24, 0x1, RZ ;  /* 0x0000000118057810 */ /* 0x000fe20007ffe0ff */
[C---:B------:R-:W-:Y:S01]  /*0510*/  VIADD R10, R26.reuse, 0xfffffffd ;  /* 0xfffffffd1a0a7836 */ /* 0x040fe20000000000 */
[-C--:B------:R-:W-:Y:S01]  /*0520*/  ISETP.GE.AND P2, PT, R26, R7.reuse, PT ;  /* 0x000000071a00720c */ /* 0x080fe20003f46270 */
[----:B------:R-:W-:Y:S01]  /*0530*/  VIADD R12, R24, 0x2 ;  /* 0x00000002180c7836 */ /* 0x000fe20000000000 */
[CC--:B------:R-:W-:Y:S01]  /*0540*/  ISETP.GE.AND P1, PT, R4.reuse, R7.reuse, PT ;  /* 0x000000070400720c */ /* 0x0c0fe20003f26270 */
[----:B------:R-:W-:Y:S01]  /*0550*/  VIADD R25, R25, 0x4 ;  /* 0x0000000419197836 */ /* 0x000fe20000000000 */
        /* <DEDUP_REMOVED lines=15> */
[----:B------:R-:W-:Y:S02]  /*0650*/  VIMNMX R10, PT, PT, R26, R7, PT ;  /* 0x000000071a0a7248 */ /* 0x000fe40003fe0100 */
[-C--:B------:R-:W-:Y:S02]  /*0660*/  IADD3 R13, PT, PT, R4, R20.reuse, R13 ;  /* 0x00000014040d7210 */ /* 0x080fe40007ffe00d */
[----:B------:R-:W-:Y:S01]  /*0670*/  IADD3 R29, PT, PT, R10, R20, R15 ;  /* 0x000000140a1d7210 */ /* 0x000fe20007ffe00f */
[----:B--2---:R-:W-:Y:S01]  /*0680*/  IMAD.WIDE R14, R11, 0x2, R2 ;  /* 0x000000020b0e7825 */ /* 0x004fe200078e0202 */
[----:B------:R-:W-:-:S02]  /*0690*/  ISETP.NE.AND P1, PT, R25, RZ, PT ;  /* 0x000000ff1900720c */ /* 0x000fc40003f25270 */
[-C--:B------:R-:W-:Y:S01]  /*06a0*/  LEA R5, R5, R22.reuse, 0x6 ;  /* 0x0000001605057211 */ /* 0x080fe200078e30ff */
[----:B------:R-:W-:Y:S01]  /*06b0*/  IMAD R11, R13, 0x40, R22 ;  /* 0x000000400d0b7824 */ /* 0x000fe200078e0216 */
[----:B------:R-:W-:Y:S01]  /*06c0*/  LEA R13, R29, R22, 0x6 ;  /* 0x000000161d0d7211 */ /* 0x000fe200078e30ff */
[----:B------:R-:W-:Y:S01]  /*06d0*/  @!PT LDS RZ, [RZ] ;  /* 0x00000000fffff984 */ /* 0x000fe20000000800 */
[----:B------:R-:W-:Y:S01]  /*06e0*/  @!PT LDS RZ, [RZ] ;  /* 0x00000000fffff984 */ /* 0x000fe20000000800 */
[----:B------:R-:W-:Y:S01]  /*06f0*/  @!PT LDS RZ, [RZ] ;  /* 0x00000000fffff984 */ /* 0x000fe20000000800 */
[----:B---3--:R-:W-:Y:S01]  /*0700*/  LDGSTS.E [R27+-0x100], desc[UR8][R14.64] ;  /* 0xfff000000e1b7fae */ /* 0x008fe2000b9a1008 */
[----:B------:R-:W-:Y:S01]  /*0710*/  IADD3 R26, PT, PT, R26, 0x4, RZ ;  /* 0x000000041a1a7810 */ /* 0x000fe20007ffe0ff */
        /* <DEDUP_REMOVED lines=8> */
.L_x_1261:
[----:B---3--:R-:W-:Y:S05]  /*07a0*/  BSYNC.RECONVERGENT B1 ;  /* 0x0000000000017941 */ /* 0x008fea0003800200 */
.L_x_1260:
        /* <DEDUP_REMOVED lines=12> */
.L_x_1263:
        /* <DEDUP_REMOVED lines=16> */
.L_x_1259:
[----:B---3--:R-:W-:Y:S05]  /*0970*/  BSYNC.RECONVERGENT B0 ;  /* 0x0000000000007941 */ /* 0x008fea0003800200 */
.L_x_1258:
        /* <DEDUP_REMOVED lines=40> */
.L_x_1268:
        /* <DEDUP_REMOVED lines=11> */
.L_x_1267:
[----:B------:R-:W-:Y:S05]  /*0cb0*/  BSYNC.RECONVERGENT B1 ;  /* 0x0000000000017941 */ /* 0x000fea0003800200 */
.L_x_1266:
        /* <DEDUP_REMOVED lines=8> */
.L_x_1269:
        /* <DEDUP_REMOVED lines=23> */
.L_x_1265:
[----:B------:R-:W-:Y:S05]  /*0eb0*/  BSYNC.RECONVERGENT B0 ;  /* 0x0000000000007941 */ /* 0x000fea0003800200 */
.L_x_1264:
        /* <DEDUP_REMOVED lines=41> */
.L_x_1276:
        /* <DEDUP_REMOVED lines=23> */
.L_x_1286:
        /* <DEDUP_REMOVED lines=13> */
.L_x_1274:
[----:B------:R-:W-:Y:S05]  /*1390*/  BSYNC.RECONVERGENT B1 ;  /* 0x0000000000017941 */ /* 0x000fea0003800200 */
.L_x_1273:
        /* <DEDUP_REMOVED lines=38> */
.L_x_1293:
        /* <DEDUP_REMOVED lines=29> */
.L_x_1271:
[----:B------:R-:W-:Y:S05]  /*17d0*/  BSYNC B0 ;  /* 0x0000000000007941 */ /* 0x000fea0003800000 */
.L_x_1270:
        /* <DEDUP_REMOVED lines=31> */
.L_x_1300:
[----:B------:R-:W3:Y:S01]  /*19d0*/  LDC R4, c[0x0][0x394] ;  /* 0x0000e500ff047b82 */ /* 0x000ee20000000800 */
[----:B------:R-:W-:Y:S01]  /*19e0*/  ISETP.NE.AND P1, PT, R17, RZ, PT ;  /* 0x000000ff1100720c */ /* 0x000fe20003f25270 */
[----:B------:R-:W-:Y:S01]  /*19f0*/  BSSY.RECONVERGENT B0, `(.L_x_1278) ;  /* 0x0000004000007945 */ /* 0x000fe20003800200 */
[----:B------:R-:W-:-:S11]  /*1a00*/  ISETP.GE.AND P2, PT, R6, UR7, PT ;  /* 0x0000000706007c0c */ /* 0x000fd6000bf46270 */
[----:B------:R-:W-:Y:S05]  /*1a10*/  @P1 BRA `(.L_x_1279) ;  /* 0x0000000000041947 */ /* 0x000fea0003800000 */
[----:B------:R-:W-:-:S04]  /*1a20*/  DEPBAR.LE SB0, 0x0 ;  /* 0x000080000000791a */ /* 0x000fc80000000000 */
.L_x_1279:
[----:B------:R-:W-:Y:S05]  /*1a30*/  BSYNC.RECONVERGENT B0 ;  /* 0x0000000000007941 */ /* 0x000fea0003800200 */
.L_x_1278:
        /* <DEDUP_REMOVED lines=23> */
.L_x_1272:
[----:B------:R-:W-:Y:S01]  /*1bb0*/  HFMA2 R5, -RZ, RZ, 0, 9.5367431640625e-07 ;  /* 0x00000010ff057431 */ /* 0x000fe200000001ff */
[----:B------:R-:W-:Y:S01]  /*1bc0*/  BSSY B1, `(.L_x_1280) ;  /* 0x0000006000017945 */ /* 0x000fe20003800000 */
[----:B------:R-:W-:Y:S01]  /*1bd0*/  IMAD.MOV.U32 R25, RZ, RZ, 0x1f ;  /* 0x0000001fff197424 */ /* 0x000fe200078e00ff */
[----:B------:R-:W-:-:S07]  /*1be0*/  MOV R28, 0xffffffff ;  /* 0xffffffff001c7802 */ /* 0x000fce0000000f00 */
[----:B------:R-:W-:Y:S05]  /*1bf0*/  WARPSYNC.COLLECTIVE R28, `(.L_x_1281) ;  /* 0x000000001c087348 */ /* 0x000fea0003c00000 */
[----:B------:R1:W2:Y:S02]  /*1c00*/  SHFL.BFLY P1, R29, R4, R5, R25 ;  /* 0x0c000005041d7389 */ /* 0x0002a40000020019 */
[----:B-12---:R-:W-:Y:S05]  /*1c10*/  ENDCOLLECTIVE ;  /* 0x000000000000791b */ /* 0x006fea0003800000 */
.L_x_1281:
[----:B------:R-:W-:Y:S05]  /*1c20*/  BSYNC B1 ;  /* 0x0000000000017941 */ /* 0x000fea0003800000 */
.L_x_1280:
[----:B------:R-:W-:Y:S01]  /*1c30*/  FADD.FTZ R4, R4, R29 ;  /* 0x0000001d04047221 */ /* 0x000fe20000010000 */
[----:B------:R-:W-:Y:S02]  /*1c40*/  IMAD.MOV.U32 R5, RZ, RZ, 0x8 ;  /* 0x00000008ff057424 */ /* 0x000fe400078e00ff */
[----:B------:R-:W-:Y:S02]  /*1c50*/  HFMA2 R25, -RZ, RZ, 0, 1.847743988037109375e-06 ;  /* 0x0000001fff197431 */ /* 0x000fe400000001ff */
[----:B------:R-:W-:-:S07]  /*1c60*/  IMAD.MOV.U32 R28, RZ, RZ, -0x1 ;  /* 0xffffffffff1c7424 */ /* 0x000fce00078e00ff */
[----:B------:R-:W-:Y:S05]  /*1c70*/  WARPSYNC.COLLECTIVE R28, `(.L_x_1282) ;  /* 0x000000001c087348 */ /* 0x000fea0003c00000 */
[----:B------:R1:W2:Y:S02]  /*1c80*/  SHFL.BFLY P1, R29, R4, R5, R25 ;  /* 0x0c000005041d7389 */ /* 0x0002a40000020019 */
[----:B-12---:R-:W-:Y:S05]  /*1c90*/  ENDCOLLECTIVE ;  /* 0x000000000000791b */ /* 0x006fea0003800000 */
.L_x_1282:
[----:B------:R-:W-:Y:S02]  /*1ca0*/  IMAD.MOV.U32 R5, RZ, RZ, 0x4 ;  /* 0x00000004ff057424 */ /* 0x000fe400078e00ff */
[----:B------:R-:W-:-:S05]  /*1cb0*/  FADD.FTZ R3, R4, R29 ;  /* 0x0000001d04037221 */ /* 0x000fca0000010000 */
[----:B------:R-:W-:-:S07]  /*1cc0*/  MOV R4, R3 ;  /* 0x0000000300047202 */ /* 0x000fce0000000f00 */
[----:B------:R-:W-:Y:S05]  /*1cd0*/  WARPSYNC.COLLECTIVE R28, `(.L_x_1283) ;  /* 0x000000001c087348 */ /* 0x000fea0003c00000 */
[----:B------:R1:W2:Y:S02]  /*1ce0*/  SHFL.BFLY P1, R29, R4, R5, R25 ;  /* 0x0c000005041d7389 */ /* 0x0002a40000020019 */
[----:B-12---:R-:W-:Y:S05]  /*1cf0*/  ENDCOLLECTIVE ;  /* 0x000000000000791b */ /* 0x006fea0003800000 */
.L_x_1283:
[----:B------:R-:W-:Y:S02]  /*1d00*/  IMAD.MOV.U32 R5, RZ, RZ, 0x2 ;  /* 0x00000002ff057424 */ /* 0x000fe400078e00ff */
[----:B------:R-:W-:-:S05]  /*1d10*/  FADD.FTZ R23, R3, R29 ;  /* 0x0000001d03177221 */ /* 0x000fca0000010000 */
[----:B------:R-:W-:-:S07]  /*1d20*/  MOV R4, R23 ;  /* 0x0000001700047202 */ /* 0x000fce0000000f00 */
[----:B------:R-:W-:Y:S05]  /*1d30*/  WARPSYNC.COLLECTIVE R28, `(.L_x_1284) ;  /* 0x000000001c087348 */ /* 0x000fea0003c00000 */
[----:B------:R1:W2:Y:S02]  /*1d40*/  SHFL.BFLY P1, R29, R4, R5, R25 ;  /* 0x0c000005041d7389 */ /* 0x0002a40000020019 */
[----:B-12---:R-:W-:Y:S05]  /*1d50*/  ENDCOLLECTIVE ;  /* 0x000000000000791b */ /* 0x006fea0003800000 */
.L_x_1284:
[----:B------:R-:W-:Y:S02]  /*1d60*/  IMAD.MOV.U32 R5, RZ, RZ, 0x1 ;  /* 0x00000001ff057424 */ /* 0x000fe400078e00ff */
[----:B------:R-:W-:-:S05]  /*1d70*/  FADD.FTZ R3, R23, R29 ;  /* 0x0000001d17037221 */ /* 0x000fca0000010000 */
[----:B------:R-:W-:-:S07]  /*1d80*/  MOV R4, R3 ;  /* 0x0000000300047202 */ /* 0x000fce0000000f00 */
[----:B------:R-:W-:Y:S05]  /*1d90*/  WARPSYNC.COLLECTIVE R28, `(.L_x_1285) ;  /* 0x000000001c087348 */ /* 0x000fea0003c00000 */
[----:B------:R1:W2:Y:S02]  /*1da0*/  SHFL.BFLY P1, R29, R4, R5, R25 ;  /* 0x0c000005041d7389 */ /* 0x0002a40000020019 */
[----:B-12---:R-:W-:Y:S05]  /*1db0*/  ENDCOLLECTIVE ;  /* 0x000000000000791b */ /* 0x006fea0003800000 */
.L_x_1285:
[----:B------:R-:W-:Y:S05]  /*1dc0*/  BRA `(.L_x_1286) ;  /* 0xfffffff4003c7947 */ /* 0x000fea000383ffff */
.L_x_1275:
[----:B------:R-:W-:Y:S01]  /*1dd0*/  HFMA2 R5, -RZ, RZ, 0, 9.5367431640625e-07 ;  /* 0x00000010ff057431 */ /* 0x000fe200000001ff */
[----:B------:R-:W-:Y:S01]  /*1de0*/  BSSY B1, `(.L_x_1287) ;  /* 0x0000006000017945 */ /* 0x000fe20003800000 */
[----:B------:R-:W-:Y:S01]  /*1df0*/  IMAD.MOV.U32 R25, RZ, RZ, 0x1f ;  /* 0x0000001fff197424 */ /* 0x000fe200078e00ff */
[----:B------:R-:W-:-:S07]  /*1e00*/  MOV R28, 0xffffffff ;  /* 0xffffffff001c7802 */ /* 0x000fce0000000f00 */
[----:B------:R-:W-:Y:S05]  /*1e10*/  WARPSYNC.COLLECTIVE R28, `(.L_x_1288) ;  /* 0x000000001c087348 */ /* 0x000fea0003c00000 */
[----:B------:R1:W2:Y:S02]  /*1e20*/  SHFL.BFLY P1, R29, R4, R5, R25 ;  /* 0x0c000005041d7389 */ /* 0x0002a40000020019 */
[----:B-12---:R-:W-:Y:S05]  /*1e30*/  ENDCOLLECTIVE ;  /* 0x000000000000791b */ /* 0x006fea0003800000 */
.L_x_1288:
[----:B------:R-:W-:Y:S05]  /*1e40*/  BSYNC B1 ;  /* 0x0000000000017941 */ /* 0x000fea0003800000 */
.L_x_1287:
[----:B------:R-:W-:Y:S01]  /*1e50*/  FADD.FTZ R4, R4, R29 ;  /* 0x0000001d04047221 */ /* 0x000fe20000010000 */
[----:B------:R-:W-:Y:S02]  /*1e60*/  IMAD.MOV.U32 R5, RZ, RZ, 0x8 ;  /* 0x00000008ff057424 */ /* 0x000fe400078e00ff */
[----:B------:R-:W-:Y:S02]  /*1e70*/  HFMA2 R25, -RZ, RZ, 0, 1.847743988037109375e-06 ;  /* 0x0000001fff197431 */ /* 0x000fe400000001ff */
[----:B------:R-:W-:-:S07]  /*1e80*/  IMAD.MOV.U32 R28, RZ, RZ, -0x1 ;  /* 0xffffffffff1c7424 */ /* 0x000fce00078e00ff */
[----:B------:R-:W-:Y:S05]  /*1e90*/  WARPSYNC.COLLECTIVE R28, `(.L_x_1289) ;  /* 0x000000001c087348 */ /* 0x000fea0003c00000 */
[----:B------:R1:W2:Y:S02]  /*1ea0*/  SHFL.BFLY P1, R29, R4, R5, R25 ;  /* 0x0c000005041d7389 */ /* 0x0002a40000020019 */
[----:B-12---:R-:W-:Y:S05]  /*1eb0*/  ENDCOLLECTIVE ;  /* 0x000000000000791b */ /* 0x006fea0003800000 */
.L_x_1289:
[----:B------:R-:W-:Y:S01]  /*1ec0*/  MOV R5, 0x4 ;  /* 0x0000000400057802 */ /* 0x000fe20000000f00 */
[----:B------:R-:W-:-:S07]  /*1ed0*/  FADD.FTZ R4, R4, R29 ;  /* 0x0000001d04047221 */ /* 0x000fce0000010000 */
[----:B------:R-:W-:Y:S05]  /*1ee0*/  WARPSYNC.COLLECTIVE R28, `(.L_x_1290) ;  /* 0x000000001c087348 */ /* 0x000fea0003c00000 */
[----:B------:R1:W2:Y:S02]  /*1ef0*/  SHFL.BFLY P1, R29, R4, R5, R25 ;  /* 0x0c000005041d7389 */ /* 0x0002a40000020019 */
[----:B-12---:R-:W-:Y:S05]  /*1f00*/  ENDCOLLECTIVE ;  /* 0x000000000000791b */ /* 0x006fea0003800000 */
.L_x_1290:
[----:B------:R-:W-:Y:S02]  /*1f10*/  IMAD.MOV.U32 R5, RZ, RZ, 0x2 ;  /* 0x00000002ff057424 */ /* 0x000fe400078e00ff */
[----:B------:R-:W-:-:S07]  /*1f20*/  FADD.FTZ R4, R4, R29 ;  /* 0x0000001d04047221 */ /* 0x000fce0000010000 */
[----:B------:R-:W-:Y:S05]  /*1f30*/  WARPSYNC.COLLECTIVE R28, `(.L_x_1291) ;  /* 0x000000001c087348 */ /* 0x000fea0003c00000 */
[----:B------:R1:W2:Y:S02]  /*1f40*/  SHFL.BFLY P1, R29, R4, R5, R25 ;  /* 0x0c000005041d7389 */ /* 0x0002a40000020019 */
[----:B-12---:R-:W-:Y:S05]  /*1f50*/  ENDCOLLECTIVE ;  /* 0x000000000000791b */ /* 0x006fea0003800000 */
.L_x_1291:
[----:B------:R-:W-:Y:S02]  /*1f60*/  HFMA2 R5, -RZ, RZ, 0, 5.9604644775390625e-08 ;  /* 0x00000001ff057431 */ /* 0x000fe400000001ff */
[----:B------:R-:W-:-:S07]  /*1f70*/  FADD.FTZ R4, R4, R29 ;  /* 0x0000001d04047221 */ /* 0x000fce0000010000 */
[----:B------:R-:W-:Y:S05]  /*1f80*/  WARPSYNC.COLLECTIVE R28, `(.L_x_1292) ;  /* 0x000000001c087348 */ /* 0x000fea0003c00000 */
[----:B------:R1:W2:Y:S02]  /*1f90*/  SHFL.BFLY P1, R29, R4, R5, R25 ;  /* 0x0c000005041d7389 */ /* 0x0002a40000020019 */
[----:B-12---:R-:W-:Y:S05]  /*1fa0*/  ENDCOLLECTIVE ;  /* 0x000000000000791b */ /* 0x006fea0003800000 */
.L_x_1292:
[----:B------:R-:W-:Y:S05]  /*1fb0*/  BRA `(.L_x_1293) ;  /* 0xfffffff400907947 */ /* 0x000fea000383ffff */
.L_x_1277:
[----:B------:R-:W-:Y:S01]  /*1fc0*/  BSSY B0, `(.L_x_1294) ;  /* 0x0000007000007945 */ /* 0x000fe20003800000 */
[----:B------:R-:W-:Y:S01]  /*1fd0*/  IMAD.MOV.U32 R5, RZ, RZ, 0x10 ;  /* 0x00000010ff057424 */ /* 0x000fe200078e00ff */
[----:B------:R-:W-:Y:S01]  /*1fe0*/  MOV R25, 0x1f ;  /* 0x0000001f00197802 */ /* 0x000fe20000000f00 */
[----:B------:R-:W-:-:S07]  /*1ff0*/  IMAD.MOV.U32 R28, RZ, RZ, -0x1 ;  /* 0xffffffffff1c7424 */ /* 0x000fce00078e00ff */
[----:B------:R-:W-:Y:S05]  /*2000*/  WARPSYNC.COLLECTIVE R28, `(.L_x_1295) ;  /* 0x000000001c087348 */ /* 0x000fea0003c00000 */
[----:B------:R1:W2:Y:S02]  /*2010*/  SHFL.BFLY P1, R29, R4, R5, R25 ;  /* 0x0c000005041d7389 */ /* 0x0002a40000020019 */
[----:B-12---:R-:W-:Y:S05]  /*2020*/  ENDCOLLECTIVE ;  /* 0x000000000000791b */ /* 0x006fea0003800000 */
.L_x_1295:
[----:B------:R-:W-:Y:S05]  /*2030*/  BSYNC B0 ;  /* 0x0000000000007941 */ /* 0x000fea0003800000 */
.L_x_1294:
[----:B------:R-:W-:Y:S01]  /*2040*/  FADD.FTZ R4, R4, R29 ;  /* 0x0000001d04047221 */ /* 0x000fe20000010000 */
[----:B------:R-:W-:Y:S02]  /*2050*/  HFMA2 R5, -RZ, RZ, 0, 4.76837158203125e-07 ;  /* 0x00000008ff057431 */ /* 0x000fe400000001ff */
[----:B------:R-:W-:Y:S01]  /*2060*/  IMAD.MOV.U32 R25, RZ, RZ, 0x1f ;  /* 0x0000001fff197424 */ /* 0x000fe200078e00ff */
[----:B------:R-:W-:-:S07]  /*2070*/  MOV R28, 0xffffffff ;  /* 0xffffffff001c7802 */ /* 0x000fce0000000f00 */
[----:B------:R-:W-:Y:S05]  /*2080*/  WARPSYNC.COLLECTIVE R28, `(.L_x_1296) ;  /* 0x000000001c087348 */ /* 0x000fea0003c00000 */
[----:B------:R1:W2:Y:S02]  /*2090*/  SHFL.BFLY P1, R29, R4, R5, R25 ;  /* 0x0c000005041d7389 */ /* 0x0002a40000020019 */
[----:B-12---:R-:W-:Y:S05]  /*20a0*/  ENDCOLLECTIVE ;  /* 0x000000000000791b */ /* 0x006fea0003800000 */
.L_x_1296:
[----:B------:R-:W-:Y:S02]  /*20b0*/  HFMA2 R5, -RZ, RZ, 0, 2.384185791015625e-07 ;  /* 0x00000004ff057431 */ /* 0x000fe400000001ff */
[----:B------:R-:W-:-:S04]  /*20c0*/  FADD.FTZ R3, R4, R29 ;  /* 0x0000001d04037221 */ /* 0x000fc80000010000 */
[----:B------:R-:W-:-:S07]  /*20d0*/  IMAD.MOV.U32 R4, RZ, RZ, R3 ;  /* 0x000000ffff047224 */ /* 0x000fce00078e0003 */
[----:B------:R-:W-:Y:S05]  /*20e0*/  WARPSYNC.COLLECTIVE R28, `(.L_x_1297) ;  /* 0x000000001c087348 */ /* 0x000fea0003c00000 */
[----:B------:R1:W2:Y:S02]  /*20f0*/  SHFL.BFLY P1, R29, R4, R5, R25 ;  /* 0x0c000005041d7389 */ /* 0x0002a40000020019 */
[----:B-12---:R-:W-:Y:S05]  /*2100*/  ENDCOLLECTIVE ;  /* 0x000000000000791b */ /* 0x006fea0003800000 */
.L_x_1297:
[----:B------:R-:W-:Y:S01]  /*2110*/  MOV R5, 0x2 ;  /* 0x0000000200057802 */ /* 0x000fe20000000f00 */
[----:B------:R-:W-:-:S04]  /*2120*/  FADD.FTZ R7, R3, R29 ;  /* 0x0000001d03077221 */ /* 0x000fc80000010000 */
[----:B------:R-:W-:-:S07]  /*2130*/  IMAD.MOV.U32 R4, RZ, RZ, R7 ;  /* 0x000000ffff047224 */ /* 0x000fce00078e0007 */
[----:B------:R-:W-:Y:S05]  /*2140*/  WARPSYNC.COLLECTIVE R28, `(.L_x_1298) ;  /* 0x000000001c087348 */ /* 0x000fea0003c00000 */
[----:B------:R1:W2:Y:S02]  /*2150*/  SHFL.BFLY P1, R29, R4, R5, R25 ;  /* 0x0c000005041d7389 */ /* 0x0002a40000020019 */
[----:B-12---:R-:W-:Y:S05]  /*2160*/  ENDCOLLECTIVE ;  /* 0x000000000000791b */ /* 0x006fea0003800000 */
.L_x_1298:
[----:B------:R-:W-:Y:S02]  /*2170*/  HFMA2 R5, -RZ, RZ, 0, 5.9604644775390625e-08 ;  /* 0x00000001ff057431 */ /* 0x000fe400000001ff */
[----:B------:R-:W-:-:S04]  /*2180*/  FADD.FTZ R8, R7, R29 ;  /* 0x0000001d07087221 */ /* 0x000fc80000010000 */
[----:B------:R-:W-:-:S07]  /*2190*/  IMAD.MOV.U32 R4, RZ, RZ, R8 ;  /* 0x000000ffff047224 */ /* 0x000fce00078e0008 */
[----:B------:R-:W-:Y:S05]  /*21a0*/  WARPSYNC.COLLECTIVE R28, `(.L_x_1299) ;  /* 0x000000001c087348 */ /* 0x000fea0003c00000 */
[----:B------:R1:W2:Y:S02]  /*21b0*/  SHFL.BFLY P1, R29, R4, R5, R25 ;  /* 0x0c000005041d7389 */ /* 0x0002a40000020019 */
[----:B-12---:R-:W-:Y:S05]  /*21c0*/  ENDCOLLECTIVE ;  /* 0x000000000000791b */ /* 0x006fea0003800000 */
.L_x_1299:
[----:B------:R-:W-:Y:S05]  /*21d0*/  BRA `(.L_x_1300) ;  /* 0xfffffff400fc7947 */ /* 0x000fea000383ffff */
.L_x_1301:
        /* <DEDUP_REMOVED lines=10> */
.L_x_4091:


//--------------------- .text._ZN12tensorrt_llm7kernels21fusedQKNormRopeKernelIN3c108BFloat16ENS2_4HalfELi256ELb0EEEvPviiifPKvS7_S7_PKlii --------------------------
	.section	.text._ZN12tensorrt_llm7kernels21fusedQKNormRopeKernelIN3c108BFloat16ENS2_4HalfELi256ELb0EEEvPviiifPKvS7_S7_PKlii,"ax",@progbits
	.align	128
        .global         _ZN12tensorrt_llm7kernels21fusedQKNormRopeKernelIN3c108BFloat16ENS2_4HalfELi256ELb0EEEvPviiifPKvS7_S7_PKlii
        .type           _ZN12tensorrt_llm7kernels21fusedQKNormRopeKernelIN3c108BFloat16ENS2_4HalfELi256ELb0EEEvPviiifPKvS7_S7_PKlii,@function
        .size           _ZN12tensorrt_llm7kernels21fusedQKNormRopeKernelIN3c108BFloat16ENS2_4HalfELi256ELb0EEEvPviiifPKvS7_S7_PKlii,(.L_x_4092 - _ZN12tensorrt_llm7kernels21fusedQKNormRopeKernelIN3c108BFloat16ENS2_4HalfELi256ELb0EEEvPviiifPKvS7_S7_PKlii)
        .other          _ZN12tensorrt_llm7kernels21fusedQKNormRopeKernelIN3c108BFloat16ENS2_4HalfELi256ELb0EEEvPviiifPKvS7_S7_PKlii,@"STO_CUDA_ENTRY STV_DEFAULT"
_ZN12tensorrt_llm7kernels21fusedQKNormRopeKernelIN3c108BFloat16ENS2_4HalfELi256ELb0EEEvPviiifPKvS7_S7_PKlii:
.text._ZN12tensorrt_llm7kernels21fusedQKNormRopeKernelIN3c108BFloat16ENS2_4HalfELi256ELb0EEEvPviiifPKvS7_S7_PKlii:
        /* <DEDUP_REMOVED lines=18> */
[----:B0-----:R-:W-:Y:S01]  /*0120*/  HFMA2 R6, -RZ, RZ, 0, 0 ;  /* 0x00000000ff067431 */ /* 0x001fe200000001ff */
[----:B--2---:R-:W-:-:S05]  /*0130*/  IADD3 R11, PT, PT, RZ, -R7, RZ ;  /* 0x80000007ff0b7210 */ /* 0x004fca0007ffe0ff */
[----:B------:R-:W-:-:S04]  /*0140*/  IMAD R3, R11, R8, RZ ;  /* 0x000000080b037224 */ /* 0x000fc800078e02ff */
        /* <DEDUP_REMOVED lines=13> */
[----:B------:R-:W-:Y:S02]  /*0220*/  @!P2 IADD3 R14, PT, PT, -R14, RZ, RZ ;  /* 0x000000ff0e0ea210 */ /* 0x000fe40007ffe1ff */
[----:B------:R-:W-:-:S04]  /*0230*/  @!P1 LOP3.LUT R14, RZ, R5, RZ, 0x33, !PT ;  /* 0x00000005ff0e9212 */ /* 0x000fc800078e33ff */
[----:B-1----:R-:W-:-:S13]  /*0240*/  ISETP.GE.AND P0, PT, R14, UR4, PT ;  /* 0x000000040e007c0c */ /* 0x002fda000bf06270 */
[----:B------:R-:W-:Y:S05]  /*0250*/  @P0 EXIT ;  /* 0x000000000000094d */ /* 0x000fea0003800000 */
[----:B------:R-:W0:Y:S01]  /*0260*/  LDC.64 R18, c[0x0][0x390] ;  /* 0x0000e400ff127b82 */ /* 0x000e220000000a00 */
[----:B------:R-:W-:Y:S01]  /*0270*/  IMAD.MOV R3, RZ, RZ, -R14 ;  /* 0x000000ffff037224 */ /* 0x000fe200078e0a0e */
[----:B------:R-:W1:Y:S01]  /*0280*/  LDCU.64 UR4, c[0x0][0x358] ;  /* 0x00006b00ff0477ac */ /* 0x000e620008000a00 */
[----:B------:R-:W-:Y:S02]  /*0290*/  LOP3.LUT R2, R2, 0x1f, RZ, 0xc0, !PT ;  /* 0x0000001f02027812 */ /* 0x000fe400078ec0ff */
[----:B------:R-:W-:Y:S01]  /*02a0*/  IMAD R3, R5, R3, R0 ;  /* 0x0000000305037224 */ /* 0x000fe200078e0200 */
[----:B------:R-:W2:Y:S02]  /*02b0*/  LDCU.64 UR6, c[0x0][0x3a8] ;  /* 0x00007500ff0677ac */ /* 0x000ea40008000a00 */
[----:B------:R-:W3:Y:S02]  /*02c0*/  LDC.64 R20, c[0x0][0x398] ;  /* 0x0000e600ff147b82 */ /* 0x000ee40000000a00 */
[----:B------:R-:W-:-:S02]  /*02d0*/  ISETP.GE.AND P0, PT, R3, R4, PT ;  /* 0x000000040300720c */ /* 0x000fc40003f06270 */
[CC--:B------:R-:W-:Y:S02]  /*02e0*/  IADD3 R0, PT, PT, R3.reuse, -R4.reuse, RZ ;  /* 0x8000000403007210 */ /* 0x0c0fe40007ffe0ff */
[CC--:B------:R-:W-:Y:S02]  /*02f0*/  ISETP.GE.AND P1, PT, R3.reuse, R4.reuse, PT ;  /* 0x000000040300720c */ /* 0x0c0fe40003f26270 */
[----:B------:R-:W4:Y:S01]  /*0300*/  LDC.64 R22, c[0x0][0x3a0] ;  /* 0x0000e800ff167b82 */ /* 0x000f220000000a00 */
[----:B------:R-:W-:Y:S02]  /*0310*/  SEL R0, R0, RZ, P0 ;  /* 0x000000ff00007207 */ /* 0x000fe40000000000 */
[----:B------:R-:W-:-:S05]  /*0320*/  VIMNMX R3, PT, PT, R3, R4, PT ;  /* 0x0000000403037248 */ /* 0x000fca0003fe0100 */
[----:B------:R-:W5:Y:S01]  /*0330*/  LDC.64 R16, c[0x0][0x380] ;  /* 0x0000e000ff107b82 */ /* 0x000f620000000a00 */
[----:B0-----:R-:W-:-:S04]  /*0340*/  IMAD.IADD R5, R5, 0x1, R18 ;  /* 0x0000000105057824 */ /* 0x001fc800078e0212 */
[----:B------:R-:W-:Y:S01]  /*0350*/  IMAD R0, R14, R5, R0 ;  /* 0x000000050e007224 */ /* 0x000fe200078e0200 */
[----:B------:R-:W-:-:S03]  /*0360*/  SHF.L.U32 R5, R2, 0x3, RZ ;  /* 0x0000000302057819 */ /* 0x000fc600000006ff */
[----:B------:R-:W-:Y:S02]  /*0370*/  IMAD.IADD R0, R0, 0x1, R3 ;  /* 0x0000000100007824 */ /* 0x000fe400078e0203 */
[----:B---3--:R-:W-:-:S03]  /*0380*/  IMAD.WIDE.U32 R20, R5, 0x2, R20 ;  /* 0x0000000205147825 */ /* 0x008fc600078e0014 */
[----:B------:R-:W-:Y:S01]  /*0390*/  LEA R3, R0, R5, 0x8 ;  /* 0x0000000500037211 */ /* 0x000fe200078e40ff */
[----:B----4-:R-:W-:Y:S01]  /*03a0*/  IMAD.WIDE.U32 R22, R5, 0x2, R22 ;  /* 0x0000000205167825 */ /* 0x010fe200078e0016 */
[----:B-1----:R-:W3:Y:S04]  /*03b0*/  @!P1 LDG.E.U16 R15, desc[UR4][R20.64] ;  /* 0x00000004140f9981 */ /* 0x002ee8000c1e1500 */
[----:B------:R-:W4:Y:S01]  /*03c0*/  @P1 LDG.E.U16 R0, desc[UR4][R22.64] ;  /* 0x0000000416001981 */ /* 0x000f22000c1e1500 */
[----:B-----5:R-:W-:-:S03]  /*03d0*/  IMAD.WIDE R16, R3, 0x2, R16 ;  /* 0x0000000203107825 */ /* 0x020fc600078e0210 */
[----:B------:R-:W5:Y:S04]  /*03e0*/  @P0 LDG.E.U16 R25, desc[UR4][R22.64+0x6] ;  /* 0x0000060416190981 */ /* 0x000f68000c1e1500 */
[----:B------:R-:W2:Y:S04]  /*03f0*/  LDG.E.128 R8, desc[UR4][R16.64] ;  /* 0x0000000410087981 */ /* 0x000ea8000c1e1d00 */
[----:B------:R-:W5:Y:S04]  /*0400*/  @!P0 LDG.E.U16 R24, desc[UR4][R20.64+0x6] ;  /* 0x0000060414188981 */ /* 0x000f68000c1e1500 */
[----:B------:R-:W5:Y:S04]  /*0410*/  @P0 LDG.E.U16 R7, desc[UR4][R22.64+0x2] ;  /* 0x0000020416070981 */ /* 0x000f68000c1e1500 */
[----:B------:R-:W5:Y:S04]  /*0420*/  @!P0 LDG.E.U16 R26, desc[UR4][R20.64+0x2] ;  /* 0x00000204141a8981 */ /* 0x000f68000c1e1500 */
[----:B------:R-:W5:Y:S04]  /*0430*/  @P0 LDG.E.U16 R28, desc[UR4][R22.64+0x8] ;  /* 0x00000804161c0981 */ /* 0x000f68000c1e1500 */
[----:B------:R-:W5:Y:S04]  /*0440*/  @!P0 LDG.E.U16 R27, desc[UR4][R20.64+0x8] ;  /* 0x00000804141b8981 */ /* 0x000f68000c1e1500 */
[----:B------:R-:W5:Y:S04]  /*0450*/  @P0 LDG.E.U16 R4, desc[UR4][R22.64+0x4] ;  /* 0x0000040416040981 */ /* 0x000f68000c1e1500 */
[----:B------:R-:W5:Y:S04]  /*0460*/  @!P0 LDG.E.U16 R29, desc[UR4][R20.64+0x4] ;  /* 0x00000404141d8981 */ /* 0x000f68000c1e1500 */
[----:B------:R-:W5:Y:S04]  /*0470*/  @!P0 LDG.E.U16 R5, desc[UR4][R20.64+0xa] ;  /* 0x00000a0414058981 */ /* 0x000f68000c1e1500 */
[----:B------:R-:W5:Y:S04]  /*0480*/  @!P0 LDG.E.U16 R6, desc[UR4][R20.64+0xc] ;  /* 0x00000c0414068981 */ /* 0x000f68000c1e1500 */
[----:B------:R2:W5:Y:S04]  /*0490*/  @!P0 LDG.E.U16 R18, desc[UR4][R20.64+0xe] ;  /* 0x00000e0414128981 */ /* 0x000568000c1e1500 */
[----:B------:R-:W5:Y:S04]  /*04a0*/  @P0 LDG.E.U16 R3, desc[UR4][R22.64+0xa] ;  /* 0x00000a0416030981 */ /* 0x000f68000c1e1500 */
[----:B------:R-:W5:Y:S04]  /*04b0*/  @P0 LDG.E.U16 R13, desc[UR4][R22.64+0xc] ;  /* 0x00000c04160d0981 */ /* 0x000f68000c1e1500 */
[----:B------:R0:W5:Y:S01]  /*04c0*/  @P0 LDG.E.U16 R12, desc[UR4][R22.64+0xe] ;  /* 0x00000e04160c0981 */ /* 0x000162000c1e1500 */
[----:B---3--:R-:W-:Y:S01]  /*04d0*/  @!P1 IMAD.U32 R15, R15, 0x10000, RZ ;  /* 0x000100000f0f9824 */ /* 0x008fe200078e00ff */
[----:B----4-:R-:W-:-:S02]  /*04e0*/  @P1 SHF.L.U32 R15, R0, 0x10, RZ ;  /* 0x00000010000f1819 */ /* 0x010fc400000006ff */
[C---:B--2---:R-:W-:Y:S01]  /*04f0*/  PRMT R21, R8.reuse, 0x7632, R21 ;  /* 0x0000763208157816 */ /* 0x044fe20000000015 */
[----:B------:R-:W-:-:S03]  /*0500*/  IMAD.U32 R0, R8, 0x10000, RZ ;  /* 0x0001000008007824 */ /* 0x000fc600078e00ff */
[----:B------:R-:W-:Y:S01]  /*0510*/  SHF.L.U32 R21, R21, 0x10, RZ ;  /* 0x0000001015157819 */ /* 0x000fe200000006ff */
[----:B------:R-:W-:Y:S01]  /*0520*/  FFMA.FTZ R8, R0, R0, RZ ;  /* 0x0000000000087223 */ /* 0x000fe200000100ff */
[C---:B0-----:R-:W-:Y:S02]  /*0530*/  PRMT R22, R9.reuse, 0x7632, R22 ;  /* 0x0000763209167816 */ /* 0x041fe40000000016 */
[----:B------:R-:W-:Y:S01]  /*0540*/  SHF.L.U32 R23, R9, 0x10, RZ ;  /* 0x0000001009177819 */ /* 0x000fe200000006ff */
[----:B------:R-:W-:Y:S01]  /*0550*/  FFMA.FTZ R8, R21, R21, R8 ;  /* 0x0000001515087223 */ /* 0x000fe20000010008 */
[----:B------:R-:W-:Y:S01]  /*0560*/  SHF.L.U32 R22, R22, 0x10, RZ ;  /* 0x0000001016167819 */ /* 0x000fe200000006ff */
[----:B-----5:R-:W-:Y:S02]  /*0570*/  @P0 IMAD.U32 R20, R25, 0x10000, RZ ;  /* 0x0001000019140824 */ /* 0x020fe400078e00ff */
[--C-:B------:R-:W-:Y:S01]  /*0580*/  FFMA.FTZ R9, R23, R23, R8.reuse ;  /* 0x0000001717097223 */ /* 0x100fe20000010008 */
[----:B------:R-:W-:Y:S01]  /*0590*/  @!P0 IMAD.U32 R20, R24, 0x10000, RZ ;  /* 0x0001000018148824 */ /* 0x000fe200078e00ff */
[C---:B------:R-:W-:Y:S01]  /*05a0*/  PRMT R8, R10.reuse, 0x7632, R8 ;  /* 0x000076320a087816 */ /* 0x040fe20000000008 */
[----:B------:R-:W-:-:S02]  /*05b0*/  IMAD.U32 R24, R10, 0x10000, RZ ;  /* 0x000100000a187824 */ /* 0x000fc400078e00ff */
[----:B------:R-:W-:Y:S01]  /*05c0*/  FFMA.FTZ R9, R22, R22, R9 ;  /* 0x0000001616097223 */ /* 0x000fe20000010009 */
[----:B------:R-:W-:-:S03]  /*05d0*/  SHF.L.U32 R10, R8, 0x10, RZ ;  /* 0x00000010080a7819 */ /* 0x000fc600000006ff */
[----:B------:R-:W-:Y:S01]  /*05e0*/  FFMA.FTZ R9, R24, R24, R9 ;  /* 0x0000001818097223 */ /* 0x000fe20000010009 */
[----:B------:R-:W-:Y:S01]  /*05f0*/  @P0 IMAD.U32 R7, R7, 0x10000, RZ ;  /* 0x0001000007070824 */ /* 0x000fe200078e00ff */
[----:B------:R-:W-:Y:S01]  /*0600*/  @!P0 SHF.L.U32 R7, R26, 0x10, RZ ;  /* 0x000000101a078819 */ /* 0x000fe200000006ff */
[C---:B------:R-:W-:Y:S01]  /*0610*/  IMAD.U32 R26, R11.reuse, 0x10000, RZ ;  /* 0x000100000b1a7824 */ /* 0x040fe200078e00ff */
[----:B------:R-:W-:Y:S01]  /*0620*/  PRMT R25, R11, 0x7632, R25 ;  /* 0x000076320b197816 */ /* 0x000fe20000000019 */
[----:B------:R-:W-:-:S03]  /*0630*/  FFMA.FTZ R9, R10, R10, R9 ;  /* 0x0000000a0a097223 */ /* 0x000fc60000010009 */
[----:B------:R-:W-:Y:S01]  /*0640*/  SHF.L.U32 R25, R25, 0x10, RZ ;  /* 0x0000001019197819 */ /* 0x000fe200000006ff */
[----:B------:R-:W-:-:S04]  /*0650*/  FFMA.FTZ R8, R26, R26, R9 ;  /* 0x0000001a1a087223 */ /* 0x000fc80000010009 */
[----:B------:R-:W-:-:S05]  /*0660*/  FFMA.FTZ R8, R25, R25, R8 ;  /* 0x0000001919087223 */ /* 0x000fca0000010008 */
[----:B------:R-:W0:Y:S01]  /*0670*/  SHFL.BFLY PT, R9, R8, 0x10, 0x1f ;  /* 0x0e001f0008097f89 */ /* 0x000e2200000e0000 */
[----:B------:R-:W-:Y:S01]  /*0680*/  @P0 IMAD.U32 R11, R28, 0x10000, RZ ;  /* 0x000100001c0b0824 */ /* 0x000fe200078e00ff */
[----:B------:R-:W-:Y:S01]  /*0690*/  @!P0 SHF.L.U32 R11, R27, 0x10, RZ ;  /* 0x000000101b0b8819 */ /* 0x000fe200000006ff */
[----:B0-----:R-:W-:-:S05]  /*06a0*/  FADD.FTZ R27, R8, R9 ;  /* 0x00000009081b7221 */ /* 0x001fca0000010000 */
[----:B------:R-:W0:Y:S02]  /*06b0*/  SHFL.BFLY PT, R28, R27, 0x8, 0x1f ;  /* 0x0d001f001b1c7f89 */ /* 0x000e2400000e0000 */
[----:B0-----:R-:W-:Y:S01]  /*06c0*/  FADD.FTZ R28, R27, R28 ;  /* 0x0000001c1b1c7221 */ /* 0x001fe20000010000 */
[----:B------:R-:W-:Y:S01]  /*06d0*/  @P0 SHF.L.U32 R4, R4, 0x10, RZ ;  /* 0x0000001004040819 */ /* 0x000fe200000006ff */
[----:B------:R-:W0:Y:S03]  /*06e0*/  LDC R27, c[0x0][0x3bc] ;  /* 0x0000ef00ff1b7b82 */ /* 0x000e260000000800 */
[----:B------:R-:W1:Y:S01]  /*06f0*/  SHFL.BFLY PT, R9, R28, 0x4, 0x1f ;  /* 0x0c801f001c097f89 */ /* 0x000e6200000e0000 */
[----:B------:R-:W-:Y:S02]  /*0700*/  @!P0 IMAD.U32 R4, R29, 0x10000, RZ ;  /* 0x000100001d048824 */ /* 0x000fe400078e00ff */
        /* <DEDUP_REMOVED lines=10> */
[----:B------:R-:W-:Y:S01]  /*07b0*/  @P0 IMAD.U32 R3, R3, 0x10000, RZ ;  /* 0x0001000003030824 */ /* 0x000fe200078e00ff */
[----:B------:R-:W-:Y:S01]  /*07c0*/  @!P0 SHF.L.U32 R3, R5, 0x10, RZ ;  /* 0x0000001005038819 */ /* 0x000fe200000006ff */
[----:B------:R-:W-:Y:S01]  /*07d0*/  @P0 IMAD.U32 R13, R13, 0x10000, RZ ;  /* 0x000100000d0d0824 */ /* 0x000fe200078e00ff */
[----:B------:R-:W-:Y:S01]  /*07e0*/  @P0 SHF.L.U32 R5, R12, 0x10, RZ ;  /* 0x000000100c050819 */ /* 0x000fe200000006ff */
[----:B------:R-:W-:Y:S01]  /*07f0*/  @!P0 IMAD.U32 R13, R6, 0x10000, RZ ;  /* 0x00010000060d8824 */ /* 0x000fe200078e00ff */
[----:B------:R-:W-:Y:S01]  /*0800*/  @!P0 SHF.L.U32 R5, R18, 0x10, RZ ;  /* 0x0000001012058819 */ /* 0x000fe200000006ff */
        /* <DEDUP_REMOVED lines=24> */
[----:B------:R-:W-:-:S04]  /*0990*/  IMAD.WIDE.U32 R8, R8, R27, RZ ;  /* 0x0000001b08087225 */ /* 0x000fc800078e00ff */
[----:B------:R-:W-:Y:S01]  /*09a0*/  IMAD.IADD R5, R9, 0x1, R5 ;  /* 0x0000000109057824 */ /* 0x000fe200078e0205 */
[----:B------:R-:W-:-:S04]  /*09b0*/  LEA R12, P1, R8, UR6, 0x1 ;  /* 0x00000006080c7c11 */ /* 0x000fc8000f8208ff */
[----:B------:R-:W-:Y:S01]  /*09c0*/  LEA.HI.X R3, R8, UR7, R5, 0x1, P1 ;  /* 0x0000000708037c11 */ /* 0x000fe200088f0c05 */
[----:B------:R-:W-:Y:S08]  /*09d0*/  @P0 BRA `(.L_x_1303) ;  /* 0x0000000c00880947 */ /* 0x000ff00003800000 */
        /* <DEDUP_REMOVED lines=12> */
[----:B0-----:R-:W-:-:S06]  /*0aa0*/  IADD3 R8, PT, PT, R18, 0xffffffe, RZ ;  /* 0x0ffffffe12087810 */ /* 0x001fcc0007ffe0ff */
[----:B------:R0:W1:Y:S02]  /*0ab0*/  F2I.FTZ.U32.TRUNC.NTZ R9, R8 ;  /* 0x0000000800097305 */ /* 0x000064000021f000 */
[----:B0-----:R-:W-:Y:S02]  /*0ac0*/  IMAD.MOV.U32 R8, RZ, RZ, RZ ;  /* 0x000000ffff087224 */ /* 0x001fe400078e00ff */
[----:B-1----:R-:W-:-:S04]  /*0ad0*/  IMAD.MOV R21, RZ, RZ, -R9 ;  /* 0x000000ffff157224 */ /* 0x002fc800078e0a09 */
[----:B------:R-:W-:-:S04]  /*0ae0*/  IMAD R21, R21, R20, RZ ;  /* 0x0000001415157224 */ /* 0x000fc800078e02ff */
[----:B------:R-:W-:-:S06]  /*0af0*/  IMAD.HI.U32 R21, R9, R21, R8 ;  /* 0x0000001509157227 */ /* 0x000fcc00078e0008 */
        /* <DEDUP_REMOVED lines=19> */
[----:B------:R-:W-:-:S05]  /*0c30*/  IMAD.HI.U32 R26, R21, R29, RZ ;  /* 0x0000001d151a7227 */ /* 0x000fca00078e00ff */
[----:B------:R-:W-:-:S05]  /*0c40*/  IADD3 R26, PT, PT, -R26, RZ, RZ ;  /* 0x000000ff1a1a7210 */ /* 0x000fca0007ffe1ff */
[----:B------:R-:W-:-:S05]  /*0c50*/  IMAD R29, R20, R26, R29 ;  /* 0x0000001a141d7224 */ /* 0x000fca00078e021d */
[----:B------:R-:W-:Y:S02]  /*0c60*/  ISETP.GT.U32.AND P1, PT, R20, R29, PT ;  /* 0x0000001d1400720c */ /* 0x000fe40003f24070 */
[----:B------:R-:W-:-:S11]  /*0c70*/  ISETP.GE.AND P2, PT, R25, RZ, PT ;  /* 0x000000ff1900720c */ /* 0x000fd60003f46270 */
[----:B------:R-:W-:-:S05]  /*0c80*/  @!P1 IMAD.IADD R29, R29, 0x1, -R20 ;  /* 0x000000011d1d9824 */ /* 0x000fca00078e0a14 */
[----:B------:R-:W-:Y:S02]  /*0c90*/  ISETP.GT.U32.AND P1, PT, R20, R29, PT ;  /* 0x0000001d1400720c */ /* 0x000fe40003f24070 */
[----:B------:R-:W-:Y:S02]  /*0ca0*/  LOP3.LUT R26, R22, 0x4, RZ, 0xfc, !PT ;  /* 0x00000004161a7812 */ /* 0x000fe400078efcff */
[----:B------:R-:W-:-:S09]  /*0cb0*/  LEA.HI R0, R0, R27, RZ, 0x4 ;  /* 0x0000001b00007211 */ /* 0x000fd200078f20ff */
[----:B------:R-:W-:-:S05]  /*0cc0*/  @!P1 IADD3 R29, PT, PT, R29, -R20, RZ ;  /* 0x800000141d1d9210 */ /* 0x000fca0007ffe0ff */
        /* <DEDUP_REMOVED lines=9> */
[----:B------:R-:W-:-:S04]  /*0d60*/  IADD3 R8, P2, PT, R29, R12, RZ ;  /* 0x0000000c1d087210 */ /* 0x000fc80007f5e0ff */
[----:B------:R-:W-:Y:S02]  /*0d70*/  IADD3.X R9, PT, PT, RZ, R3, RZ, P2, !PT ;  /* 0x00000003ff097210 */ /* 0x000fe400017fe4ff */
[----:B------:R-:W-:-:S13]  /*0d80*/  ISETP.GT.U32.AND P2, PT, R20, R19, PT ;  /* 0x000000131400720c */ /* 0x000fda0003f44070 */
[----:B------:R-:W-:-:S05]  /*0d90*/  @!P2 IMAD.IADD R19, R19, 0x1, -R20 ;  /* 0x000000011313a824 */ /* 0x000fca00078e0a14 */
[----:B------:R-:W-:Y:S02]  /*0da0*/  ISETP.GT.U32.AND P2, PT, R20, R19, PT ;  /* 0x000000131400720c */ /* 0x000fe40003f44070 */
[----:B------:R-:W-:Y:S01]  /*0db0*/  ISETP.GE.AND P3, PT, R26, RZ, PT ;  /* 0x000000ff1a00720c */ /* 0x000fe20003f66270 */
[----:B------:R-:W-:Y:S01]  /*0dc0*/  IMAD.WIDE R26, R5, 0x2, R8 ;  /* 0x00000002051a7825 */ /* 0x000fe200078e0208 */
[----:B------:R-:W-:Y:S02]  /*0dd0*/  ISETP.GE.AND P1, PT, R2, R25, PT ;  /* 0x000000190200720c */ /* 0x000fe40003f26270 */
[----:B------:R-:W4:Y:S04]  /*0de0*/  LDG.E.U16.CONSTANT R2, desc[UR4][R8.64] ;  /* 0x0000000408027981 */ /* 0x000f28000c1e9500 */
[----:B------:R0:W5:Y:S03]  /*0df0*/  LDG.E.U16.CONSTANT R0, desc[UR4][R26.64] ;  /* 0x000000041a007981 */ /* 0x000166000c1e9500 */
[----:B------:R-:W-:-:S05]  /*0e00*/  @!P2 IADD3 R19, PT, PT, R19, -R20, RZ ;  /* 0x800000141313a210 */ /* 0x000fca0007ffe0ff */
[----:B0-----:R-:W-:-:S05]  /*0e10*/  IMAD.MOV.U32 R26, RZ, RZ, R19 ;  /* 0x000000ffff1a7224 */ /* 0x001fca00078e0013 */
[----:B------:R-:W-:Y:S01]  /*0e20*/  @!P3 IADD3 R19, PT, PT, -R26, RZ, RZ ;  /* 0x000000ff1a13b210 */ /* 0x000fe20007ffe1ff */
[----:B------:R-:W0:Y:S04]  /*0e30*/  SHFL.BFLY PT, R28, R15, R25, 0x1f ;  /* 0x0c001f190f1c7589 */ /* 0x000e2800000e0000 */
[----:B------:R-:W-:-:S05]  /*0e40*/  @!P3 IMAD.MOV.U32 R26, RZ, RZ, R19 ;  /* 0x000000ffff1ab224 */ /* 0x000fca00078e0013 */
[----:B------:R-:W-:-:S04]  /*0e50*/  SEL R26, R23, R26, !P0 ;  /* 0x0000001a171a7207 */ /* 0x000fc80004000000 */
[----:B------:R-:W-:Y:S01]  /*0e60*/  LOP3.LUT R9, R26, 0x1fe, RZ, 0xc0, !PT ;  /* 0x000001fe1a097812 */ /* 0x000fe200078ec0ff */
[----:B0-----:R-:W-:Y:S01]  /*0e70*/  @!P1 FADD.FTZ R28, -R28, -RZ ;  /* 0x800000ff1c1c9221 */ /* 0x001fe20000010100 */
[----:B---3--:R-:W-:Y:S01]  /*0e80*/  HADD2.F32 R29, -RZ, R18.H0_H0 ;  /* 0x20000012ff1d7230 */ /* 0x008fe20000004100 */
[----:B------:R-:W-:-:S04]  /*0e90*/  LOP3.LUT R18, R22, 0x6, RZ, 0xfc, !PT ;  /* 0x0000000616127812 */ /* 0x000fc800078efcff */
[----:B------:R-:W-:-:S05]  /*0ea0*/  IABS R27, R18 ;  /* 0x00000012001b7213 */ /* 0x000fca0000000000 */
[----:B------:R-:W-:-:S05]  /*0eb0*/  IMAD.HI.U32 R8, R21, R27, RZ ;  /* 0x0000001b15087227 */ /* 0x000fca00078e00ff */
[----:B------:R-:W-:-:S05]  /*0ec0*/  IADD3 R8, PT, PT, -R8, RZ, RZ ;  /* 0x000000ff08087210 */ /* 0x000fca0007ffe1ff */
[----:B------:R-:W-:-:S05]  /*0ed0*/  IMAD R19, R20, R8, R27 ;  /* 0x0000000814137224 */ /* 0x000fca00078e021b */
[----:B------:R-:W-:Y:S02]  /*0ee0*/  ISETP.GT.U32.AND P2, PT, R20, R19, PT ;  /* 0x000000131400720c */ /* 0x000fe40003f44070 */
[----:B------:R-:W-:Y:S01]  /*0ef0*/  IADD3 R8, P3, PT, R9, R12, RZ ;  /* 0x0000000c09087210 */ /* 0x000fe20007f7e0ff */
[----:B--2---:R-:W-:-:S10]  /*0f00*/  HADD2.F32 R24, -RZ, R24.H0_H0 ;  /* 0x20000018ff187230 */ /* 0x004fd40000004100 */
[----:B------:R-:W-:Y:S01]  /*0f10*/  @!P2 IMAD.IADD R19, R19, 0x1, -R20 ;  /* 0x000000011313a824 */ /* 0x000fe200078e0a14 */
[----:B------:R-:W-:-:S04]  /*0f20*/  IADD3.X R9, PT, PT, RZ, R3, RZ, P3, !PT ;  /* 0x00000003ff097210 */ /* 0x000fc80001ffe4ff */
[----:B------:R-:W-:Y:S01]  /*0f30*/  ISETP.GT.U32.AND P2, PT, R20, R19, PT ;  /* 0x000000131400720c */ /* 0x000fe20003f44070 */
[----:B------:R-:W-:Y:S01]  /*0f40*/  FMUL.FTZ R28, R28, R29 ;  /* 0x0000001d1c1c7220 */ /* 0x000fe20000410000 */
[----:B------:R-:W-:-:S03]  /*0f50*/  ISETP.GE.AND P3, PT, R18, RZ, PT ;  /* 0x000000ff1200720c */ /* 0x000fc60003f66270 */
[----:B------:R-:W-:Y:S01]  /*0f60*/  FFMA.FTZ R15, R15, R24, R28 ;  /* 0x000000180f0f7223 */ /* 0x000fe2000001001c */
[----:B------:R-:W-:Y:S02]  /*0f70*/  IMAD.WIDE R28, R5, 0x2, R8 ;  /* 0x00000002051c7825 */ /* 0x000fe400078e0208 */
[----:B------:R-:W2:Y:S04]  /*0f80*/  LDG.E.U16.CONSTANT R9, desc[UR4][R8.64] ;  /* 0x0000000408097981 */ /* 0x000ea8000c1e9500 */
[----:B------:R0:W3:Y:S01]  /*0f90*/  LDG.E.U16.CONSTANT R28, desc[UR4][R28.64] ;  /* 0x000000041c1c7981 */ /* 0x0000e2000c1e9500 */
        /* <DEDUP_REMOVED lines=8> */
[----:B------:R1:W2:Y:S04]  /*1020*/  LDG.E.U16.CONSTANT R18, desc[UR4][R18.64] ;  /* 0x0000000412127981 */ /* 0x0002a8000c1e9500 */
[----:B------:R1:W2:Y:S04]  /*1030*/  LDG.E.U16.CONSTANT R26, desc[UR4][R26.64] ;  /* 0x000000041a1a7981 */ /* 0x0002a8000c1e9500 */
[----:B0-----:R-:W0:Y:S01]  /*1040*/  SHFL.BFLY PT, R29, R6, R25, 0x1f ;  /* 0x0c001f19061d7589 */ /* 0x001e2200000e0000 */
[----:B------:R-:W-:-:S04]  /*1050*/  LOP3.LUT R24, R22, 0x8, RZ, 0xfc, !PT ;  /* 0x0000000816187812 */ /* 0x000fc800078efcff */
[----:B------:R-:W-:Y:S01]  /*1060*/  IABS R8, R24 ;  /* 0x0000001800087213 */ /* 0x000fe20000000000 */
[----:B-----5:R-:W-:Y:S02]  /*1070*/  HADD2.F32 R0, -RZ, R0.H0_H0 ;  /* 0x20000000ff007230 */ /* 0x020fe40000004100 */
[----:B0-----:R-:W-:-:S04]  /*1080*/  @!P1 FADD.FTZ R29, -R29, -RZ ;  /* 0x800000ff1d1d9221 */ /* 0x001fc80000010100 */
[----:B------:R-:W-:Y:S01]  /*1090*/  FMUL.FTZ R0, R29, R0 ;  /* 0x000000001d007220 */ /* 0x000fe20000410000 */
[----:B----4-:R-:W-:Y:S02]  /*10a0*/  HADD2.F32 R29, -RZ, R2.H0_H0 ;  /* 0x20000002ff1d7230 */ /* 0x010fe40000004100 */
[----:B------:R-:W-:-:S04]  /*10b0*/  IMAD.HI.U32 R2, R21, R8, RZ ;  /* 0x0000000815027227 */ /* 0x000fc800078e00ff */
[----:B-1----:R-:W-:-:S04]  /*10c0*/  IMAD.MOV R19, RZ, RZ, -R2 ;  /* 0x000000ffff137224 */ /* 0x002fc800078e0a02 */
[----:B------:R-:W-:-:S05]  /*10d0*/  IMAD R19, R20, R19, R8 ;  /* 0x0000001314137224 */ /* 0x000fca00078e0208 */
[----:B------:R-:W-:Y:S01]  /*10e0*/  ISETP.GT.U32.AND P3, PT, R20, R19, PT ;  /* 0x000000131400720c */ /* 0x000fe20003f64070 */
[----:B------:R-:W-:Y:S01]  /*10f0*/  FFMA.FTZ R0, R6, R29, R0 ;  /* 0x0000001d06007223 */ /* 0x000fe20000010000 */
[----:B------:R-:W-:Y:S01]  /*1100*/  LOP3.LUT R2, R22, 0xa, RZ, 0xfc, !PT ;  /* 0x0000000a16027812 */ /* 0x000fe200078efcff */
[----:B------:R-:W0:Y:S03]  /*1110*/  SHFL.BFLY PT, R6, R4, R25, 0x1f ;  /* 0x0c001f1904067589 */ /* 0x000e2600000e0000 */
[----:B------:R-:W-:-:S07]  /*1120*/  IABS R27, R2 ;  /* 0x00000002001b7213 */ /* 0x000fce0000000000 */
[----:B------:R-:W-:Y:S02]  /*1130*/  @!P3 IADD3 R19, PT, PT, R19, -R20, RZ ;  /* 0x800000141313b210 */ /* 0x000fe40007ffe0ff */
[----:B------:R-:W-:Y:S01]  /*1140*/  ISETP.GE.AND P3, PT, R2, RZ, PT ;  /* 0x000000ff0200720c */ /* 0x000fe20003f66270 */
[----:B------:R-:W-:Y:S01]  /*1150*/  IMAD.HI.U32 R2, R21, R27, RZ ;  /* 0x0000001b15027227 */ /* 0x000fe200078e00ff */
[----:B------:R-:W-:-:S03]  /*1160*/  ISETP.GT.U32.AND P4, PT, R20, R19, PT ;  /* 0x000000131400720c */ /* 0x000fc60003f84070 */
[----:B------:R-:W-:Y:S01]  /*1170*/  IMAD.MOV R2, RZ, RZ, -R2 ;  /* 0x000000ffff027224 */ /* 0x000fe200078e0a02 */
[----:B------:R-:W-:-:S03]  /*1180*/  ISETP.GE.AND P2, PT, R24, RZ, PT ;  /* 0x000000ff1800720c */ /* 0x000fc60003f46270 */
[----:B------:R-:W-:-:S06]  /*1190*/  IMAD R27, R20, R2, R27 ;  /* 0x00000002141b7224 */ /* 0x000fcc00078e021b */
[----:B------:R-:W-:Y:S02]  /*11a0*/  @!P4 IADD3 R19, PT, PT, R19, -R20, RZ ;  /* 0x800000141313c210 */ /* 0x000fe40007ffe0ff */
[----:B------:R-:W-:Y:S01]  /*11b0*/  ISETP.GT.U32.AND P4, PT, R20, R27, PT ;  /* 0x0000001b1400720c */ /* 0x000fe20003f84070 */
[----:B0-----:R-:W-:Y:S02]  /*11c0*/  @!P1 FADD.FTZ R6, -R6, -RZ ;  /* 0x800000ff06069221 */ /* 0x001fe40000010100 */
[----:B------:R-:W-:-:S10]  /*11d0*/  IMAD.MOV.U32 R2, RZ, RZ, R19 ;  /* 0x000000ffff027224 */ /* 0x000fd400078e0013 */
[----:B------:R-:W-:Y:S01]  /*11e0*/  @!P4 IADD3 R27, PT, PT, R27, -R20, RZ ;  /* 0x800000141b1bc210 */ /* 0x000fe20007ffe0ff */
[----:B---3--:R-:W-:-:S05]  /*11f0*/  HADD2.F32 R29, -RZ, R28.H0_H0 ;  /* 0x2000001cff1d7230 */ /* 0x008fca0000004100 */
[----:B------:R-:W-:Y:S01]  /*1200*/  FMUL.FTZ R19, R6, R29 ;  /* 0x0000001d06137220 */ /* 0x000fe20000410000 */
[----:B------:R-:W-:-:S05]  /*1210*/  @!P2 IADD3 R6, PT, PT, -R2, RZ, RZ ;  /* 0x000000ff0206a210 */ /* 0x000fca0007ffe1ff */
[----:B------:R-:W-:Y:S02]  /*1220*/  @!P2 IMAD.MOV.U32 R2, RZ, RZ, R6 ;  /* 0x000000ffff02a224 */ /* 0x000fe400078e0006 */
[----:B------:R-:W0:Y:S01]  /*1230*/  SHFL.BFLY PT, R6, R7, R25, 0x1f ;  /* 0x0c001f1907067589 */ /* 0x000e2200000e0000 */
[----:B------:R-:W-:Y:S02]  /*1240*/  ISETP.GT.U32.AND P2, PT, R20, R27, PT ;  /* 0x0000001b1400720c */ /* 0x000fe40003f44070 */
[----:B------:R-:W-:-:S11]  /*1250*/  SEL R24, R23, R2, !P0 ;  /* 0x0000000217187207 */ /* 0x000fd60004000000 */
[----:B------:R-:W-:-:S05]  /*1260*/  @!P2 IMAD.IADD R27, R27, 0x1, -R20 ;  /* 0x000000011b1ba824 */ /* 0x000fca00078e0a14 */
[----:B------:R-:W-:Y:S01]  /*1270*/  @!P3 IADD3 R8, PT, PT, -R27, RZ, RZ ;  /* 0x000000ff1b08b210 */ /* 0x000fe20007ffe1ff */
[----:B0-----:R-:W-:Y:S01]  /*1280*/  @!P1 FADD.FTZ R6, -R6, -RZ ;  /* 0x800000ff06069221 */ /* 0x001fe20000010100 */
[----:B--2---:R-:W-:-:S03]  /*1290*/  HADD2.F32 R29, -RZ, R26.H0_H0 ;  /* 0x2000001aff1d7230 */ /* 0x004fc60000004100 */
[----:B------:R-:W-:Y:S02]  /*12a0*/  @!P3 IMAD.MOV.U32 R27, RZ, RZ, R8 ;  /* 0x000000ffff1bb224 */ /* 0x000fe400078e0008 */
[----:B------:R-:W-:Y:S01]  /*12b0*/  FMUL.FTZ R2, R6, R29 ;  /* 0x0000001d06027220 */ /* 0x000fe20000410000 */
[----:B------:R-:W-:Y:S02]  /*12c0*/  LOP3.LUT R29, R24, 0x1fe, RZ, 0xc0, !PT ;  /* 0x000001fe181d7812 */ /* 0x000fe400078ec0ff */
[----:B------:R-:W-:Y:S01]  /*12d0*/  SEL R27, R23, R27, !P0 ;  /* 0x0000001b171b7207 */ /* 0x000fe20004000000 */
[----:B------:R-:W-:Y:S01]  /*12e0*/  HADD2.F32 R6, -RZ, R9.H0_H0 ;  /* 0x20000009ff067230 */ /* 0x000fe20000004100 */
[----:B------:R-:W-:Y:S02]  /*12f0*/  IADD3 R8, P2, PT, R29, R12, RZ ;  /* 0x0000000c1d087210 */ /* 0x000fe40007f5e0ff */
[----:B------:R-:W-:Y:S01]  /*1300*/  LOP3.LUT R27, R27, 0x1fe, RZ, 0xc0, !PT ;  /* 0x000001fe1b1b7812 */ /* 0x000fe200078ec0ff */
[----:B------:R-:W-:Y:S01]  /*1310*/  HADD2.F32 R18, -RZ, R18.H0_H0 ;  /* 0x20000012ff127230 */ /* 0x000fe20000004100 */
[----:B------:R-:W-:Y:S01]  /*1320*/  IADD3.X R9, PT, PT, RZ, R3, RZ, P2, !PT ;  /* 0x00000003ff097210 */ /* 0x000fe200017fe4ff */
[----:B------:R-:W-:Y:S01]  /*1330*/  FFMA.FTZ R4, R4, R6, R19 ;  /* 0x0000000604047223 */ /* 0x000fe20000010013 */
[----:B------:R-:W-:-:S02]  /*1340*/  IADD3 R6, P2, PT, R27, R12, RZ ;  /* 0x0000000c1b067210 */ /* 0x000fc40007f5e0ff */
[----:B------:R-:W-:-:S03]  /*1350*/  FFMA.FTZ R2, R7, R18, R2 ;  /* 0x0000001207027223 */ /* 0x000fc60000010002 */
[----:B------:R-:W-:Y:S01]  /*1360*/  IMAD.X R7, RZ, RZ, R3, P2 ;  /* 0x000000ffff077224 */ /* 0x000fe200010e0603 */
[----:B------:R-:W-:Y:S01]  /*1370*/  LOP3.LUT R29, R22, 0xc, RZ, 0xfc, !PT ;  /* 0x0000000c161d7812 */ /* 0x000fe200078efcff */
[----:B------:R-:W-:-:S03]  /*1380*/  IMAD.WIDE R18, R5, 0x2, R6 ;  /* 0x0000000205127825 */ /* 0x000fc600078e0206 */
[----:B------:R-:W-:Y:S01]  /*1390*/  ISETP.GE.AND P3, PT, R29, RZ, PT ;  /* 0x000000ff1d00720c */ /* 0x000fe20003f66270 */
[----:B------:R-:W2:Y:S04]  /*13a0*/  LDG.E.U16.CONSTANT R6, desc[UR4][R6.64] ;  /* 0x0000000406067981 */ /* 0x000ea8000c1e9500 */
[----:B------:R0:W3:Y:S02]  /*13b0*/  LDG.E.U16.CONSTANT R28, desc[UR4][R18.64] ;  /* 0x00000004121c7981 */ /* 0x0000e4000c1e9500 */
[----:B0-----:R-:W-:-:S05]  /*13c0*/  IABS R18, R29 ;  /* 0x0000001d00127213 */ /* 0x001fca0000000000 */
[----:B------:R-:W-:-:S05]  /*13d0*/  IMAD.HI.U32 R29, R21, R18, RZ ;  /* 0x00000012151d7227 */ /* 0x000fca00078e00ff */
[----:B------:R-:W-:-:S05]  /*13e0*/  IADD3 R29, PT, PT, -R29, RZ, RZ ;  /* 0x000000ff1d1d7210 */ /* 0x000fca0007ffe1ff */
[----:B------:R-:W-:-:S05]  /*13f0*/  IMAD R29, R20, R29, R18 ;  /* 0x0000001d141d7224 */ /* 0x000fca00078e0212 */
[----:B------:R-:W-:Y:S01]  /*1400*/  ISETP.GT.U32.AND P2, PT, R20, R29, PT ;  /* 0x0000001d1400720c */ /* 0x000fe20003f44070 */
[----:B------:R-:W-:Y:S02]  /*1410*/  IMAD.WIDE R26, R5, 0x2, R8 ;  /* 0x00000002051a7825 */ /* 0x000fe400078e0208 */
[----:B------:R-:W4:Y:S04]  /*1420*/  LDG.E.U16.CONSTANT R8, desc[UR4][R8.64] ;  /* 0x0000000408087981 */ /* 0x000f28000c1e9500 */
[----:B------:R0:W5:Y:S06]  /*1430*/  LDG.E.U16.CONSTANT R24, desc[UR4][R26.64] ;  /* 0x000000041a187981 */ /* 0x00016c000c1e9500 */
        /* <DEDUP_REMOVED lines=9> */
[----:B0-----:R-:W-:-:S03]  /*14d0*/  IMAD.WIDE R26, R5, 0x2, R18 ;  /* 0x00000002051a7825 */ /* 0x001fc600078e0212 */
[----:B------:R-:W2:Y:S04]  /*14e0*/  LDG.E.U16.CONSTANT R18, desc[UR4][R18.64] ;  /* 0x0000000412127981 */ /* 0x000ea8000c1e9500 */
[----:B------:R-:W2:Y:S04]  /*14f0*/  LDG.E.U16.CONSTANT R26, desc[UR4][R26.64] ;  /* 0x000000041a1a7981 */ /* 0x000ea8000c1e9500 */
[----:B------:R-:W0:Y:S02]  /*1500*/  SHFL.BFLY PT, R29, R11, R25, 0x1f ;  /* 0x0c001f190b1d7589 */ /* 0x000e2400000e0000 */
[----:B0-----:R-:W-:-:S02]  /*1510*/  @!P1 FADD.FTZ R29, -R29, -RZ ;  /* 0x800000ff1d1d9221 */ /* 0x001fc40000010100 */
[----:B------:R-:W-:Y:S01]  /*1520*/  SHFL.BFLY PT, R9, R14, R25, 0x1f ;  /* 0x0c001f190e097589 */ /* 0x000fe200000e0000 */
[----:B---3--:R-:W-:Y:S02]  /*1530*/  HADD2.F32 R28, -RZ, R28.H0_H0 ;  /* 0x2000001cff1c7230 */ /* 0x008fe40000004100 */
[----:B-----5:R-:W-:-:S05]  /*1540*/  HADD2.F32 R24, -RZ, R24.H0_H0 ;  /* 0x20000018ff187230 */ /* 0x020fca0000004100 */
[----:B------:R-:W-:Y:S02]  /*1550*/  FMUL.FTZ R24, R29, R24 ;  /* 0x000000181d187220 */ /* 0x000fe40000410000 */
[----:B------:R-:W0:Y:S02]  /*1560*/  SHFL.BFLY PT, R29, R10, R25, 0x1f ;  /* 0x0c001f190a1d7589 */ /* 0x000e2400000e0000 */
[----:B0-----:R-:W-:-:S04]  /*1570*/  @!P1 FADD.FTZ R29, -R29, -RZ ;  /* 0x800000ff1d1d9221 */ /* 0x001fc80000010100 */
[----:B------:R-:W-:Y:S02]  /*1580*/  FMUL.FTZ R7, R29, R28 ;  /* 0x0000001c1d077220 */ /* 0x000fe40000410000 */
[----:B------:R-:W0:Y:S01]  /*1590*/  SHFL.BFLY PT, R28, R13, R25, 0x1f ;  /* 0x0c001f190d1c7589 */ /* 0x000e2200000e0000 */
[----:B----4-:R-:W-:Y:S02]  /*15a0*/  HADD2.F32 R8, -RZ, R8.H0_H0 ;  /* 0x20000008ff087230 */ /* 0x010fe40000004100 */
[----:B--2---:R-:W-:-:S03]  /*15b0*/  HADD2.F32 R6, -RZ, R6.H0_H0 ;  /* 0x20000006ff067230 */ /* 0x004fc60000004100 */
[----:B------:R-:W-:Y:S02]  /*15c0*/  FFMA.FTZ R11, R11, R8, R24 ;  /* 0x000000080b0b7223 */ /* 0x000fe40000010018 */
[----:B------:R-:W-:Y:S01]  /*15d0*/  FFMA.FTZ R10, R10, R6, R7 ;  /* 0x000000060a0a7223 */ /* 0x000fe20000010007 */
[----:B------:R-:W-:Y:S01]  /*15e0*/  MOV R6, R0 ;  /* 0x0000000000067202 */ /* 0x000fe20000000f00 */
[----:B------:R-:W-:Y:S02]  /*15f0*/  IMAD.MOV.U32 R7, RZ, RZ, R2 ;  /* 0x000000ffff077224 */ /* 0x000fe400078e0002 */
[----:B------:R-:W-:Y:S02]  /*1600*/  HADD2.F32 R18, -RZ, R18.H0_H0 ;  /* 0x20000012ff127230 */ /* 0x000fe40000004100 */
[----:B------:R-:W-:Y:S02]  /*1610*/  HADD2.F32 R27, -RZ, R26.H0_H0 ;  /* 0x2000001aff1b7230 */ /* 0x000fe40000004100 */
[----:B0-----:R-:W-:-:S04]  /*1620*/  @!P1 FADD.FTZ R28, -R28, -RZ ;  /* 0x800000ff1c1c9221 */ /* 0x001fc80000010100 */
[----:B------:R-:W-:-:S04]  /*1630*/  FMUL.FTZ R28, R28, R27 ;  /* 0x0000001b1c1c7220 */ /* 0x000fc80000410000 */
[----:B------:R-:W-:-:S07]  /*1640*/  FFMA.FTZ R8, R13, R18, R28 ;  /* 0x000000120d087223 */ /* 0x000fce000001001c */
.L_x_1315:
        /* <DEDUP_REMOVED lines=20> */
[----:B------:R-:W-:Y:S02]  /*1790*/  IMAD.MOV.U32 R13, RZ, RZ, R8 ;  /* 0x000000ffff0d7224 */ /* 0x000fe400078e0008 */
[----:B--2---:R-:W-:-:S02]  /*17a0*/  HADD2.F32 R5, -RZ, R2.H0_H0 ;  /* 0x20000002ff057230 */ /* 0x004fc40000004100 */
[----:B---3--:R-:W-:-:S05]  /*17b0*/  HADD2.F32 R0, -RZ, R18.H0_H0 ;  /* 0x20000012ff007230 */ /* 0x008fca0000004100 */
[----:B------:R-:W-:-:S04]  /*17c0*/  FMUL.FTZ R9, R9, R0 ;  /* 0x0000000009097220 */ /* 0x000fc80000410000 */
[----:B------:R-:W-:Y:S01]  /*17d0*/  FFMA.FTZ R14, R14, R5, R9 ;  /* 0x000000050e0e7223 */ /* 0x000fe20000010009 */
[----:B------:R-:W-:Y:S06]  /*17e0*/  BRA.DIV UR6, `(.L_x_1305) ;  /* 0x0000000e06dc7947 */ /* 0x000fec000b800000 */
[----:B------:R-:W-:Y:S01]  /*17f0*/  NOP ;  /* 0x0000000000007918 */ /* 0x000fe20000000000 */
.L_x_1303:
[----:B------:R-:W-:Y:S05]  /*1800*/  BSYNC B0 ;  /* 0x0000000000007941 */ /* 0x000fea0003800000 */
.L_x_1302:
[----:B------:R-:W-:Y:S02]  /*1810*/  F2FP.BF16.F32.PACK_AB R10, R10, R11 ;  /* 0x0000000b0a0a723e */ /* 0x000fe400000010ff */
[----:B------:R-:W-:Y:S02]  /*1820*/  F2FP.BF16.F32.PACK_AB R8, R6, R15 ;  /* 0x0000000f0608723e */ /* 0x000fe400000010ff */
[----:B------:R-:W-:Y:S02]  /*1830*/  F2FP.BF16.F32.PACK_AB R9, R7, R4 ;  /* 0x000000040709723e */ /* 0x000fe400000010ff */
[----:B------:R-:W-:-:S05]  /*1840*/  F2FP.BF16.F32.PACK_AB R11, R14, R13 ;  /* 0x0000000d0e0b723e */ /* 0x000fca00000010ff */
[----:B------:R-:W-:Y:S01]  /*1850*/  STG.E.128 desc[UR4][R16.64], R8 ;  /* 0x0000000810007986 */ /* 0x000fe2000c101d04 */
[----:B------:R-:W-:Y:S05]  /*1860*/  EXIT ;  /* 0x000000000000794d */ /* 0x000fea0003800000 */
.L_x_1304:
[-C--:B------:R-:W-:Y:S01]  /*1870*/  IABS R20, R27.reuse ;  /* 0x0000001b00147213 */ /* 0x080fe20000000000 */
[----:B------:R-:W-:Y:S01]  /*1880*/  IMAD.SHL.U32 R22, R2, 0x10, RZ ;  /* 0x0000001002167824 */ /* 0x000fe200078e00ff */
[-C--:B------:R-:W-:Y:S02]  /*1890*/  LEA.HI R0, R0, R27.reuse, RZ, 0x4 ;  /* 0x0000001b00007211 */ /* 0x080fe400078f20ff */
[----:B------:R0:W1:Y:S01]  /*18a0*/  I2F.RP R18, R20 ;  /* 0x0000001400127306 */ /* 0x0000620000209400 */
[----:B------:R-:W-:Y:S02]  /*18b0*/  LOP3.LUT R23, RZ, R27, RZ, 0x33, !PT ;  /* 0x0000001bff177212 */ /* 0x000fe400078e33ff */
[----:B------:R-:W-:Y:S02]  /*18c0*/  SHF.R.S32.HI R25, RZ, 0x4, R0 ;  /* 0x00000004ff197819 */ /* 0x000fe40000011400 */
[----:B------:R-:W-:Y:S01]  /*18d0*/  ISETP.GE.AND P2, PT, R22, RZ, PT ;  /* 0x000000ff1600720c */ /* 0x000fe20003f46270 */
[----:B------:R-:W-:Y:S01]  /*18e0*/  IMAD.MOV.U32 R26, RZ, RZ, R15 ;  /* 0x000000ffff1a7224 */ /* 0x000fe200078e000f */
[----:B------:R-:W-:-:S11]  /*18f0*/  MOV R24, 0xffffffff ;  /* 0xffffffff00187802 */ /* 0x000fd60000000f00 */
[----:B01----:R-:W-:Y:S05]  /*1900*/  WARPSYNC.COLLECTIVE R24, `(.L_x_1306) ;  /* 0x0000000018087348 */ /* 0x003fea0003c00000 */
[----:B------:R-:W-:Y:S01]  /*1910*/  NOP ;  /* 0x0000000000007918 */ /* 0x000fe20000000000 */
[----:B01----:R-:W-:Y:S05]  /*1920*/  ENDCOLLECTIVE ;  /* 0x000000000000791b */ /* 0x003fea0003800000 */
.L_x_1306:
[----:B------:R-:W0:Y:S01]  /*1930*/  MUFU.RCP R18, R18 ;  /* 0x0000001200127308 */ /* 0x000e220000001000 */
[----:B------:R-:W-:Y:S02]  /*1940*/  ISETP.GE.AND P1, PT, R2, R25, PT ;  /* 0x000000190200720c */ /* 0x000fe40003f26270 */
[----:B0-----:R-:W-:-:S05]  /*1950*/  IADD3 R8, PT, PT, R18, 0xffffffe, RZ ;  /* 0x0ffffffe12087810 */ /* 0x001fca0007ffe0ff */
[----:B------:R0:W1:Y:S02]  /*1960*/  F2I.FTZ.U32.TRUNC.NTZ R9, R8 ;  /* 0x0000000800097305 */ /* 0x000064000021f000 */
[----:B0-----:R-:W-:Y:S02]  /*1970*/  HFMA2 R8, -RZ, RZ, 0, 0 ;  /* 0x00000000ff087431 */ /* 0x001fe400000001ff */
[----:B-1----:R-:W-:-:S04]  /*1980*/  IMAD.MOV R21, RZ, RZ, -R9 ;  /* 0x000000ffff157224 */ /* 0x002fc800078e0a09 */
        /* <DEDUP_REMOVED lines=20> */
[----:B------:R-:W-:-:S07]  /*1ad0*/  HFMA2 R27, -RZ, RZ, 0, 1.847743988037109375e-06 ;  /* 0x0000001fff1b7431 */ /* 0x000fce00000001ff */
[----:B0----5:R-:W-:Y:S05]  /*1ae0*/  WARPSYNC.COLLECTIVE R24, `(.L_x_1307) ;  /* 0x0000000018087348 */ /* 0x021fea0003c00000 */
[----:B------:R1:W2:Y:S02]  /*1af0*/  SHFL.BFLY P2, R24, R26, R25, R27 ;  /* 0x0c0000191a187389 */ /* 0x0002a4000004001b */
[----:B012--5:R-:W-:Y:S05]  /*1b00*/  ENDCOLLECTIVE ;  /* 0x000000000000791b */ /* 0x027fea0003800000 */
.L_x_1307:
[----:B------:R-:W-:-:S04]  /*1b10*/  IMAD.MOV.U32 R28, RZ, RZ, R24 ;  /* 0x000000ffff1c7224 */ /* 0x000fc800078e0018 */
[----:B------:R-:W-:Y:S01]  /*1b20*/  @!P1 FADD.FTZ R28, -R28, -RZ ;  /* 0x800000ff1c1c9221 */ /* 0x000fe20000010100 */
[----:B------:R-:W-:Y:S02]  /*1b30*/  HADD2.F32 R0, -RZ, R0.H0_H0 ;  /* 0x20000000ff007230 */ /* 0x000fe40000004100 */
[----:B------:R-:W-:-:S05]  /*1b40*/  HADD2.F32 R19, -RZ, R8.H0_H0 ;  /* 0x20000008ff137230 */ /* 0x000fca0000004100 */
[----:B------:R-:W-:-:S04]  /*1b50*/  FMUL.FTZ R28, R28, R19 ;  /* 0x000000131c1c7220 */ /* 0x000fc80000410000 */
[----:B------:R-:W-:Y:S01]  /*1b60*/  FFMA.FTZ R15, R15, R0, R28 ;  /* 0x000000000f0f7223 */ /* 0x000fe2000001001c */
        /* <DEDUP_REMOVED lines=24> */
.L_x_1308:
[----:B------:R-:W-:-:S05]  /*1cf0*/  MOV R29, R24 ;  /* 0x00000018001d7202 */ /* 0x000fca0000000f00 */
[----:B------:R-:W-:Y:S01]  /*1d00*/  @!P1 FADD.FTZ R29, -R29, -RZ ;  /* 0x800000ff1d1d9221 */ /* 0x000fe20000010100 */
[----:B------:R-:W-:Y:S02]  /*1d10*/  HADD2.F32 R19, -RZ, R0.H0_H0 ;  /* 0x20000000ff137230 */ /* 0x000fe40000004100 */
[----:B------:R-:W-:-:S05]  /*1d20*/  HADD2.F32 R2, -RZ, R8.H0_H0 ;  /* 0x20000008ff027230 */ /* 0x000fca0000004100 */
[----:B------:R-:W-:Y:S01]  /*1d30*/  FMUL.FTZ R29, R29, R2 ;  /* 0x000000021d1d7220 */ /* 0x000fe20000410000 */
[----:B------:R-:W-:-:S03]  /*1d40*/  LOP3.LUT R2, R22, 0x4, RZ, 0xfc, !PT ;  /* 0x0000000416027812 */ /* 0x000fc600078efcff */
        /* <DEDUP_REMOVED lines=25> */
.L_x_1309:
[----:B------:R-:W-:-:S05]  /*1ee0*/  MOV R6, R24 ;  /* 0x0000001800067202 */ /* 0x000fca0000000f00 */
[----:B------:R-:W-:Y:S01]  /*1ef0*/  @!P1 FADD.FTZ R6, -R6, -RZ ;  /* 0x800000ff06069221 */ /* 0x000fe20000010100 */
[----:B------:R-:W-:Y:S01]  /*1f00*/  HADD2.F32 R19, -RZ, R2.H0_H0 ;  /* 0x20000002ff137230 */ /* 0x000fe20000004100 */
[----:B------:R-:W-:Y:S01]  /*1f10*/  LOP3.LUT R2, R22, 0x6, RZ, 0xfc, !PT ;  /* 0x0000000616027812 */ /* 0x000fe200078efcff */
[----:B------:R-:W-:-:S03]  /*1f20*/  HADD2.F32 R29, -RZ, R8.H0_H0 ;  /* 0x20000008ff1d7230 */ /* 0x000fc60000004100 */
[----:B------:R-:W-:Y:S02]  /*1f30*/  ISETP.GE.AND P3, PT, R2, RZ, PT ;  /* 0x000000ff0200720c */ /* 0x000fe40003f66270 */
[----:B------:R-:W-:-:S04]  /*1f40*/  FMUL.FTZ R29, R6, R29 ;  /* 0x0000001d061d7220 */ /* 0x000fc80000410000 */
        /* <DEDUP_REMOVED lines=23> */
.L_x_1310:
        /* <DEDUP_REMOVED lines=30> */
.L_x_1311:
[----:B------:R-:W-:-:S05]  /*22a0*/  MOV R29, R24 ;  /* 0x00000018001d7202 */ /* 0x000fca0000000f00 */
[----:B------:R-:W-:Y:S01]  /*22b0*/  @!P1 FADD.FTZ R29, -R29, -RZ ;  /* 0x800000ff1d1d9221 */ /* 0x000fe20000010100 */
[----:B------:R-:W-:Y:S02]  /*22c0*/  HADD2.F32 R18, -RZ, R18.H0_H0 ;  /* 0x20000012ff127230 */ /* 0x000fe40000004100 */
[----:B------:R-:W-:Y:S01]  /*22d0*/  HADD2.F32 R28, -RZ, R6.H0_H0 ;  /* 0x20000006ff1c7230 */ /* 0x000fe20000004100 */
[----:B------:R-:W-:-:S04]  /*22e0*/  LOP3.LUT R6, R22, 0xa, RZ, 0xfc, !PT ;  /* 0x0000000a16067812 */ /* 0x000fc800078efcff */
[----:B------:R-:W-:Y:S01]  /*22f0*/  IABS R7, R6 ;  /* 0x0000000600077213 */ /* 0x000fe20000000000 */
[----:B------:R-:W-:Y:S01]  /*2300*/  FMUL.FTZ R28, R29, R28 ;  /* 0x0000001c1d1c7220 */ /* 0x000fe20000410000 */
[----:B------:R-:W-:-:S03]  /*2310*/  ISETP.GE.AND P3, PT, R6, RZ, PT ;  /* 0x000000ff0600720c */ /* 0x000fc60003f66270 */
[----:B------:R-:W-:-:S04]  /*2320*/  IMAD.HI.U32 R6, R21, R7, RZ ;  /* 0x0000000715067227 */ /* 0x000fc800078e00ff */
[----:B------:R-:W-:Y:S01]  /*2330*/  FFMA.FTZ R11, R11, R18, R28 ;  /* 0x000000120b0b7223 */ /* 0x000fe2000001001c */
        /* <DEDUP_REMOVED lines=15> */
[----:B------:R-:W-:Y:S02]  /*2430*/  IMAD.MOV.U32 R24, RZ, RZ, -0x1 ;  /* 0xffffffffff187424 */ /* 0x000fe400078e00ff */
[----:B------:R-:W-:Y:S02]  /*2440*/  HFMA2 R27, -RZ, RZ, 0, 1.847743988037109375e-06 ;  /* 0x0000001fff1b7431 */ /* 0x000fe400000001ff */
[----:B------:R-:W-:-:S07]  /*2450*/  IMAD.MOV.U32 R26, RZ, RZ, R10 ;  /* 0x000000ffff1a7224 */ /* 0x000fce00078e000a */
[----:B0----5:R-:W-:Y:S05]  /*2460*/  WARPSYNC.COLLECTIVE R24, `(.L_x_1312) ;  /* 0x0000000018087348 */ /* 0x021fea0003c00000 */
[----:B------:R1:W2:Y:S02]  /*2470*/  SHFL.BFLY P2, R24, R26, R25, R27 ;  /* 0x0c0000191a187389 */ /* 0x0002a4000004001b */
[----:B012--5:R-:W-:Y:S05]  /*2480*/  ENDCOLLECTIVE ;  /* 0x000000000000791b */ /* 0x027fea0003800000 */
.L_x_1312:
[----:B------:R-:W-:-:S05]  /*2490*/  MOV R29, R24 ;  /* 0x00000018001d7202 */ /* 0x000fca0000000f00 */
[----:B------:R-:W-:Y:S01]  /*24a0*/  @!P1 FADD.FTZ R29, -R29, -RZ ;  /* 0x800000ff1d1d9221 */ /* 0x000fe20000010100 */
[----:B------:R-:W-:Y:S02]  /*24b0*/  HADD2.F32 R9, -RZ, R18.H0_H0 ;  /* 0x20000012ff097230 */ /* 0x000fe40000004100 */
[----:B------:R-:W-:Y:S01]  /*24c0*/  HADD2.F32 R28, -RZ, R6.H0_H0 ;  /* 0x20000006ff1c7230 */ /* 0x000fe20000004100 */
[----:B------:R-:W-:-:S04]  /*24d0*/  LOP3.LUT R6, R22, 0xc, RZ, 0xfc, !PT ;  /* 0x0000000c16067812 */ /* 0x000fc800078efcff */
[----:B------:R-:W-:Y:S01]  /*24e0*/  FMUL.FTZ R29, R29, R28 ;  /* 0x0000001c1d1d7220 */ /* 0x000fe20000410000 */
[----:B------:R-:W-:-:S03]  /*24f0*/  ISETP.GE.AND P3, PT, R6, RZ, PT ;  /* 0x000000ff0600720c */ /* 0x000fc60003f66270 */
        /* <DEDUP_REMOVED lines=8> */
[----:B------:R-:W-:-:S05]  /*2580*/  @!P2 IADD3 R29, PT, PT, R29, -R20, RZ ;  /* 0x800000141d1da210 */ /* 0x000fca0007ffe0ff */
[----:B------:R-:W-:-:S05]  /*2590*/  @!P3 IMAD.MOV R18, RZ, RZ, -R29 ;  /* 0x000000ffff12b224 */ /* 0x000fca00078e0a1d */
[----:B------:R-:W-:-:S04]  /*25a0*/  @!P3 MOV R29, R18 ;  /* 0x00000012001db202 */ /* 0x000fc80000000f00 */
        /* <DEDUP_REMOVED lines=12> */
.L_x_1313:
[----:B------:R-:W-:Y:S01]  /*2670*/  MOV R7, R2 ;  /* 0x0000000200077202 */ /* 0x000fe20000000f00 */
[----:B------:R-:W-:Y:S01]  /*2680*/  IMAD.MOV.U32 R26, RZ, RZ, R14 ;  /* 0x000000ffff1a7224 */ /* 0x000fe200078e000e */
[----:B------:R-:W-:Y:S02]  /*2690*/  MOV R28, R24 ;  /* 0x00000018001c7202 */ /* 0x000fe40000000f00 */
[----:B------:R-:W-:-:S03]  /*26a0*/  MOV R24, 0xffffffff ;  /* 0xffffffff00187802 */ /* 0x000fc60000000f00 */
[----:B------:R-:W-:-:S07]  /*26b0*/  @!P1 FADD.FTZ R28, -R28, -RZ ;  /* 0x800000ff1c1c9221 */ /* 0x000fce0000010100 */
[----:B------:R-:W-:Y:S05]  /*26c0*/  WARPSYNC.COLLECTIVE R24, `(.L_x_1314) ;  /* 0x0000000018087348 */ /* 0x000fea0003c00000 */
[----:B------:R0:W1:Y:S02]  /*26d0*/  SHFL.BFLY P2, R24, R26, R25, R27 ;  /* 0x0c0000191a187389 */ /* 0x000064000004001b */
[----:B01----:R-:W-:Y:S05]  /*26e0*/  ENDCOLLECTIVE ;  /* 0x000000000000791b */ /* 0x003fea0003800000 */
.L_x_1314:
[----:B------:R-:W-:Y:S01]  /*26f0*/  MOV R9, R24 ;  /* 0x0000001800097202 */ /* 0x000fe20000000f00 */
[----:B------:R-:W-:Y:S02]  /*2700*/  HADD2.F32 R18, -RZ, R18.H0_H0 ;  /* 0x20000012ff127230 */ /* 0x000fe40000004100 */
[----:B------:R-:W-:Y:S02]  /*2710*/  HADD2.F32 R19, -RZ, R6.H0_H0 ;  /* 0x20000006ff137230 */ /* 0x000fe40000004100 */
[----:B------:R-:W-:-:S03]  /*2720*/  IMAD.MOV.U32 R6, RZ, RZ, R0 ;  /* 0x000000ffff067224 */ /* 0x000fc600078e0000 */
[----:B------:R-:W-:-:S04]  /*2730*/  FMUL.FTZ R8, R28, R19 ;  /* 0x000000131c087220 */ /* 0x000fc80000410000 */
[----:B------:R-:W-:Y:S01]  /*2740*/  FFMA.FTZ R8, R13, R18, R8 ;  /* 0x000000120d087223 */ /* 0x000fe20000010008 */
[----:B------:R-:W-:Y:S06]  /*2750*/  BRA `(.L_x_1315) ;  /* 0xffffffec00bc7947 */ /* 0x000fec000383ffff */
.L_x_1305:
[----:B------:R-:W-:Y:S01]  /*2760*/  BSSY B1, `(.L_x_1316) ;  /* 0x0000005000017945 */ /* 0x000fe20003800000 */
[----:B------:R-:W-:-:S07]  /*2770*/  MOV R24, 0xffffffff ;  /* 0xffffffff00187802 */ /* 0x000fce0000000f00 */
[----:B------:R-:W-:Y:S05]  /*2780*/  WARPSYNC.COLLECTIVE R24, `(.L_x_1317) ;  /* 0x0000000018087348 */ /* 0x000fea0003c00000 */
[----:B------:R-:W-:Y:S01]  /*2790*/  NOP ;  /* 0x0000000000007918 */ /* 0x000fe20000000000 */
[----:B------:R-:W-:Y:S05]  /*27a0*/  ENDCOLLECTIVE ;  /* 0x000000000000791b */ /* 0x000fea0003800000 */
.L_x_1317:
[----:B------:R-:W-:Y:S05]  /*27b0*/  BSYNC B1 ;  /* 0x0000000000017941 */ /* 0x000fea0003800000 */
.L_x_1316:
[----:B------:R-:W-:Y:S05]  /*27c0*/  BRA `(.L_x_1303) ;  /* 0xfffffff0000c7947 */ /* 0x000fea000383ffff */
.L_x_1318:
        /* <DEDUP_REMOVED lines=11> */
.L_x_4092:


//--------------------- .text._ZN12tensorrt_llm7kernels21fusedQKNormRopeKernelIN3c108BFloat16ENS2_4HalfELi256ELb1EEEvPviiifPKvS7_S7_PKlii --------------------------
	.section	.text._ZN12tensorrt_llm7kernels21fusedQKNormRopeKernelIN3c108BFloat16ENS2_4HalfELi256ELb1EEEvPviiifPKvS7_S7_PKlii,"ax",@progbits
	.align	128
        .global         _ZN12tensorrt_llm7kernels21fusedQKNormRopeKernelIN3c108BFloat16ENS2_4HalfELi256ELb1EEEvPviiifPKvS7_S7_PKlii
        .type           _ZN12tensorrt_llm7kernels21fusedQKNormRopeKernelIN3c108BFloat16ENS2_4HalfELi256ELb1EEEvPviiifPKvS7_S7_PKlii,@function
        .size           _ZN12tensorrt_llm7kernels21fusedQKNormRopeKernelIN3c108BFloat16ENS2_4HalfELi256ELb1EEEvPviiifPKvS7_S7_PKlii,(.L_x_4093 - _ZN12tensorrt_llm7kernels21fusedQKNormRopeKernelIN3c108BFloat16ENS2_4HalfELi256ELb1EEEvPviiifPKvS7_S7_PKlii)
        .other          _ZN12tensorrt_llm7kernels21fusedQKNormRopeKernelIN3c108BFloat16ENS2_4HalfELi256ELb1EEEvPviiifPKvS7_S7_PKlii,@"STO_CUDA_ENTRY STV_DEFAULT"
_ZN12tensorrt_llm7kernels21fusedQKNormRopeKernelIN3c108BFloat16ENS2_4HalfELi256ELb1EEEvPviiifPKvS7_S7_PKlii:
.text._ZN12tensorrt_llm7kernels21fusedQKNormRopeKernelIN3c108BFloat16ENS2_4HalfELi256ELb1EEEvPviiifPKvS7_S7_PKlii:
        /* <DEDUP_REMOVED lines=12> */
[----:B------:R-:W1:Y:S03]  /*00c0*/  LDCU UR4, c[0x0][0x3b8] ;  /* 0x00007700ff0477ac */ /* 0x000e660008000800 */
[----:B------:R-:W-:Y:S01]  /*00d0*/  IADD3 R9, PT, PT, RZ, -R4, RZ ;  /* 0x80000004ff097210 */ /* 0x000fe20007ffe0ff */
        /* <DEDUP_REMOVED lines=19> */
[----:B------:R-:W-:-:S06]  /*0210*/  @P0 IADD3 R12, PT, PT, R12, 0x1, RZ ;  /* 0x000000010c0c0810 */ /* 0x000fcc0007ffe0ff */
[----:B------:R-:W-:Y:S01]  /*0220*/  @!P1 IMAD.MOV R12, RZ, RZ, -R12 ;  /* 0x000000ffff0c9224 */ /* 0x000fe200078e0a0c */
[----:B------:R-:W-:-:S04]  /*0230*/  @!P2 LOP3.LUT R12, RZ, R3, RZ, 0x33, !PT ;  /* 0x00000003ff0ca212 */ /* 0x000fc800078e33ff */
[----:B-1----:R-:W-:-:S13]  /*0240*/  ISETP.GE.AND P0, PT, R12, UR4, PT ;  /* 0x000000040c007c0c */ /* 0x002fda000bf06270 */
[----:B------:R-:W-:Y:S05]  /*0250*/  @P0 EXIT ;  /* 0x000000000000094d */ /* 0x000fea0003800000 */
[----:B------:R-:W0:Y:S01]  /*0260*/  LDC.64 R8, c[0x0][0x390] ;  /* 0x0000e400ff087b82 */ /* 0x000e220000000a00 */
[----:B------:R-:W-:Y:S01]  /*0270*/  IADD3 R4, PT, PT, -R12, RZ, RZ ;  /* 0x000000ff0c047210 */ /* 0x000fe20007ffe1ff */
[----:B------:R-:W1:Y:S04]  /*0280*/  LDCU.64 UR4, c[0x0][0x358] ;  /* 0x00006b00ff0477ac */ /* 0x000e680008000a00 */
[----:B------:R-:W-:Y:S02]  /*0290*/  IMAD R7, R3, R4, R6 ;  /* 0x0000000403077224 */ /* 0x000fe400078e0206 */
[----:B------:R-:W2:Y:S03]  /*02a0*/  LDC.64 R10, c[0x0][0x398] ;  /* 0x0000e600ff0a7b82 */ /* 0x000ea60000000a00 */
[----:B------:R-:W-:-:S02]  /*02b0*/  ISETP.GE.AND P0, PT, R7, R2, PT ;  /* 0x000000020700720c */ /* 0x000fc40003f06270 */
[CC--:B------:R-:W-:Y:S02]  /*02c0*/  IADD3 R6, PT, PT, R7.reuse, -R2.reuse, RZ ;  /* 0x8000000207067210 */ /* 0x0c0fe40007ffe0ff */
[CC--:B------:R-:W-:Y:S01]  /*02d0*/  ISETP.GE.AND P1, PT, R7.reuse, R2.reuse, PT ;  /* 0x000000020700720c */ /* 0x0c0fe20003f26270 */
[----:B------:R-:W3:Y:S01]  /*02e0*/  LDC.64 R24, c[0x0][0x3a0] ;  /* 0x0000e800ff187b82 */ /* 0x000ee20000000a00 */
[----:B------:R-:W-:Y:S02]  /*02f0*/  SEL R6, R6, RZ, P0 ;  /* 0x000000ff06067207 */ /* 0x000fe40000000000 */
[----:B------:R-:W-:-:S05]  /*0300*/  VIMNMX R2, PT, PT, R7, R2, PT ;  /* 0x0000000207027248 */ /* 0x000fca0003fe0100 */
[----:B------:R-:W4:Y:S01]  /*0310*/  LDC.64 R4, c[0x0][0x380] ;  /* 0x0000e000ff047b82 */ /* 0x000f220000000a00 */
[----:B0-----:R-:W-:Y:S02]  /*0320*/  IADD3 R3, PT, PT, R3, R8, RZ ;  /* 0x0000000803037210 */ /* 0x001fe40007ffe0ff */
[----:B------:R-:W-:-:S03]  /*0330*/  LOP3.LUT R8, R0, 0x1f, RZ, 0xc0, !PT ;  /* 0x0000001f00087812 */ /* 0x000fc600078ec0ff */
[----:B------:R-:W-:Y:S01]  /*0340*/  IMAD R3, R12, R3, R6 ;  /* 0x000000030c037224 */ /* 0x000fe200078e0206 */
[----:B------:R-:W-:-:S04]  /*0350*/  SHF.L.U32 R7, R8, 0x3, RZ ;  /* 0x0000000308077819 */ /* 0x000fc800000006ff */
[----:B------:R-:W-:Y:S01]  /*0360*/  IADD3 R2, PT, PT, R3, R2, RZ ;  /* 0x0000000203027210 */ /* 0x000fe20007ffe0ff */
        /* <DEDUP_REMOVED lines=22> */
[----:B--2---:R-:W-:Y:S01]  /*04d0*/  @!P1 SHF.L.U32 R18, R18, 0x10, RZ ;  /* 0x0000001012129819 */ /* 0x004fe200000006ff */
[----:B---3--:R-:W-:Y:S01]  /*04e0*/  @P1 IMAD.U32 R18, R0, 0x10000, RZ ;  /* 0x0001000000121824 */ /* 0x008fe200078e00ff */
[----:B-----5:R-:W-:-:S02]  /*04f0*/  PRMT R24, R4, 0x7632, R24 ;  /* 0x0000763204187816 */ /* 0x020fc40000000018 */
[----:B------:R-:W-:Y:S02]  /*0500*/  SHF.L.U32 R0, R4, 0x10, RZ ;  /* 0x0000001004007819 */ /* 0x000fe400000006ff */
[----:B------:R-:W-:-:S03]  /*0510*/  SHF.L.U32 R24, R24, 0x10, RZ ;  /* 0x0000001018187819 */ /* 0x000fc600000006ff */
[----:B------:R-:W-:Y:S01]  /*0520*/  FFMA.FTZ R25, R0, R0, RZ ;  /* 0x0000000000197223 */ /* 0x000fe200000100ff */
[----:B----4-:R-:W-:Y:S01]  /*0530*/  @P0 SHF.L.U32 R10, R27, 0x10, RZ ;  /* 0x000000101b0a0819 */ /* 0x010fe200000006ff */
[C---:B0-----:R-:W-:Y:S01]  /*0540*/  IMAD.U32 R11, R5.reuse, 0x10000, RZ ;  /* 0x00010000050b7824 */ /* 0x041fe200078e00ff */
[----:B------:R-:W-:Y:S01]  /*0550*/  PRMT R27, R5, 0x7632, R27 ;  /* 0x00007632051b7816 */ /* 0x000fe2000000001b */
[----:B------:R-:W-:Y:S01]  /*0560*/  FFMA.FTZ R4, R24, R24, R25 ;  /* 0x0000001818047223 */ /* 0x000fe20000010019 */
[----:B------:R-:W-:Y:S02]  /*0570*/  @!P0 SHF.L.U32 R10, R26, 0x10, RZ ;  /* 0x000000101a0a8819 */ /* 0x000fe400000006ff */
[----:B------:R-:W-:Y:S01]  /*0580*/  SHF.L.U32 R25, R27, 0x10, RZ ;  /* 0x000000101b197819 */ /* 0x000fe200000006ff */
[----:B------:R-:W-:Y:S01]  /*0590*/  FFMA.FTZ R4, R11, R11, R4 ;  /* 0x0000000b0b047223 */ /* 0x000fe20000010004 */
[C---:B------:R-:W-:Y:S02]  /*05a0*/  PRMT R26, R6.reuse, 0x7632, R26 ;  /* 0x00007632061a7816 */ /* 0x040fe4000000001a */
[----:B------:R-:W-:Y:S01]  /*05b0*/  SHF.L.U32 R6, R6, 0x10, RZ ;  /* 0x0000001006067819 */ /* 0x000fe200000006ff */
[----:B------:R-:W-:Y:S01]  /*05c0*/  FFMA.FTZ R5, R25, R25, R4 ;  /* 0x0000001919057223 */ /* 0x000fe20000010004 */
[----:B------:R-:W-:-:S02]  /*05d0*/  SHF.L.U32 R26, R26, 0x10, RZ ;  /* 0x000000101a1a7819 */ /* 0x000fc400000006ff */
[----:B------:R-:W-:Y:S01]  /*05e0*/  @P0 SHF.L.U32 R21, R21, 0x10, RZ ;  /* 0x0000001015150819 */ /* 0x000fe200000006ff */
[----:B------:R-:W-:Y:S01]  /*05f0*/  FFMA.FTZ R5, R6, R6, R5 ;  /* 0x0000000606057223 */ /* 0x000fe20000010005 */
[----:B------:R-:W-:Y:S02]  /*0600*/  @!P0 SHF.L.U32 R21, R28, 0x10, RZ ;  /* 0x000000101c158819 */ /* 0x000fe400000006ff */
[C---:B------:R-:W-:Y:S01]  /*0610*/  PRMT R28, R7.reuse, 0x7632, R28 ;  /* 0x00007632071c7816 */ /* 0x040fe2000000001c */
[----:B------:R-:W-:Y:S01]  /*0620*/  FFMA.FTZ R4, R26, R26, R5 ;  /* 0x0000001a1a047223 */ /* 0x000fe20000010005 */
[----:B------:R-:W-:Y:S02]  /*0630*/  SHF.L.U32 R27, R7, 0x10, RZ ;  /* 0x00000010071b7819 */ /* 0x000fe400000006ff */
[----:B------:R-:W-:-:S03]  /*0640*/  SHF.L.U32 R7, R28, 0x10, RZ ;  /* 0x000000101c077819 */ /* 0x000fc600000006ff */
        /* <DEDUP_REMOVED lines=9> */
[----:B------:R-:W-:Y:S02]  /*06e0*/  @P0 SHF.L.U32 R23, R23, 0x10, RZ ;  /* 0x0000001017170819 */ /* 0x000fe400000006ff */
[----:B------:R-:W-:Y:S01]  /*06f0*/  @!P0 SHF.L.U32 R23, R29, 0x10, RZ ;  /* 0x000000101d178819 */ /* 0x000fe200000006ff */
        /* <DEDUP_REMOVED lines=10> */
[----:B------:R-:W-:Y:S02]  /*07a0*/  @P0 SHF.L.U32 R16, R16, 0x10, RZ ;  /* 0x0000001010100819 */ /* 0x000fe400000006ff */
[----:B------:R-:W-:Y:S02]  /*07b0*/  @P0 SHF.L.U32 R20, R20, 0x10, RZ ;  /* 0x0000001014140819 */ /* 0x000fe400000006ff */
        /* <DEDUP_REMOVED lines=47> */
[----:B--2---:R-:W-:-:S02]  /*0ab0*/  HADD2.F32 R20, -RZ, R20.H0_H0 ;  /* 0x20000014ff147230 */ /* 0x004fc40000004100 */
[----:B---3--:R-:W-:Y:S02]  /*0ac0*/  HADD2.F32 R22, -RZ, R19.H0_H0 ;  /* 0x20000013ff167230 */ /* 0x008fe40000004100 */
[----:B----4-:R-:W-:-:S03]  /*0ad0*/  HADD2.F32 R18, -RZ, R18.H0_H0 ;  /* 0x20000012ff127230 */ /* 0x010fc60000004100 */
[-C--:B0-----:R-:W-:Y:S01]  /*0ae0*/  FMUL.FTZ R9, R11, R22.reuse ;  /* 0x000000160b097220 */ /* 0x081fe20000410000 */
[----:B-----5:R-:W-:Y:S02]  /*0af0*/  HADD2.F32 R12, -RZ, R12.H0_H0 ;  /* 0x2000000cff0c7230 */ /* 0x020fe40000004100 */
[C---:B------:R-:W-:Y:S01]  /*0b00*/  FMUL.FTZ R24, R10.reuse, R22 ;  /* 0x000000160a187220 */ /* 0x040fe20000410000 */
[----:B------:R-:W-:Y:S02]  /*0b10*/  HADD2.F32 R13, -RZ, R13.H0_H0 ;  /* 0x2000000dff0d7230 */ /* 0x000fe40000004100 */
[----:B------:R-:W-:Y:S01]  /*0b20*/  FMUL.FTZ R19, R21, R18 ;  /* 0x0000001215137220 */ /* 0x000fe20000410000 */
[----:B------:R-:W-:Y:S01]  /*0b30*/  FFMA.FTZ R10, R10, R20, R9 ;  /* 0x000000140a0a7223 */ /* 0x000fe20000010009 */
[----:B-1----:R-:W-:Y:S01]  /*0b40*/  FMUL.FTZ R5, R23, R12 ;  /* 0x0000000c17057220 */ /* 0x002fe20000410000 */
[----:B------:R-:W-:Y:S02]  /*0b50*/  HADD2.F32 R17, -RZ, R17.H0_H0 ;  /* 0x20000011ff117230 */ /* 0x000fe40000004100 */
[----:B------:R-:W-:Y:S01]  /*0b60*/  FMUL.FTZ R18, R0, R18 ;  /* 0x0000001200127220 */ /* 0x000fe20000410000 */
[----:B------:R-:W-:Y:S01]  /*0b70*/  FMUL.FTZ R12, R6, R12 ;  /* 0x0000000c060c7220 */ /* 0x000fe20000410000 */
[----:B------:R-:W-:Y:S01]  /*0b80*/  FMUL.FTZ R9, R7, R13 ;  /* 0x0000000d07097220 */ /* 0x000fe20000410000 */
[----:B------:R-:W-:-:S02]  /*0b90*/  HADD2.F32 R14, -RZ, R14.H0_H0 ;  /* 0x2000000eff0e7230 */ /* 0x000fc40000004100 */
[----:B------:R-:W-:Y:S01]  /*0ba0*/  FMUL.FTZ R4, R16, R13 ;  /* 0x0000000d10047220 */ /* 0x000fe20000410000 */
[----:B------:R-:W-:Y:S02]  /*0bb0*/  HADD2.F32 R15, -RZ, R15.H0_H0 ;  /* 0x2000000fff0f7230 */ /* 0x000fe40000004100 */
[-C--:B------:R-:W-:Y:S01]  /*0bc0*/  FFMA.FTZ R0, R0, R17.reuse, -R19 ;  /* 0x0000001100007223 */ /* 0x080fe20000010813 */
[----:B------:R-:W-:Y:S01]  /*0bd0*/  FFMA.FTZ R21, R21, R17, R18 ;  /* 0x0000001115157223 */ /* 0x000fe20000010012 */
[----:B------:R-:W-:Y:S01]  /*0be0*/  FFMA.FTZ R11, R11, R20, -R24 ;  /* 0x000000140b0b7223 */ /* 0x000fe20000010818 */
[-C--:B------:R-:W-:Y:S01]  /*0bf0*/  FFMA.FTZ R6, R6, R14.reuse, -R5 ;  /* 0x0000000e06067223 */ /* 0x080fe20000010805 */
[----:B------:R-:W-:Y:S01]  /*0c00*/  FFMA.FTZ R23, R23, R14, R12 ;  /* 0x0000000e17177223 */ /* 0x000fe2000001000c */
[-C--:B------:R-:W-:Y:S01]  /*0c10*/  FFMA.FTZ R16, R16, R15.reuse, -R9 ;  /* 0x0000000f10107223 */ /* 0x080fe20000010809 */
[----:B------:R-:W-:-:S07]  /*0c20*/  FFMA.FTZ R7, R7, R15, R4 ;  /* 0x0000000f07077223 */ /* 0x000fce0000010004 */
.L_x_1320:
[----:B------:R-:W-:Y:S05]  /*0c30*/  BSYNC.RECONVERGENT B0 ;  /* 0x0000000000007941 */ /* 0x000fea0003800200 */
.L_x_1319:
[----:B------:R-:W-:Y:S02]  /*0c40*/  F2FP.BF16.F32.PACK_AB R4, R21, R0 ;  /* 0x000000001504723e */ /* 0x000fe400000010ff */
[----:B------:R-:W-:Y:S02]  /*0c50*/  F2FP.BF16.F32.PACK_AB R5, R10, R11 ;  /* 0x0000000b0a05723e */ /* 0x000fe400000010ff */
[----:B------:R-:W-:Y:S02]  /*0c60*/  F2FP.BF16.F32.PACK_AB R6, R23, R6 ;  /* 0x000000061706723e */ /* 0x000fe400000010ff */
[----:B------:R-:W-:-:S05]  /*0c70*/  F2FP.BF16.F32.PACK_AB R7, R7, R16 ;  /* 0x000000100707723e */ /* 0x000fca00000010ff */
[----:B------:R-:W-:Y:S01]  /*0c80*/  STG.E.128 desc[UR4][R2.64], R4 ;  /* 0x0000000402007986 */ /* 0x000fe2000c101d04 */
[----:B------:R-:W-:Y:S05]  /*0c90*/  EXIT ;  /* 0x000000000000794d */ /* 0x000fea0003800000 */
.L_x_1321:
        /* <DEDUP_REMOVED lines=14> */
.L_x_4093:


//--------------------- .text._ZN12tensorrt_llm7kernels21fusedQKNormRopeKernelIN3c108BFloat16ENS2_4HalfELi128ELb0EEEvPviiifPKvS7_S7_PKlii --------------------------
	.section	.text._ZN12tensorrt_llm7kernels21fusedQKNormRopeKernelIN3c108BFloat16ENS2_4HalfELi128ELb0EEEvPviiifPKvS7_S7_PKlii,"ax",@progbits
	.align	128
        .global         _ZN12tensorrt_llm7kernels21fusedQKNormRopeKernelIN3c108BFloat16ENS2_4HalfELi128ELb0EEEvPviiifPKvS7_S7_PKlii
        .type           _ZN12tensorrt_llm7kernels21fusedQKNormRopeKernelIN3c108BFloat16ENS2_4HalfELi128ELb0EEEvPviiifPKvS7_S7_PKlii,@function
        .size           _ZN12tensorrt_llm7kernels21fusedQKNormRopeKernelIN3c108BFloat16ENS2_4HalfELi128ELb0EEEvPviiifPKvS7_S7_PKlii,(.L_x_4094 - _ZN12tensorrt_llm7kernels21fusedQKNormRopeKernelIN3c108BFloat16ENS2_4HalfELi128ELb0EEEvPviiifPKvS7_S7_PKlii)
        .other          _ZN12tensorrt_llm7kernels21fusedQKNormRopeKernelIN3c108BFloat16ENS2_4HalfELi128ELb0EEEvPviiifPKvS7_S7_PKlii,@"STO_CUDA_ENTRY STV_DEFAULT"
_ZN12tensorrt_llm7kernels21fusedQKNormRopeKernelIN3c108BFloat16ENS2_4HalfELi128ELb0EEEvPviiifPKvS7_S7_PKlii:
.text._ZN12tensorrt_llm7kernels21fusedQKNormRopeKernelIN3c108BFloat16ENS2_4HalfELi128ELb0EEEvPviiifPKvS7_S7_PKlii:
        /* <DEDUP_REMOVED lines=16> */
[----:B0-----:R-:W-:-:S06]  /*0100*/  VIADD R3, R5, 0xffffffe ;  /* 0x0ffffffe05037836 */ /* 0x001fcc0000000000 */
[----:B------:R-:W0:Y:S02]  /*0110*/  F2I.FTZ.U32.TRUNC.NTZ R3, R3 ;  /* 0x0000000300037305 */ /* 0x000e24000021f000 */
[----:B0-----:R-:W-:-:S05]  /*0120*/  IADD3 R8, PT, PT, RZ, -R3, RZ ;  /* 0x80000003ff087210 */ /* 0x001fca0007ffe0ff */
[----:B------:R-:W-:Y:S01]  /*0130*/  IMAD R5, R8, R11, RZ ;  /* 0x0000000b08057224 */ /* 0x000fe200078e02ff */
[----:B------:R-:W-:-:S03]  /*0140*/  IABS R8, R6 ;  /* 0x0000000600087213 */ /* 0x000fc60000000000 */
[----:B------:R-:W-:-:S04]  /*0150*/  IMAD.HI.U32 R2, R3, R5, R2 ;  /* 0x0000000503027227 */ /* 0x000fc800078e0002 */
[----:B------:R-:W-:Y:S01]  /*0160*/  IMAD.MOV.U32 R3, RZ, RZ, R8 ;  /* 0x000000ffff037224 */ /* 0x000fe200078e0008 */
        /* <DEDUP_REMOVED lines=32> */
[----:B------:R-:W5:Y:S03]  /*0370*/  LDC R23, c[0x0][0x3bc] ;  /* 0x0000ef00ff177b82 */ /* 0x000f660000000800 */
[----:B------:R-:W-:-:S05]  /*0380*/  LEA R7, R6, R9, 0x7 ;  /* 0x0000000906077211 */ /* 0x000fca00078e38ff */
        /* <DEDUP_REMOVED lines=18> */
[C---:B--2---:R-:W-:Y:S01]  /*04b0*/  PRMT R16, R26.reuse, 0x7632, R16 ;  /* 0x000076321a107816 */ /* 0x044fe20000000010 */
[----:B------:R-:W-:-:S03]  /*04c0*/  IMAD.U32 R26, R26, 0x10000, RZ ;  /* 0x000100001a1a7824 */ /* 0x000fc600078e00ff */
[----:B------:R-:W-:Y:S01]  /*04d0*/  SHF.L.U32 R16, R16, 0x10, RZ ;  /* 0x0000001010107819 */ /* 0x000fe200000006ff */
        /* <DEDUP_REMOVED lines=21> */
[----:B---3--:R-:W-:Y:S02]  /*0630*/  @!P1 IMAD.U32 R20, R9, 0x10000, RZ ;  /* 0x0001000009149824 */ /* 0x008fe400078e00ff */
[----:B------:R-:W-:Y:S02]  /*0640*/  @P1 IMAD.U32 R20, R8, 0x10000, RZ ;  /* 0x0001000008141824 */ /* 0x000fe400078e00ff */
[----:B------:R-:W-:Y:S01]  /*0650*/  @P0 IMAD.U32 R8, R11, 0x10000, RZ ;  /* 0x000100000b080824 */ /* 0x000fe200078e00ff */
[----:B------:R-:W-:Y:S02]  /*0660*/  SHF.R.S32.HI R11, RZ, 0x2, R5 ;  /* 0x00000002ff0b7819 */ /* 0x000fe40000011405 */
[----:B------:R-:W-:Y:S01]  /*0670*/  SHF.R.S32.HI R7, RZ, 0x1f, R23 ;  /* 0x0000001fff077819 */ /* 0x000fe20000011417 */
[----:B------:R-:W-:Y:S01]  /*0680*/  @!P0 IMAD.U32 R8, R15, 0x10000, RZ ;  /* 0x000100000f088824 */ /* 0x000fe200078e00ff */
[----:B------:R-:W-:-:S02]  /*0690*/  @P0 SHF.L.U32 R0, R0, 0x10, RZ ;  /* 0x0000001000000819 */ /* 0x000fc400000006ff */
[----:B------:R-:W-:Y:S02]  /*06a0*/  @P0 SHF.L.U32 R14, R14, 0x10, RZ ;  /* 0x000000100e0e0819 */ /* 0x000fe400000006ff */
[----:B------:R-:W-:Y:S02]  /*06b0*/  @!P0 SHF.L.U32 R0, R10, 0x10, RZ ;  /* 0x000000100a008819 */ /* 0x000fe400000006ff */
[----:B------:R-:W-:Y:S02]  /*06c0*/  @!P0 SHF.L.U32 R14, R18, 0x10, RZ ;  /* 0x00000010120e8819 */ /* 0x000fe400000006ff */
[----:B------:R-:W-:Y:S01]  /*06d0*/  ISETP.GE.AND P0, PT, R2, R11, PT ;  /* 0x0000000b0200720c */ /* 0x000fe20003f06270 */
[C---:B------:R-:W-:Y:S02]  /*06e0*/  IMAD R15, R4.reuse, R7, R6 ;  /* 0x00000007040f7224 */ /* 0x040fe400078e0206 */
[----:B0-----:R-:W-:Y:S01]  /*06f0*/  FMUL.FTZ R5, R3, R20 ;  /* 0x0000001403057220 */ /* 0x001fe20000410000 */
[----:B------:R-:W-:-:S04]  /*0700*/  IMAD.WIDE.U32 R6, R4, R23, RZ ;  /* 0x0000001704067225 */ /* 0x000fc800078e00ff */
[----:B------:R-:W-:Y:S01]  /*0710*/  FMUL.FTZ R9, R3, R0 ;  /* 0x0000000003097220 */ /* 0x000fe20000410000 */
[----:B------:R-:W-:Y:S01]  /*0720*/  FMUL.FTZ R26, R26, R5 ;  /* 0x000000051a1a7220 */ /* 0x000fe20000410000 */
[----:B------:R-:W-:Y:S01]  /*0730*/  IMAD.IADD R5, R7, 0x1, R15 ;  /* 0x0000000107057824 */ /* 0x000fe200078e020f */
[C---:B------:R-:W-:Y:S01]  /*0740*/  LEA R0, P1, R6.reuse, UR6, 0x1 ;  /* 0x0000000606007c11 */ /* 0x040fe2000f8208ff */
        /* <DEDUP_REMOVED lines=21> */
[----:B0-----:R-:W-:-:S06]  /*08a0*/  IADD3 R10, PT, PT, R15, 0xffffffe, RZ ;  /* 0x0ffffffe0f0a7810 */ /* 0x001fcc0007ffe0ff */
        /* <DEDUP_REMOVED lines=8> */
[----:B------:R-:W-:Y:S01]  /*0930*/  IMAD.HI.U32 R11, R9, R18, RZ ;  /* 0x00000012090b7227 */ /* 0x000fe200078e00ff */
[----:B------:R-:W-:-:S03]  /*0940*/  IADD3 R10, PT, PT, -R10, RZ, RZ ;  /* 0x000000ff0a0a7210 */ /* 0x000fc60007ffe1ff */
[----:B------:R-:W-:Y:S02]  /*0950*/  IMAD.MOV R15, RZ, RZ, -R11 ;  /* 0x000000ffff0f7224 */ /* 0x000fe400078e0a0b */
[----:B------:R-:W-:Y:S02]  /*0960*/  IMAD R10, R7, R10, R16 ;  /* 0x0000000a070a7224 */ /* 0x000fe400078e0210 */
[----:B------:R-:W-:-:S03]  /*0970*/  IMAD.HI.U32 R11, R9, R20, RZ ;  /* 0x00000014090b7227 */ /* 0x000fc600078e00ff */
[C---:B------:R-:W-:Y:S01]  /*0980*/  ISETP.GT.U32.AND P0, PT, R7.reuse, R10, PT ;  /* 0x0000000a0700720c */ /* 0x040fe20003f04070 */
[----:B------:R-:W-:Y:S01]  /*0990*/  IMAD R18, R7, R15, R18 ;  /* 0x0000000f07127224 */ /* 0x000fe200078e0212 */
[----:B------:R-:W-:-:S04]  /*09a0*/  IADD3 R11, PT, PT, -R11, RZ, RZ ;  /* 0x000000ff0b0b7210 */ /* 0x000fc80007ffe1ff */
[C---:B------:R-:W-:Y:S01]  /*09b0*/  ISETP.GT.U32.AND P1, PT, R7.reuse, R18, PT ;  /* 0x000000120700720c */ /* 0x040fe20003f24070 */
[----:B------:R-:W-:-:S05]  /*09c0*/  IMAD R16, R7, R11, R20 ;  /* 0x0000000b07107224 */ /* 0x000fca00078e0214 */
[----:B------:R-:W-:Y:S01]  /*09d0*/  ISETP.GT.U32.AND P3, PT, R7, R16, PT ;  /* 0x000000100700720c */ /* 0x000fe20003f64070 */
[----:B------:R-:W-:-:S05]  /*09e0*/  @!P0 IMAD.IADD R10, R10, 0x1, -R7 ;  /* 0x000000010a0a8824 */ /* 0x000fca00078e0a07 */
[C---:B------:R-:W-:Y:S02]  /*09f0*/  ISETP.GT.U32.AND P2, PT, R7.reuse, R10, PT ;  /* 0x0000000a0700720c */ /* 0x040fe40003f44070 */
[----:B------:R-:W-:Y:S02]  /*0a00*/  @!P1 IADD3 R18, PT, PT, R18, -R7, RZ ;  /* 0x8000000712129210 */ /* 0x000fe40007ffe0ff */
[----:B------:R-:W-:Y:S02]  /*0a10*/  ISETP.GE.AND P1, PT, R8, RZ, PT ;  /* 0x000000ff0800720c */ /* 0x000fe40003f26270 */
[----:B------:R-:W-:Y:S01]  /*0a20*/  ISETP.GT.U32.AND P0, PT, R7, R18, PT ;  /* 0x000000120700720c */ /* 0x000fe20003f04070 */
[----:B------:R-:W-:Y:S01]  /*0a30*/  @!P3 IMAD.IADD R16, R16, 0x1, -R7 ;  /* 0x000000011010b824 */ /* 0x000fe200078e0a07 */
[----:B------:R-:W-:-:S05]  /*0a40*/  ISETP.GE.AND P3, PT, R14, RZ, PT ;  /* 0x000000ff0e00720c */ /* 0x000fca0003f66270 */
[----:B------:R-:W-:Y:S02]  /*0a50*/  @!P2 IADD3 R10, PT, PT, R10, -R7, RZ ;  /* 0x800000070a0aa210 */ /* 0x000fe40007ffe0ff */
[----:B------:R-:W-:Y:S02]  /*0a60*/  ISETP.GT.U32.AND P2, PT, R7, R16, PT ;  /* 0x000000100700720c */ /* 0x000fe40003f44070 */
[----:B------:R-:W-:Y:S02]  /*0a70*/  @!P1 IADD3 R11, PT, PT, -R10, RZ, RZ ;  /* 0x000000ff0a0b9210 */ /* 0x000fe40007ffe1ff */
[----:B------:R-:W-:Y:S01]  /*0a80*/  @!P0 IMAD.IADD R18, R18, 0x1, -R7 ;  /* 0x0000000112128824 */ /* 0x000fe200078e0a07 */
[----:B------:R-:W-:Y:S02]  /*0a90*/  ISETP.NE.AND P0, PT, R23, RZ, PT ;  /* 0x000000ff1700720c */ /* 0x000fe40003f05270 */
[----:B------:R-:W-:Y:S02]  /*0aa0*/  @!P1 IMAD.MOV.U32 R10, RZ, RZ, R11 ;  /* 0x000000ffff0a9224 */ /* 0x000fe400078e000b */
[----:B------:R-:W-:-:S03]  /*0ab0*/  @!P3 IMAD.MOV R14, RZ, RZ, -R18 ;  /* 0x000000ffff0eb224 */ /* 0x000fc600078e0a12 */
[----:B------:R-:W-:Y:S01]  /*0ac0*/  SEL R10, R22, R10, !P0 ;  /* 0x0000000a160a7207 */ /* 0x000fe20004000000 */
[----:B------:R-:W-:Y:S01]  /*0ad0*/  @!P3 IMAD.MOV.U32 R18, RZ, RZ, R14 ;  /* 0x000000ffff12b224 */ /* 0x000fe200078e000e */
[----:B------:R-:W-:Y:S02]  /*0ae0*/  @!P2 IADD3 R16, PT, PT, R16, -R7, RZ ;  /* 0x800000071010a210 */ /* 0x000fe40007ffe0ff */
[----:B------:R-:W-:Y:S02]  /*0af0*/  LOP3.LUT R17, R10, 0xfe, RZ, 0xc0, !PT ;  /* 0x000000fe0a117812 */ /* 0x000fe400078ec0ff */
[----:B------:R-:W-:Y:S02]  /*0b00*/  MOV R11, R16 ;  /* 0x00000010000b7202 */ /* 0x000fe40000000f00 */
[----:B------:R-:W-:Y:S02]  /*0b10*/  SEL R18, R22, R18, !P0 ;  /* 0x0000001216127207 */ /* 0x000fe40004000000 */
[----:B------:R-:W-:-:S02]  /*0b20*/  @!P4 IADD3 R15, PT, PT, -R11, RZ, RZ ;  /* 0x000000ff0b0fc210 */ /* 0x000fc40007ffe1ff */
[----:B------:R-:W-:-:S03]  /*0b30*/  IADD3 R16, P1, PT, R17, R0, RZ ;  /* 0x0000000011107210 */ /* 0x000fc60007f3e0ff */
[----:B------:R-:W-:Y:S01]  /*0b40*/  @!P4 IMAD.MOV.U32 R11, RZ, RZ, R15 ;  /* 0x000000ffff0bc224 */ /* 0x000fe200078e000f */
[----:B------:R-:W-:Y:S02]  /*0b50*/  LOP3.LUT R15, R18, 0xfe, RZ, 0xc0, !PT ;  /* 0x000000fe120f7812 */ /* 0x000fe400078ec0ff */
[----:B------:R-:W-:Y:S02]  /*0b60*/  IADD3.X R17, PT, PT, RZ, R5, RZ, P1, !PT ;  /* 0x00000005ff117210 */ /* 0x000fe40000ffe4ff */
[----:B------:R-:W-:Y:S02]  /*0b70*/  SEL R11, R22, R11, !P0 ;  /* 0x0000000b160b7207 */ /* 0x000fe40004000000 */
[-C--:B------:R-:W-:Y:S01]  /*0b80*/  IADD3 R14, P2, PT, R15, R0.reuse, RZ ;  /* 0x000000000f0e7210 */ /* 0x080fe20007f5e0ff */
[C---:B------:R-:W-:Y:S01]  /*0b90*/  IMAD.WIDE R18, R6.reuse, 0x2, R16 ;  /* 0x0000000206127825 */ /* 0x040fe200078e0210 */
[----:B------:R-:W-:Y:S01]  /*0ba0*/  LOP3.LUT R11, R11, 0xfe, RZ, 0xc0, !PT ;  /* 0x000000fe0b0b7812 */ /* 0x000fe200078ec0ff */
[----:B------:R-:W2:Y:S02]  /*0bb0*/  LDG.E.U16.CONSTANT R16, desc[UR4][R16.64] ;  /* 0x0000000410107981 */ /* 0x000ea4000c1e9500 */
[----:B------:R-:W-:Y:S01]  /*0bc0*/  IMAD.X R15, RZ, RZ, R5, P2 ;  /* 0x000000ffff0f7224 */ /* 0x000fe200010e0605 */
[----:B------:R-:W-:Y:S01]  /*0bd0*/  IADD3 R10, P1, PT, R11, R0, RZ ;  /* 0x000000000b0a7210 */ /* 0x000fe20007f3e0ff */
[----:B------:R0:W3:Y:S01]  /*0be0*/  LDG.E.U16.CONSTANT R18, desc[UR4][R18.64] ;  /* 0x0000000412127981 */ /* 0x0000e2000c1e9500 */
[----:B------:R-:W-:-:S02]  /*0bf0*/  IMAD.WIDE R20, R6, 0x2, R14 ;  /* 0x0000000206147825 */ /* 0x000fc400078e020e */
[----:B------:R-:W-:Y:S01]  /*0c00*/  IADD3.X R11, PT, PT, RZ, R5, RZ, P1, !PT ;  /* 0x00000005ff0b7210 */ /* 0x000fe20000ffe4ff */
[----:B------:R-:W4:Y:S02]  /*0c10*/  LDG.E.U16.CONSTANT R14, desc[UR4][R14.64] ;  /* 0x000000040e0e7981 */ /* 0x000f24000c1e9500 */
[----:B------:R-:W-:Y:S02]  /*0c20*/  IMAD.WIDE R24, R6, 0x2, R10 ;  /* 0x0000000206187825 */ /* 0x000fe400078e020a */
[----:B------:R-:W5:Y:S04]  /*0c30*/  LDG.E.U16.CONSTANT R20, desc[UR4][R20.64] ;  /* 0x0000000414147981 */ /* 0x000f68000c1e9500 */
        /* <DEDUP_REMOVED lines=12> */
[----:B--2---:R-:W-:-:S02]  /*0d00*/  HADD2.F32 R11, -RZ, R16.H0_H0 ;  /* 0x20000010ff0b7230 */ /* 0x004fc40000004100 */
[----:B---3--:R-:W-:Y:S02]  /*0d10*/  HADD2.F32 R18, -RZ, R18.H0_H0 ;  /* 0x20000012ff127230 */ /* 0x008fe40000004100 */
[----:B----4-:R-:W-:Y:S02]  /*0d20*/  HADD2.F32 R14, -RZ, R14.H0_H0 ;  /* 0x2000000eff0e7230 */ /* 0x010fe40000004100 */
[----:B-----5:R-:W-:Y:S02]  /*0d30*/  HADD2.F32 R15, -RZ, R20.H0_H0 ;  /* 0x20000014ff0f7230 */ /* 0x020fe40000004100 */
[----:B------:R-:W-:Y:S01]  /*0d40*/  FMUL.FTZ R19, R19, R18 ;  /* 0x0000001213137220 */ /* 0x000fe20000410000 */
[----:B------:R-:W-:Y:S02]  /*0d50*/  HADD2.F32 R10, -RZ, R10.H0_H0 ;  /* 0x2000000aff0a7230 */ /* 0x000fe40000004100 */
[----:B------:R-:W-:Y:S02]  /*0d60*/  HADD2.F32 R24, -RZ, R24.H0_H0 ;  /* 0x20000018ff187230 */ /* 0x000fe40000004100 */
[----:B------:R-:W-:-:S03]  /*0d70*/  FMUL.FTZ R28, R28, R15 ;  /* 0x0000000f1c1c7220 */ /* 0x000fc60000410000 */
[----:B------:R-:W-:Y:S01]  /*0d80*/  FMUL.FTZ R24, R29, R24 ;  /* 0x000000181d187220 */ /* 0x000fe20000410000 */
[----:B------:R-:W-:Y:S01]  /*0d90*/  FFMA.FTZ R26, R26, R11, R19 ;  /* 0x0000000b1a1a7223 */ /* 0x000fe20000010013 */
[----:B------:R-:W-:Y:S02]  /*0da0*/  FFMA.FTZ R3, R3, R14, R28 ;  /* 0x0000000e03037223 */ /* 0x000fe4000001001c */
[----:B------:R-:W-:-:S07]  /*0db0*/  FFMA.FTZ R27, R27, R10, R24 ;  /* 0x0000000a1b1b7223 */ /* 0x000fce0000010018 */
.L_x_1331:
        /* <DEDUP_REMOVED lines=20> */
[----:B--2---:R-:W-:Y:S02]  /*0f00*/  HADD2.F32 R5, -RZ, R8.H0_H0 ;  /* 0x20000008ff057230 */ /* 0x004fe40000004100 */
[----:B---3--:R-:W-:-:S05]  /*0f10*/  HADD2.F32 R11, -RZ, R6.H0_H0 ;  /* 0x20000006ff0b7230 */ /* 0x008fca0000004100 */
[----:B------:R-:W-:-:S04]  /*0f20*/  FMUL.FTZ R11, R2, R11 ;  /* 0x0000000b020b7220 */ /* 0x000fc80000410000 */
[----:B------:R-:W-:Y:S01]  /*0f30*/  FFMA.FTZ R4, R4, R5, R11 ;  /* 0x0000000504047223 */ /* 0x000fe2000001000b */
[----:B------:R-:W-:Y:S06]  /*0f40*/  BRA.DIV UR6, `(.L_x_1325) ;  /* 0x0000000606d47947 */ /* 0x000fec000b800000 */
[----:B------:R-:W-:Y:S01]  /*0f50*/  NOP ;  /* 0x0000000000007918 */ /* 0x000fe20000000000 */
.L_x_1323:
[----:B------:R-:W-:Y:S05]  /*0f60*/  BSYNC B0 ;  /* 0x0000000000007941 */ /* 0x000fea0003800000 */
.L_x_1322:
[----:B------:R-:W-:Y:S02]  /*0f70*/  F2FP.BF16.F32.PACK_AB R26, R3, R26 ;  /* 0x0000001a031a723e */ /* 0x000fe400000010ff */
[----:B------:R-:W-:-:S05]  /*0f80*/  F2FP.BF16.F32.PACK_AB R27, R4, R27 ;  /* 0x0000001b041b723e */ /* 0x000fca00000010ff */
[----:B------:R-:W-:Y:S01]  /*0f90*/  STG.E.64 desc[UR4][R12.64], R26 ;  /* 0x0000001a0c007986 */ /* 0x000fe2000c101b04 */
[----:B------:R-:W-:Y:S05]  /*0fa0*/  EXIT ;  /* 0x000000000000794d */ /* 0x000fea0003800000 */
.L_x_1324:
[-C--:B------:R-:W-:Y:S02]  /*0fb0*/  IABS R7, R23.reuse ;  /* 0x0000001700077213 */ /* 0x080fe40000000000 */
[----:B------:R-:W-:Y:S02]  /*0fc0*/  LOP3.LUT R22, RZ, R23, RZ, 0x33, !PT ;  /* 0x00000017ff167212 */ /* 0x000fe400078e33ff */
[----:B------:R-:W0:Y:S08]  /*0fd0*/  I2F.RP R14, R7 ;  /* 0x00000007000e7306 */ /* 0x000e300000209400 */
[----:B0-----:R-:W0:Y:S02]  /*0fe0*/  MUFU.RCP R14, R14 ;  /* 0x0000000e000e7308 */ /* 0x001e240000001000 */
[----:B0-----:R-:W-:-:S06]  /*0ff0*/  IADD3 R10, PT, PT, R14, 0xffffffe, RZ ;  /* 0x0ffffffe0e0a7810 */ /* 0x001fcc0007ffe0ff */
[----:B------:R0:W1:Y:S02]  /*1000*/  F2I.FTZ.U32.TRUNC.NTZ R11, R10 ;  /* 0x0000000a000b7305 */ /* 0x000064000021f000 */
[----:B0-----:R-:W-:Y:S02]  /*1010*/  IMAD.MOV.U32 R10, RZ, RZ, RZ ;  /* 0x000000ffff0a7224 */ /* 0x001fe400078e00ff */
[----:B-1----:R-:W-:-:S04]  /*1020*/  IMAD.MOV R8, RZ, RZ, -R11 ;  /* 0x000000ffff087224 */ /* 0x002fc800078e0a0b */
[----:B------:R-:W-:Y:S01]  /*1030*/  IMAD R9, R8, R7, RZ ;  /* 0x0000000708097224 */ /* 0x000fe200078e02ff */
[----:B------:R-:W-:-:S03]  /*1040*/  SHF.L.U32 R8, R2, 0x3, RZ ;  /* 0x0000000302087819 */ /* 0x000fc600000006ff */
[----:B------:R-:W-:Y:S01]  /*1050*/  IMAD.HI.U32 R9, R11, R9, R10 ;  /* 0x000000090b097227 */ /* 0x000fe200078e000a */
        /* <DEDUP_REMOVED lines=19> */
[----:B------:R-:W-:Y:S01]  /*1190*/  LEA.HI R23, R28, R23, RZ, 0x3 ;  /* 0x000000171c177211 */ /* 0x000fe200078f18ff */
[----:B------:R-:W-:Y:S01]  /*11a0*/  IMAD.MOV.U32 R20, RZ, RZ, R26 ;  /* 0x000000ffff147224 */ /* 0x000fe200078e001a */
[----:B------:R-:W-:Y:S01]  /*11b0*/  LOP3.LUT R17, R8, 0x2, RZ, 0xfc, !PT ;  /* 0x0000000208117812 */ /* 0x000fe200078efcff */
[----:B------:R-:W-:Y:S01]  /*11c0*/  HFMA2 R24, -RZ, RZ, 0, 1.847743988037109375e-06 ;  /* 0x0000001fff187431 */ /* 0x000fe200000001ff */
[----:B------:R-:W-:Y:S02]  /*11d0*/  SHF.R.S32.HI R23, RZ, 0x3, R23 ;  /* 0x00000003ff177819 */ /* 0x000fe40000011417 */
[----:B------:R-:W-:-:S02]  /*11e0*/  IABS R18, R17 ;  /* 0x0000001100127213 */ /* 0x000fc40000000000 */
[----:B------:R-:W-:Y:S02]  /*11f0*/  ISETP.GE.AND P1, PT, R2, R23, PT ;  /* 0x000000170200720c */ /* 0x000fe40003f26270 */
[----:B------:R-:W-:Y:S01]  /*1200*/  ISETP.GE.AND P4, PT, R17, RZ, PT ;  /* 0x000000ff1100720c */ /* 0x000fe20003f86270 */
[----:B------:R-:W-:Y:S01]  /*1210*/  IMAD.HI.U32 R2, R9, R18, RZ ;  /* 0x0000001209027227 */ /* 0x000fe200078e00ff */
[----:B------:R-:W-:-:S04]  /*1220*/  MOV R17, 0xffffffff ;  /* 0xffffffff00117802 */ /* 0x000fc80000000f00 */
[----:B------:R-:W-:-:S05]  /*1230*/  IADD3 R2, PT, PT, -R2, RZ, RZ ;  /* 0x000000ff02027210 */ /* 0x000fca0007ffe1ff */
[----:B0-----:R-:W-:-:S07]  /*1240*/  IMAD R18, R7, R2, R18 ;  /* 0x0000000207127224 */ /* 0x001fce00078e0212 */
[----:B-----5:R-:W-:Y:S05]  /*1250*/  WARPSYNC.COLLECTIVE R17, `(.L_x_1326) ;  /* 0x0000000011087348 */ /* 0x020fea0003c00000 */
[----:B------:R-:W-:Y:S01]  /*1260*/  NOP ;  /* 0x0000000000007918 */ /* 0x000fe20000000000 */
[----:B-----5:R-:W-:Y:S05]  /*1270*/  ENDCOLLECTIVE ;  /* 0x000000000000791b */ /* 0x020fea0003800000 */
.L_x_1326:
[----:B------:R-:W-:-:S13]  /*1280*/  ISETP.GT.U32.AND P2, PT, R7, R18, PT ;  /* 0x000000120700720c */ /* 0x000fda0003f44070 */
[----:B------:R-:W-:-:S07]  /*1290*/  @!P2 IMAD.IADD R18, R18, 0x1, -R7 ;  /* 0x000000011212a824 */ /* 0x000fce00078e0a07 */
[----:B------:R-:W-:Y:S05]  /*12a0*/  WARPSYNC.COLLECTIVE R17, `(.L_x_1327) ;  /* 0x0000000011087348 */ /* 0x000fea0003c00000 */
[----:B------:R0:W1:Y:S02]  /*12b0*/  SHFL.BFLY P2, R19, R20, R23, R24 ;  /* 0x0c00001714137389 */ /* 0x0000640000040018 */
[----:B01----:R-:W-:Y:S05]  /*12c0*/  ENDCOLLECTIVE ;  /* 0x000000000000791b */ /* 0x003fea0003800000 */
.L_x_1327:
[----:B------:R-:W-:-:S13]  /*12d0*/  ISETP.GT.U32.AND P3, PT, R7, R18, PT ;  /* 0x000000120700720c */ /* 0x000fda0003f64070 */
[----:B------:R-:W-:-:S05]  /*12e0*/  @!P3 IMAD.IADD R18, R18, 0x1, -R7 ;  /* 0x000000011212b824 */ /* 0x000fca00078e0a07 */
[----:B------:R-:W-:Y:S01]  /*12f0*/  @!P4 IADD3 R14, PT, PT, -R18, RZ, RZ ;  /* 0x000000ff120ec210 */ /* 0x000fe20007ffe1ff */
[----:B------:R-:W-:-:S04]  /*1300*/  @!P1 FADD.FTZ R19, -R19, -RZ ;  /* 0x800000ff13139221 */ /* 0x000fc80000010100 */
[----:B------:R-:W-:-:S05]  /*1310*/  @!P4 IMAD.MOV.U32 R18, RZ, RZ, R14 ;  /* 0x000000ffff12c224 */ /* 0x000fca00078e000e */
[----:B------:R-:W-:-:S04]  /*1320*/  SEL R18, R22, R18, !P0 ;  /* 0x0000001216127207 */ /* 0x000fc80004000000 */
[----:B------:R-:W-:Y:S01]  /*1330*/  LOP3.LUT R11, R18, 0xfe, RZ, 0xc0, !PT ;  /* 0x000000fe120b7812 */ /* 0x000fe200078ec0ff */
[----:B------:R-:W-:Y:S02]  /*1340*/  HADD2.F32 R15, -RZ, R16.H0_H0 ;  /* 0x20000010ff0f7230 */ /* 0x000fe40000004100 */
[----:B------:R-:W-:Y:S01]  /*1350*/  HADD2.F32 R2, -RZ, R10.H0_H0 ;  /* 0x2000000aff027230 */ /* 0x000fe20000004100 */
[----:B------:R-:W-:-:S04]  /*1360*/  IADD3 R10, P2, PT, R11, R0, RZ ;  /* 0x000000000b0a7210 */ /* 0x000fc80007f5e0ff */
[----:B------:R-:W-:Y:S01]  /*1370*/  FMUL.FTZ R19, R19, R2 ;  /* 0x0000000213137220 */ /* 0x000fe20000410000 */
[----:B------:R-:W-:-:S03]  /*1380*/  IADD3.X R11, PT, PT, RZ, R5, RZ, P2, !PT ;  /* 0x00000005ff0b7210 */ /* 0x000fc600017fe4ff */
[----:B------:R-:W-:Y:S01]  /*1390*/  FFMA.FTZ R26, R26, R15, R19 ;  /* 0x0000000f1a1a7223 */ /* 0x000fe20000010013 */
[----:B------:R-:W-:-:S06]  /*13a0*/  IMAD.WIDE R14, R6, 0x2, R10 ;  /* 0x00000002060e7825 */ /* 0x000fcc00078e020a */
[----:B------:R0:W5:Y:S01]  /*13b0*/  LDG.E.U16.CONSTANT R14, desc[UR4][R14.64] ;  /* 0x000000040e0e7981 */ /* 0x000162000c1e9500 */
[----:B------:R-:W-:-:S04]  /*13c0*/  LOP3.LUT R2, R8, 0x4, RZ, 0xfc, !PT ;  /* 0x0000000408027812 */ /* 0x000fc800078efcff */
[----:B------:R-:W-:Y:S02]  /*13d0*/  IABS R16, R2 ;  /* 0x0000000200107213 */ /* 0x000fe40000000000 */
[----:B------:R-:W-:-:S03]  /*13e0*/  ISETP.GE.AND P3, PT, R2, RZ, PT ;  /* 0x000000ff0200720c */ /* 0x000fc60003f66270 */
[----:B------:R-:W-:-:S04]  /*13f0*/  IMAD.HI.U32 R2, R9, R16, RZ ;  /* 0x0000001009027227 */ /* 0x000fc800078e00ff */
[----:B------:R-:W-:-:S04]  /*1400*/  IMAD.MOV R2, RZ, RZ, -R2 ;  /* 0x000000ffff027224 */ /* 0x000fc800078e0a02 */
[C---:B------:R-:W-:Y:S01]  /*1410*/  IMAD R16, R7.reuse, R2, R16 ;  /* 0x0000000207107224 */ /* 0x040fe200078e0210 */
[----:B------:R-:W-:Y:S01]  /*1420*/  MOV R20, R3 ;  /* 0x0000000300147202 */ /* 0x000fe20000000f00 */
[----:B------:R0:W5:Y:S03]  /*1430*/  LDG.E.U16.CONSTANT R2, desc[UR4][R10.64] ;  /* 0x000000040a027981 */ /* 0x000166000c1e9500 */
[----:B------:R-:W-:-:S13]  /*1440*/  ISETP.GT.U32.AND P2, PT, R7, R16, PT ;  /* 0x000000100700720c */ /* 0x000fda0003f44070 */
[----:B------:R-:W-:-:S04]  /*1450*/  @!P2 IADD3 R16, PT, PT, R16, -R7, RZ ;  /* 0x800000071010a210 */ /* 0x000fc80007ffe0ff */
[----:B------:R-:W-:-:S13]  /*1460*/  ISETP.GT.U32.AND P2, PT, R7, R16, PT ;  /* 0x000000100700720c */ /* 0x000fda0003f44070 */
[----:B0-----:R-:W-:-:S07]  /*1470*/  @!P2 IMAD.IADD R16, R16, 0x1, -R7 ;  /* 0x000000011010a824 */ /* 0x001fce00078e0a07 */
[----:B-----5:R-:W-:Y:S05]  /*1480*/  WARPSYNC.COLLECTIVE R17, `(.L_x_1328) ;  /* 0x0000000011087348 */ /* 0x020fea0003c00000 */
[----:B------:R0:W1:Y:S02]  /*1490*/  SHFL.BFLY P2, R19, R20, R23, R24 ;  /* 0x0c00001714137389 */ /* 0x0000640000040018 */
[----:B01---5:R-:W-:Y:S05]  /*14a0*/  ENDCOLLECTIVE ;  /* 0x000000000000791b */ /* 0x023fea0003800000 */
.L_x_1328:
[----:B------:R-:W-:-:S05]  /*14b0*/  @!P3 IADD3 R15, PT, PT, -R16, RZ, RZ ;  /* 0x000000ff100fb210 */ /* 0x000fca0007ffe1ff */
[----:B------:R-:W-:-:S05]  /*14c0*/  @!P3 IMAD.MOV.U32 R16, RZ, RZ, R15 ;  /* 0x000000ffff10b224 */ /* 0x000fca00078e000f */
[----:B------:R-:W-:-:S04]  /*14d0*/  SEL R16, R22, R16, !P0 ;  /* 0x0000001016107207 */ /* 0x000fc80004000000 */
[----:B------:R-:W-:Y:S01]  /*14e0*/  LOP3.LUT R11, R16, 0xfe, RZ, 0xc0, !PT ;  /* 0x000000fe100b7812 */ /* 0x000fe200078ec0ff */
[----:B------:R-:W-:-:S03]  /*14f0*/  IMAD.MOV.U32 R28, RZ, RZ, R19 ;  /* 0x000000ffff1c7224 */ /* 0x000fc600078e0013 */
[----:B------:R-:W-:Y:S01]  /*1500*/  IADD3 R10, P2, PT, R11, R0, RZ ;  /* 0x000000000b0a7210 */ /* 0x000fe20007f5e0ff */
[----:B------:R-:W-:-:S03]  /*1510*/  @!P1 FADD.FTZ R28, -R28, -RZ ;  /* 0x800000ff1c1c9221 */ /* 0x000fc60000010100 */
[----:B------:R-:W-:-:S05]  /*1520*/  IADD3.X R11, PT, PT, RZ, R5, RZ, P2, !PT ;  /* 0x00000005ff0b7210 */ /* 0x000fca00017fe4ff */
[----:B------:R0:W5:Y:S01]  /*1530*/  LDG.E.U16.CONSTANT R16, desc[UR4][R10.64] ;  /* 0x000000040a107981 */ /* 0x000162000c1e9500 */
[----:B------:R-:W-:-:S05]  /*1540*/  HADD2.F32 R15, -RZ, R14.H0_H0 ;  /* 0x2000000eff0f7230 */ /* 0x000fca0000004100 */
[----:B------:R-:W-:Y:S01]  /*1550*/  FMUL.FTZ R28, R28, R15 ;  /* 0x0000000f1c1c7220 */ /* 0x000fe20000410000 */
[----:B------:R-:W-:-:S06]  /*1560*/  IMAD.WIDE R14, R6, 0x2, R10 ;  /* 0x00000002060e7825 */ /* 0x000fcc00078e020a */
[----:B------:R0:W5:Y:S01]  /*1570*/  LDG.E.U16.CONSTANT R14, desc[UR4][R14.64] ;  /* 0x000000040e0e7981 */ /* 0x000162000c1e9500 */
[----:B------:R-:W-:-:S07]  /*1580*/  IMAD.MOV.U32 R20, RZ, RZ, R27 ;  /* 0x000000ffff147224 */ /* 0x000fce00078e001b */
[----:B0----5:R-:W-:Y:S05]  /*1590*/  WARPSYNC.COLLECTIVE R17, `(.L_x_1329) ;  /* 0x0000000011087348 */ /* 0x021fea0003c00000 */
[----:B------:R1:W2:Y:S02]  /*15a0*/  SHFL.BFLY P2, R19, R20, R23, R24 ;  /* 0x0c00001714137389 */ /* 0x0002a40000040018 */
[----:B012--5:R-:W-:Y:S05]  /*15b0*/  ENDCOLLECTIVE ;  /* 0x000000000000791b */ /* 0x027fea0003800000 */
.L_x_1329:
[----:B------:R-:W-:Y:S01]  /*15c0*/  IMAD.MOV.U32 R20, RZ, RZ, R4 ;  /* 0x000000ffff147224 */ /* 0x000fe200078e0004 */
[----:B------:R-:W-:-:S07]  /*15d0*/  MOV R29, R19 ;  /* 0x00000013001d7202 */ /* 0x000fce0000000f00 */
[----:B------:R-:W-:Y:S05]  /*15e0*/  WARPSYNC.COLLECTIVE R17, `(.L_x_1330) ;  /* 0x0000000011087348 */ /* 0x000fea0003c00000 */
[----:B------:R0:W1:Y:S02]  /*15f0*/  SHFL.BFLY P2, R19, R20, R23, R24 ;  /* 0x0c00001714137389 */ /* 0x0000640000040018 */
[----:B01----:R-:W-:Y:S05]  /*1600*/  ENDCOLLECTIVE ;  /* 0x000000000000791b */ /* 0x003fea0003800000 */
.L_x_1330:
[----:B------:R-:W-:Y:S02]  /*1610*/  HADD2.F32 R2, -RZ, R2.H0_H0 ;  /* 0x20000002ff027230 */ /* 0x000fe40000004100 */
[----:B------:R-:W-:-:S03]  /*1620*/  @!P1 FADD.FTZ R29, -R29, -RZ ;  /* 0x800000ff1d1d9221 */ /* 0x000fc60000010100 */
[----:B------:R-:W-:Y:S01]  /*1630*/  FFMA.FTZ R3, R3, R2, R28 ;  /* 0x0000000203037223 */ /* 0x000fe2000001001c */
[----:B------:R-:W-:Y:S01]  /*1640*/  MOV R2, R19 ;  /* 0x0000001300027202 */ /* 0x000fe20000000f00 */
[----:B------:R-:W-:Y:S02]  /*1650*/  HADD2.F32 R16, -RZ, R16.H0_H0 ;  /* 0x20000010ff107230 */ /* 0x000fe40000004100 */
[----:B------:R-:W-:-:S05]  /*1660*/  HADD2.F32 R14, -RZ, R14.H0_H0 ;  /* 0x2000000eff0e7230 */ /* 0x000fca0000004100 */
[----:B------:R-:W-:-:S04]  /*1670*/  FMUL.FTZ R14, R29, R14 ;  /* 0x0000000e1d0e7220 */ /* 0x000fc80000410000 */
[----:B------:R-:W-:Y:S01]  /*1680*/  FFMA.FTZ R27, R27, R16, R14 ;  /* 0x000000101b1b7223 */ /* 0x000fe2000001000e */
[----:B------:R-:W-:Y:S06]  /*1690*/  BRA `(.L_x_1331) ;  /* 0xfffffff400c87947 */ /* 0x000fec000383ffff */
.L_x_1325:
[----:B------:R-:W-:Y:S01]  /*16a0*/  BSSY B1, `(.L_x_1332) ;  /* 0x0000005000017945 */ /* 0x000fe20003800000 */
[----:B------:R-:W-:-:S07]  /*16b0*/  IMAD.MOV.U32 R17, RZ, RZ, -0x1 ;  /* 0xffffffffff117424 */ /* 0x000fce00078e00ff */
[----:B------:R-:W-:Y:S05]  /*16c0*/  WARPSYNC.COLLECTIVE R17, `(.L_x_1333) ;  /* 0x0000000011087348 */ /* 0x000fea0003c00000 */
[----:B------:R-:W-:Y:S01]  /*16d0*/  NOP ;  /* 0x0000000000007918 */ /* 0x000fe20000000000 */
[----:B------:R-:W-:Y:S05]  /*16e0*/  ENDCOLLECTIVE ;  /* 0x000000000000791b */ /* 0x000fea0003800000 */
.L_x_1333:
[----:B------:R-:W-:Y:S05]  /*16f0*/  BSYNC B1 ;  /* 0x0000000000017941 */ /* 0x000fea0003800000 */
.L_x_1332:
[----:B------:R-:W-:Y:S05]  /*1700*/  BRA `(.L_x_1323) ;  /* 0xfffffff800147947 */ /* 0x000fea000383ffff */
.L_x_1334:
        /* <DEDUP_REMOVED lines=15> */
.L_x_4094:


//--------------------- .text._ZN12tensorrt_llm7kernels21fusedQKNormRopeKernelIN3c108BFloat16ENS2_4HalfELi128ELb1EEEvPviiifPKvS7_S7_PKlii --------------------------
	.section	.text._ZN12tensorrt_llm7kernels21fusedQKNormRopeKernelIN3c108BFloat16ENS2_4HalfELi128ELb1EEEvPviiifPKvS7_S7_PKlii,"ax",@progbits
	.align	128
        .global         _ZN12tensorrt_llm7kernels21fusedQKNormRopeKernelIN3c108BFloat16ENS2_4HalfELi128ELb1EEEvPviiifPKvS7_S7_PKlii
        .type           _ZN12tensorrt_llm7kernels21fusedQKNormRopeKernelIN3c108BFloat16ENS2_4HalfELi128ELb1EEEvPviiifPKvS7_S7_PKlii,@function
        .size           _ZN12tensorrt_llm7kernels21fusedQKNormRopeKernelIN3c108BFloat16ENS2_4HalfELi128ELb1EEEvPviiifPKvS7_S7_PKlii,(.L_x_4095 - _ZN12tensorrt_llm7kernels21fusedQKNormRopeKernelIN3c108BFloat16ENS2_4HalfELi128ELb1EEEvPviiifPKvS7_S7_PKlii)
        .other          _ZN12tensorrt_llm7kernels21fusedQKNormRopeKernelIN3c108BFloat16ENS2_4HalfELi128ELb1EEEvPviiifPKvS7_S7_PKlii,@"STO_CUDA_ENTRY STV_DEFAULT"
_ZN12tensorrt_llm7kernels21fusedQKNormRopeKernelIN3c108BFloat16ENS2_4HalfELi128ELb1EEEvPviiifPKvS7_S7_PKlii:
.text._ZN12tensorrt_llm7kernels21fusedQKNormRopeKernelIN3c108BFloat16ENS2_4HalfELi128ELb1EEEvPviiifPKvS7_S7_PKlii:
        /* <DEDUP_REMOVED lines=13> */
[----:B------:R-:W1:Y:S01]  /*00d0*/  LDCU UR4, c[0x0][0x3b8] ;  /* 0x00007700ff0477ac */ /* 0x000e620008000800 */
[----:B0-----:R-:W0:Y:S02]  /*00e0*/  MUFU.RCP R4, R4 ;  /* 0x0000000400047308 */ /* 0x001e240000001000 */
[----:B0-----:R-:W-:Y:S02]  /*00f0*/  IADD3 R2, PT, PT, R4, 0xffffffe, RZ ;  /* 0x0ffffffe04027810 */ /* 0x001fe40007ffe0ff */
[----:B------:R-:W-:-:S04]  /*0100*/  IABS R4, R0 ;  /* 0x0000000000047213 */ /* 0x000fc80000000000 */
[----:B------:R0:W2:Y:S02]  /*0110*/  F2I.FTZ.U32.TRUNC.NTZ R3, R2 ;  /* 0x0000000200037305 */ /* 0x0000a4000021f000 */
[----:B0-----:R-:W-:Y:S01]  /*0120*/  HFMA2 R2, -RZ, RZ, 0, 0 ;  /* 0x00000000ff027431 */ /* 0x001fe200000001ff */
        /* <DEDUP_REMOVED lines=24> */
[----:B------:R-:W-:Y:S01]  /*02b0*/  SHF.L.U32 R15, R8, 0x2, RZ ;  /* 0x00000002080f7819 */ /* 0x000fe200000006ff */
[----:B------:R-:W2:Y:S02]  /*02c0*/  LDC.64 R2, c[0x0][0x380] ;  /* 0x0000e000ff027b82 */ /* 0x000ea40000000a00 */
        /* <DEDUP_REMOVED lines=8> */
[----:B------:R-:W-:-:S05]  /*0350*/  IADD3 R0, PT, PT, R0, R7, RZ ;  /* 0x0000000700007210 */ /* 0x000fca0007ffe0ff */
[----:B------:R-:W-:-:S04]  /*0360*/  IMAD R7, R0, 0x80, R15 ;  /* 0x0000008000077824 */ /* 0x000fc800078e020f */
        /* <DEDUP_REMOVED lines=10> */
[----:B------:R-:W3:Y:S04]  /*0410*/  @P0 LDG.E.U16 R16, desc[UR4][R22.64+0x6] ;  /* 0x0000060416100981 */ /* 0x000ee8000c1e1500 */
[----:B------:R-:W3:Y:S04]  /*0420*/  @!P0 LDG.E.U16 R17, desc[UR4][R10.64+0x4] ;  /* 0x000004040a118981 */ /* 0x000ee8000c1e1500 */
[----:B------:R0:W3:Y:S01]  /*0430*/  @!P0 LDG.E.U16 R19, desc[UR4][R10.64+0x6] ;  /* 0x000006040a138981 */ /* 0x0000e2000c1e1500 */
[----:B------:R-:W-:Y:S01]  /*0440*/  BSSY.RECONVERGENT B0, `(.L_x_1335) ;  /* 0x000004d000007945 */ /* 0x000fe20003800200 */
[----:B--2---:R-:W-:-:S02]  /*0450*/  PRMT R20, R6, 0x7632, R20 ;  /* 0x0000763206147816 */ /* 0x004fc40000000014 */
[----:B------:R-:W-:Y:S02]  /*0460*/  SHF.L.U32 R0, R6, 0x10, RZ ;  /* 0x0000001006007819 */ /* 0x000fe400000006ff */
[----:B------:R-:W-:-:S03]  /*0470*/  SHF.L.U32 R20, R20, 0x10, RZ ;  /* 0x0000001014147819 */ /* 0x000fc600000006ff */
[----:B------:R-:W-:Y:S01]  /*0480*/  FFMA.FTZ R21, R0, R0, RZ ;  /* 0x0000000000157223 */ /* 0x000fe200000100ff */
[C---:B------:R-:W-:Y:S02]  /*0490*/  PRMT R6, R7.reuse, 0x7632, R6 ;  /* 0x0000763207067816 */ /* 0x040fe40000000006 */
[----:B------:R-:W-:Y:S01]  /*04a0*/  SHF.L.U32 R7, R7, 0x10, RZ ;  /* 0x0000001007077819 */ /* 0x000fe200000006ff */
[----:B------:R-:W-:Y:S02]  /*04b0*/  FFMA.FTZ R4, R20, R20, R21 ;  /* 0x0000001414047223 */ /* 0x000fe40000010015 */
[----:B------:R-:W-:Y:S02]  /*04c0*/  IMAD.U32 R21, R6, 0x10000, RZ ;  /* 0x0001000006157824 */ /* 0x000fe400078e00ff */
        /* <DEDUP_REMOVED lines=12> */
[----:B-----5:R-:W-:Y:S01]  /*0590*/  @!P1 SHF.L.U32 R11, R14, 0x10, RZ ;  /* 0x000000100e0b9819 */ /* 0x020fe200000006ff */
[----:B----4-:R-:W-:Y:S01]  /*05a0*/  @P0 IMAD.U32 R13, R13, 0x10000, RZ ;  /* 0x000100000d0d0824 */ /* 0x010fe200078e00ff */
[----:B---3--:R-:W-:-:S02]  /*05b0*/  @P1 SHF.L.U32 R11, R15, 0x10, RZ ;  /* 0x000000100f0b1819 */ /* 0x008fc400000006ff */
[----:B------:R-:W-:Y:S02]  /*05c0*/  @P0 SHF.L.U32 R15, R12, 0x10, RZ ;  /* 0x000000100c0f0819 */ /* 0x000fe400000006ff */
[----:B------:R-:W-:Y:S01]  /*05d0*/  @P0 SHF.L.U32 R23, R16, 0x10, RZ ;  /* 0x0000001010170819 */ /* 0x000fe200000006ff */
[----:B-1----:R-:W-:Y:S01]  /*05e0*/  FADD.FTZ R10, R24, R25 ;  /* 0x00000019180a7221 */ /* 0x002fe20000010000 */
[----:B0-----:R-:W-:-:S03]  /*05f0*/  SHF.R.S32.HI R25, RZ, 0x1f, R6 ;  /* 0x0000001fff197819 */ /* 0x001fc60000011406 */
[----:B------:R-:W-:Y:S01]  /*0600*/  FFMA.FTZ R10, R10, 0.0078125, R5 ;  /* 0x3c0000000a0a7823 */ /* 0x000fe20000010005 */
[----:B------:R-:W-:Y:S01]  /*0610*/  LEA.HI R25, R25, R6, RZ, 0x2 ;  /* 0x0000000619197211 */ /* 0x000fe200078f10ff */
[----:B------:R-:W0:Y:S04]  /*0620*/  LDC.64 R4, c[0x0][0x3b0] ;  /* 0x0000ec00ff047b82 */ /* 0x000e280000000a00 */
[----:B------:R-:W1:Y:S01]  /*0630*/  MUFU.RSQ R10, R10 ;  /* 0x0000000a000a7308 */ /* 0x000e620000001400 */
[----:B------:R-:W-:Y:S01]  /*0640*/  SHF.R.S32.HI R25, RZ, 0x2, R25 ;  /* 0x00000002ff197819 */ /* 0x000fe20000011419 */
[----:B------:R-:W-:Y:S01]  /*0650*/  @!P0 IMAD.U32 R23, R19, 0x10000, RZ ;  /* 0x0001000013178824 */ /* 0x000fe200078e00ff */
        /* <DEDUP_REMOVED lines=31> */
[----:B---3--:R-:W-:-:S02]  /*0850*/  HADD2.F32 R12, -RZ, R12.H0_H0 ;  /* 0x2000000cff0c7230 */ /* 0x008fc40000004100 */
[----:B----4-:R-:W-:-:S03]  /*0860*/  HADD2.F32 R15, -RZ, R13.H0_H0 ;  /* 0x2000000dff0f7230 */ /* 0x010fc60000004100 */
[-C--:B------:R-:W-:Y:S01]  /*0870*/  FMUL.FTZ R13, R11, R12.reuse ;  /* 0x0000000c0b0d7220 */ /* 0x080fe20000410000 */
[----:B--2---:R-:W-:Y:S02]  /*0880*/  HADD2.F32 R6, -RZ, R6.H0_H0 ;  /* 0x20000006ff067230 */ /* 0x004fe40000004100 */
[----:B------:R-:W-:Y:S01]  /*0890*/  FMUL.FTZ R12, R0, R12 ;  /* 0x0000000c000c7220 */ /* 0x000fe20000410000 */
[----:B-----5:R-:W-:Y:S02]  /*08a0*/  HADD2.F32 R14, -RZ, R14.H0_H0 ;  /* 0x2000000eff0e7230 */ /* 0x020fe40000004100 */
[-C--:B------:R-:W-:Y:S01]  /*08b0*/  FMUL.FTZ R16, R10, R15.reuse ;  /* 0x0000000f0a107220 */ /* 0x080fe20000410000 */
[----:B------:R-:W-:Y:S01]  /*08c0*/  FMUL.FTZ R15, R7, R15 ;  /* 0x0000000f070f7220 */ /* 0x000fe20000410000 */
[-C--:B------:R-:W-:Y:S01]  /*08d0*/  FFMA.FTZ R0, R0, R6.reuse, -R13 ;  /* 0x0000000600007223 */ /* 0x080fe2000001080d */
[----:B------:R-:W-:Y:S01]  /*08e0*/  FFMA.FTZ R11, R11, R6, R12 ;  /* 0x000000060b0b7223 */ /* 0x000fe2000001000c */
[-C--:B------:R-:W-:Y:S01]  /*08f0*/  FFMA.FTZ R7, R7, R14.reuse, -R16 ;  /* 0x0000000e07077223 */ /* 0x080fe20000010810 */
[----:B------:R-:W-:-:S07]  /*0900*/  FFMA.FTZ R10, R10, R14, R15 ;  /* 0x0000000e0a0a7223 */ /* 0x000fce000001000f */
.L_x_1336:
[----:B------:R-:W-:Y:S05]  /*0910*/  BSYNC.RECONVERGENT B0 ;  /* 0x0000000000007941 */ /* 0x000fea0003800200 */
.L_x_1335:
[----:B------:R-:W-:Y:S02]  /*0920*/  F2FP.BF16.F32.PACK_AB R6, R11, R0 ;  /* 0x000000000b06723e */ /* 0x000fe400000010ff */
[----:B------:R-:W-:-:S05]  /*0930*/  F2FP.BF16.F32.PACK_AB R7, R10, R7 ;  /* 0x000000070a07723e */ /* 0x000fca00000010ff */
[----:B------:R-:W-:Y:S01]  /*0940*/  STG.E.64 desc[UR4][R2.64], R6 ;  /* 0x0000000602007986 */ /* 0x000fe2000c101b04 */
[----:B------:R-:W-:Y:S05]  /*0950*/  EXIT ;  /* 0x000000000000794d */ /* 0x000fea0003800000 */
.L_x_1337:
        /* <DEDUP_REMOVED lines=10> */
.L_x_4095:


//--------------------- .text._ZN12tensorrt_llm7kernels21fusedQKNormRopeKernelIN3c108BFloat16ENS2_4HalfELi64ELb0EEEvPviiifPKvS7_S7_PKlii --------------------------
	.section	.text._ZN12tensorrt_llm7kernels21fusedQKNormRopeKernelIN3c108BFloat16ENS2_4HalfELi64ELb0EEEvPviiifPKvS7_S7_PKlii,"ax",@progbits
	.align	128
        .global         _ZN12tensorrt_llm7kernels21fusedQKNormRopeKernelIN3c108BFloat16ENS2_4HalfELi64ELb0EEEvPviiifPKvS7_S7_PKlii
        .type           _ZN12tensorrt_llm7kernels21fusedQKNormRopeKernelIN3c108BFloat16ENS2_4HalfELi64ELb0EEEvPviiifPKvS7_S7_PKlii,@function
        .size           _ZN12tensorrt_llm7kernels21fusedQKNormRopeKernelIN3c108BFloat16ENS2_4HalfELi64ELb0EEEvPviiifPKvS7_S7_PKlii,(.L_x_4096 - _ZN12tensorrt_llm7kernels21fusedQKNormRopeKernelIN3c108BFloat16ENS2_4HalfELi64ELb0EEEvPviiifPKvS7_S7_PKlii)
        .other          _ZN12tensorrt_llm7kernels21fusedQKNormRopeKernelIN3c108BFloat16ENS2_4HalfELi64ELb0EEEvPviiifPKvS7_S7_PKlii,@"STO_CUDA_ENTRY STV_DEFAULT"
_ZN12tensorrt_llm7kernels21fusedQKNormRopeKernelIN3c108BFloat16ENS2_4HalfELi64ELb0EEEvPviiifPKvS7_S7_PKlii:
.text._ZN12tensorrt_llm7kernels21fusedQKNormRopeKernelIN3c108BFloat16ENS2_4HalfELi64ELb0EEEvPviiifPKvS7_S7_PKlii:
        /* <DEDUP_REMOVED lines=53> */
[----:B------:R-:W-:-:S04]  /*0350*/  IADD3 R8, PT, PT, R7, R8, RZ ;  /* 0x0000000807087210 */ /* 0x000fc80007ffe0ff */
[----:B------:R-:W-:Y:S02]  /*0360*/  LEA R7, R8, R13, 0x6 ;  /* 0x0000000d08077211 */ /* 0x000fe400078e30ff */
[----:B------:R-:W5:Y:S03]  /*0370*/  LDC.64 R8, c[0x0][0x398] ;  /* 0x0000e600ff087b82 */ /* 0x000f660000000a00 */
        /* <DEDUP_REMOVED lines=28> */
[----:B--2---:R-:W-:Y:S02]  /*0540*/  @P0 SHF.L.U32 R16, R11, 0x10, RZ ;  /* 0x000000100b100819 */ /* 0x004fe400000006ff */
[----:B-----5:R-:W-:Y:S01]  /*0550*/  @!P0 SHF.L.U32 R16, R13, 0x10, RZ ;  /* 0x000000100d108819 */ /* 0x020fe200000006ff */
[----:B----4-:R-:W-:Y:S02]  /*0560*/  @!P1 IMAD.U32 R15, R10, 0x10000, RZ ;  /* 0x000100000a0f9824 */ /* 0x010fe400078e00ff */
[----:B0-----:R-:W-:-:S04]  /*0570*/  FADD.FTZ R20, R7, R20 ;  /* 0x0000001407147221 */ /* 0x001fc80000010000 */
[----:B------:R-:W-:Y:S01]  /*0580*/  FFMA.FTZ R20, R20, 0.015625, R5 ;  /* 0x3c80000014147823 */ /* 0x000fe20000010005 */
[----:B------:R-:W-:-:S05]  /*0590*/  LEA.HI R5, R6, R6, RZ, 0x1 ;  /* 0x0000000606057211 */ /* 0x000fca00078f08ff */
[----:B------:R-:W0:Y:S01]  /*05a0*/  MUFU.RSQ R20, R20 ;  /* 0x0000001400147308 */ /* 0x000e220000001400 */
[----:B------:R-:W-:Y:S01]  /*05b0*/  SHF.R.S32.HI R5, RZ, 0x1, R5 ;  /* 0x00000001ff057819 */ /* 0x000fe20000011405 */
[----:B------:R-:W-:-:S03]  /*05c0*/  IMAD R7, R9, R6, RZ ;  /* 0x0000000609077224 */ /* 0x000fc600078e02ff */
[----:B------:R-:W-:Y:S01]  /*05d0*/  ISETP.GE.AND P0, PT, R4, R5, PT ;  /* 0x000000050400720c */ /* 0x000fe20003f06270 */
[----:B------:R-:W-:-:S04]  /*05e0*/  IMAD.WIDE.U32 R10, R8, R6, RZ ;  /* 0x00000006080a7225 */ /* 0x000fc800078e00ff */
[----:B------:R-:W-:Y:S02]  /*05f0*/  IMAD R17, R8, R17, R7 ;  /* 0x0000001108117224 */ /* 0x000fe400078e0207 */
[----:B------:R-:W-:Y:S01]  /*0600*/  @P1 IMAD.U32 R15, R12, 0x10000, RZ ;  /* 0x000100000c0f1824 */ /* 0x000fe200078e00ff */
[----:B------:R-:W-:Y:S01]  /*0610*/  LEA R7, P1, R10, UR6, 0x1 ;  /* 0x000000060a077c11 */ /* 0x000fe2000f8208ff */
        /* <DEDUP_REMOVED lines=10> */
[----:B------:R-:W-:-:S03]  /*06c0*/  NOP ;  /* 0x0000000000007918 */ /* 0x000fc60000000000 */
[----:B------:R-:W0:Y:S01]  /*06d0*/  I2F.RP R14, R11 ;  /* 0x0000000b000e7306 */ /* 0x000e220000209400 */
[----:B------:R-:W-:-:S04]  /*06e0*/  SHF.L.U32 R8, R4, 0x2, RZ ;  /* 0x0000000204087819 */ /* 0x000fc800000006ff */
[----:B------:R-:W-:Y:S02]  /*06f0*/  IABS R16, R8 ;  /* 0x0000000800107213 */ /* 0x000fe40000000000 */
[----:B------:R-:W-:Y:S01]  /*0700*/  ISETP.GE.AND P1, PT, R8, RZ, PT ;  /* 0x000000ff0800720c */ /* 0x000fe20003f26270 */
[----:B0-----:R-:W0:Y:S02]  /*0710*/  MUFU.RCP R14, R14 ;  /* 0x0000000e000e7308 */ /* 0x001e240000001000 */
[----:B0-----:R-:W-:-:S06]  /*0720*/  IADD3 R13, PT, PT, R14, 0xffffffe, RZ ;  /* 0x0ffffffe0e0d7810 */ /* 0x001fcc0007ffe0ff */
[----:B------:R-:W0:Y:S02]  /*0730*/  F2I.FTZ.U32.TRUNC.NTZ R13, R13 ;  /* 0x0000000d000d7305 */ /* 0x000e24000021f000 */
[----:B0-----:R-:W-:-:S04]  /*0740*/  IMAD.MOV R12, RZ, RZ, -R13 ;  /* 0x000000ffff0c7224 */ /* 0x001fc800078e0a0d */
[----:B------:R-:W-:Y:S02]  /*0750*/  IMAD R15, R12, R11, RZ ;  /* 0x0000000b0c0f7224 */ /* 0x000fe400078e02ff */
[----:B------:R-:W-:-:S04]  /*0760*/  IMAD.MOV.U32 R12, RZ, RZ, RZ ;  /* 0x000000ffff0c7224 */ /* 0x000fc800078e00ff */
[----:B------:R-:W-:Y:S01]  /*0770*/  IMAD.HI.U32 R12, R13, R15, R12 ;  /* 0x0000000f0d0c7227 */ /* 0x000fe200078e000c */
[----:B------:R-:W-:Y:S02]  /*0780*/  MOV R15, R16 ;  /* 0x00000010000f7202 */ /* 0x000fe40000000f00 */
[----:B------:R-:W-:-:S03]  /*0790*/  LOP3.LUT R13, RZ, R6, RZ, 0x33, !PT ;  /* 0x00000006ff0d7212 */ /* 0x000fc600078e33ff */
        /* <DEDUP_REMOVED lines=17> */
[----:B------:R-:W-:-:S04]  /*08b0*/  SHF.R.S32.HI R19, RZ, 0x1f, R6 ;  /* 0x0000001fff137819 */ /* 0x000fc80000011406 */
[----:B------:R-:W-:-:S04]  /*08c0*/  LEA.HI R19, R19, R6, RZ, 0x2 ;  /* 0x0000000613137211 */ /* 0x000fc800078f10ff */
[----:B------:R-:W-:-:S05]  /*08d0*/  SHF.R.S32.HI R19, RZ, 0x2, R19 ;  /* 0x00000002ff137819 */ /* 0x000fca0000011413 */
[----:B------:R-:W0:Y:S01]  /*08e0*/  SHFL.BFLY PT, R6, R9, R19, 0x1f ;  /* 0x0c001f1309067589 */ /* 0x000e2200000e0000 */
[----:B------:R-:W-:-:S03]  /*08f0*/  ISETP.GE.AND P1, PT, R4, R19, PT ;  /* 0x000000130400720c */ /* 0x000fc60003f26270 */
[----:B------:R1:W4:Y:S10]  /*0900*/  SHFL.BFLY PT, R4, R0, R19, 0x1f ;  /* 0x0c001f1300047589 */ /* 0x00033400000e0000 */
[----:B0-----:R-:W-:Y:S01]  /*0910*/  @!P1 FADD.FTZ R6, -R6, -RZ ;  /* 0x800000ff06069221 */ /* 0x001fe20000010100 */
[----:B--2---:R-:W-:-:S02]  /*0920*/  HADD2.F32 R18, -RZ, R14.H0_H0 ;  /* 0x2000000eff127230 */ /* 0x004fc40000004100 */
[----:B---3--:R-:W-:-:S05]  /*0930*/  HADD2.F32 R21, -RZ, R16.H0_H0 ;  /* 0x20000010ff157230 */ /* 0x008fca0000004100 */
[----:B------:R-:W-:-:S04]  /*0940*/  FMUL.FTZ R6, R6, R21 ;  /* 0x0000001506067220 */ /* 0x000fc80000410000 */
[----:B-1--4-:R-:W-:-:S07]  /*0950*/  FFMA.FTZ R6, R9, R18, R6 ;  /* 0x0000001209067223 */ /* 0x012fce0000010006 */
.L_x_1345:
        /* <DEDUP_REMOVED lines=20> */
[----:B------:R-:W-:Y:S01]  /*0aa0*/  MOV R9, R6 ;  /* 0x0000000600097202 */ /* 0x000fe20000000f00 */
[----:B--2---:R-:W-:Y:S02]  /*0ab0*/  HADD2.F32 R5, -RZ, R12.H0_H0 ;  /* 0x2000000cff057230 */ /* 0x004fe40000004100 */
[----:B---3--:R-:W-:-:S05]  /*0ac0*/  HADD2.F32 R7, -RZ, R10.H0_H0 ;  /* 0x2000000aff077230 */ /* 0x008fca0000004100 */
[----:B------:R-:W-:-:S04]  /*0ad0*/  FMUL.FTZ R7, R4, R7 ;  /* 0x0000000704077220 */ /* 0x000fc80000410000 */
[----:B------:R-:W-:Y:S01]  /*0ae0*/  FFMA.FTZ R0, R0, R5, R7 ;  /* 0x0000000500007223 */ /* 0x000fe20000010007 */
[----:B------:R-:W-:Y:S06]  /*0af0*/  BRA.DIV UR6, `(.L_x_1341) ;  /* 0x0000000206f47947 */ /* 0x000fec000b800000 */
[----:B------:R-:W-:Y:S01]  /*0b00*/  NOP ;  /* 0x0000000000007918 */ /* 0x000fe20000000000 */
.L_x_1339:
[----:B------:R-:W-:Y:S05]  /*0b10*/  BSYNC B0 ;  /* 0x0000000000007941 */ /* 0x000fea0003800000 */
.L_x_1338:
[----:B------:R-:W-:-:S05]  /*0b20*/  F2FP.BF16.F32.PACK_AB R9, R0, R9 ;  /* 0x000000090009723e */ /* 0x000fca00000010ff */
[----:B------:R-:W-:Y:S01]  /*0b30*/  STG.E desc[UR4][R2.64], R9 ;  /* 0x0000000902007986 */ /* 0x000fe2000c101904 */
[----:B------:R-:W-:Y:S05]  /*0b40*/  EXIT ;  /* 0x000000000000794d */ /* 0x000fea0003800000 */
.L_x_1340:
        /* <DEDUP_REMOVED lines=9> */
[----:B------:R-:W-:Y:S02]  /*0be0*/  IMAD R15, R12, R11, RZ ;  /* 0x0000000b0c0f7224 */ /* 0x000fe400078e02ff */
[----:B------:R-:W-:-:S05]  /*0bf0*/  HFMA2 R12, -RZ, RZ, 0, 0 ;  /* 0x00000000ff0c7431 */ /* 0x000fca00000001ff */
        /* <DEDUP_REMOVED lines=29> */
.L_x_1342:
[----:B------:R-:W-:Y:S05]  /*0dd0*/  WARPSYNC.COLLECTIVE R18, `(.L_x_1343) ;  /* 0x0000000012087348 */ /* 0x000fea0003c00000 */
[----:B------:R0:W1:Y:S02]  /*0de0*/  SHFL.BFLY P2, R17, R21, R19, R20 ;  /* 0x0c00001315117389 */ /* 0x0000640000040014 */
[----:B01----:R-:W-:Y:S05]  /*0df0*/  ENDCOLLECTIVE ;  /* 0x000000000000791b */ /* 0x003fea0003800000 */
.L_x_1343:
[----:B------:R-:W-:Y:S02]  /*0e00*/  ISETP.GE.AND P1, PT, R4, R19, PT ;  /* 0x000000130400720c */ /* 0x000fe40003f26270 */
[----:B------:R-:W-:Y:S01]  /*0e10*/  MOV R21, R0 ;  /* 0x0000000000157202 */ /* 0x000fe20000000f00 */
[----:B------:R-:W-:-:S10]  /*0e20*/  IMAD.MOV.U32 R6, RZ, RZ, R17 ;  /* 0x000000ffff067224 */ /* 0x000fd400078e0011 */
[----:B------:R-:W-:Y:S05]  /*0e30*/  WARPSYNC.COLLECTIVE R18, `(.L_x_1344) ;  /* 0x0000000012087348 */ /* 0x000fea0003c00000 */
[----:B------:R0:W1:Y:S02]  /*0e40*/  SHFL.BFLY P2, R17, R21, R19, R20 ;  /* 0x0c00001315117389 */ /* 0x0000640000040014 */
[----:B01----:R-:W-:Y:S05]  /*0e50*/  ENDCOLLECTIVE ;  /* 0x000000000000791b */ /* 0x003fea0003800000 */
.L_x_1344:
[----:B------:R-:W-:Y:S01]  /*0e60*/  @!P1 FADD.FTZ R6, -R6, -RZ ;  /* 0x800000ff06069221 */ /* 0x000fe20000010100 */
[----:B------:R-:W-:Y:S02]  /*0e70*/  IMAD.MOV.U32 R4, RZ, RZ, R17 ;  /* 0x000000ffff047224 */ /* 0x000fe400078e0011 */
[----:B------:R-:W-:Y:S02]  /*0e80*/  HADD2.F32 R14, -RZ, R14.H0_H0 ;  /* 0x2000000eff0e7230 */ /* 0x000fe40000004100 */
[----:B------:R-:W-:-:S05]  /*0e90*/  HADD2.F32 R15, -RZ, R16.H0_H0 ;  /* 0x20000010ff0f7230 */ /* 0x000fca0000004100 */
[----:B------:R-:W-:-:S04]  /*0ea0*/  FMUL.FTZ R6, R6, R15 ;  /* 0x0000000f06067220 */ /* 0x000fc80000410000 */
[----:B------:R-:W-:Y:S01]  /*0eb0*/  FFMA.FTZ R6, R9, R14, R6 ;  /* 0x0000000e09067223 */ /* 0x000fe20000010006 */
[----:B------:R-:W-:Y:S06]  /*0ec0*/  BRA `(.L_x_1345) ;  /* 0xfffffff800a47947 */ /* 0x000fec000383ffff */
.L_x_1341:
[----:B------:R-:W-:Y:S01]  /*0ed0*/  BSSY B1, `(.L_x_1346) ;  /* 0x0000005000017945 */ /* 0x000fe20003800000 */
[----:B------:R-:W-:-:S07]  /*0ee0*/  MOV R18, 0xffffffff ;  /* 0xffffffff00127802 */ /* 0x000fce0000000f00 */
[----:B------:R-:W-:Y:S05]  /*0ef0*/  WARPSYNC.COLLECTIVE R18, `(.L_x_1347) ;  /* 0x0000000012087348 */ /* 0x000fea0003c00000 */
[----:B------:R-:W-:Y:S01]  /*0f00*/  NOP ;  /* 0x0000000000007918 */ /* 0x000fe20000000000 */
[----:B------:R-:W-:Y:S05]  /*0f10*/  ENDCOLLECTIVE ;  /* 0x000000000000791b */ /* 0x000fea0003800000 */
.L_x_1347:
[----:B------:R-:W-:Y:S05]  /*0f20*/  BSYNC B1 ;  /* 0x0000000000017941 */ /* 0x000fea0003800000 */
.L_x_1346:
[----:B------:R-:W-:Y:S05]  /*0f30*/  BRA `(.L_x_1339) ;  /* 0xfffffff800f47947 */ /* 0x000fea000383ffff */
.L_x_1348:
        /* <DEDUP_REMOVED lines=12> */
.L_x_4096:


//--------------------- .text._ZN12tensorrt_llm7kernels21fusedQKNormRopeKernelIN3c108BFloat16ENS2_4HalfELi64ELb1EEEvPviiifPKvS7_S7_PKlii --------------------------
	.section	.text._ZN12tensorrt_llm7kernels21fusedQKNormRopeKernelIN3c108BFloat16ENS2_4HalfELi64ELb1EEEvPviiifPKvS7_S7_PKlii,"ax",@progbits
	.align	128
        .global         _ZN12tensorrt_llm7kernels21fusedQKNormRopeKernelIN3c108BFloat16ENS2_4HalfELi64ELb1EEEvPviiifPKvS7_S7_PKlii
        .type           _ZN12tensorrt_llm7kernels21fusedQKNormRopeKernelIN3c108BFloat16ENS2_4HalfELi64ELb1EEEvPviiifPKvS7_S7_PKlii,@function
        .size           _ZN12tensorrt_llm7kernels21fusedQKNormRopeKernelIN3c108BFloat16ENS2_4HalfELi64ELb1EEEvPviiifPKvS7_S7_PKlii,(.L_x_4097 - _ZN12tensorrt_llm7kernels21fusedQKNormRopeKernelIN3c108BFloat16ENS2_4HalfELi64ELb1EEEvPviiifPKvS7_S7_PKlii)
        .other          _ZN12tensorrt_llm7kernels21fusedQKNormRopeKernelIN3c108BFloat16ENS2_4HalfELi64ELb1EEEvPviiifPKvS7_S7_PKlii,@"STO_CUDA_ENTRY STV_DEFAULT"
_ZN12tensorrt_llm7kernels21fusedQKNormRopeKernelIN3c108BFloat16ENS2_4HalfELi64ELb1EEEvPviiifPKvS7_S7_PKlii:
.text._ZN12tensorrt_llm7kernels21fusedQKNormRopeKernelIN3c108BFloat16ENS2_4HalfELi64ELb1EEEvPviiifPKvS7_S7_PKlii:
        /* <DEDUP_REMOVED lines=14> */
[----:B------:R-:W-:Y:S02]  /*00e0*/  IABS R7, R4 ;  /* 0x0000000400077213 */ /* 0x000fe40000000000 */
[----:B-1----:R-:W-:-:S06]  /*00f0*/  IADD3 R3, PT, PT, R5, 0xffffffe, RZ ;  /* 0x0ffffffe05037810 */ /* 0x002fcc0007ffe0ff */
[----:B------:R-:W1:Y:S02]  /*0100*/  F2I.FTZ.U32.TRUNC.NTZ R3, R3 ;  /* 0x0000000300037305 */ /* 0x000e64000021f000 */
[----:B-1----:R-:W-:-:S04]  /*0110*/  IMAD.MOV R9, RZ, RZ, -R3 ;  /* 0x000000ffff097224 */ /* 0x002fc800078e0a03 */
[----:B------:R-:W-:Y:S01]  /*0120*/  IMAD R5, R9, R8, RZ ;  /* 0x0000000809057224 */ /* 0x000fe200078e02ff */
[----:B------:R-:W-:Y:S01]  /*0130*/  IADD3 R9, PT, PT, RZ, -R2, RZ ;  /* 0x80000002ff097210 */ /* 0x000fe20007ffe0ff */
[----:B------:R-:W-:-:S04]  /*0140*/  IMAD.MOV.U32 R2, RZ, RZ, RZ ;  /* 0x000000ffff027224 */ /* 0x000fc800078e00ff */
        /* <DEDUP_REMOVED lines=12> */
[----:B------:R-:W-:-:S05]  /*0210*/  @P0 VIADD R2, R2, 0x1 ;  /* 0x0000000102020836 */ /* 0x000fca0000000000 */
[----:B------:R-:W-:-:S04]  /*0220*/  MOV R13, R2 ;  /* 0x00000002000d7202 */ /* 0x000fc80000000f00 */
[----:B------:R-:W-:Y:S02]  /*0230*/  @!P2 IADD3 R13, PT, PT, -R13, RZ, RZ ;  /* 0x000000ff0d0da210 */ /* 0x000fe40007ffe1ff */
[----:B------:R-:W-:-:S04]  /*0240*/  @!P1 LOP3.LUT R13, RZ, R11, RZ, 0x33, !PT ;  /* 0x0000000bff0d9212 */ /* 0x000fc800078e33ff */
[----:B0-----:R-:W-:-:S13]  /*0250*/  ISETP.GE.AND P0, PT, R13, UR4, PT ;  /* 0x000000040d007c0c */ /* 0x001fda000bf06270 */
[----:B------:R-:W-:Y:S05]  /*0260*/  @P0 EXIT ;  /* 0x000000000000094d */ /* 0x000fea0003800000 */
[----:B------:R-:W0:Y:S01]  /*0270*/  LDC.64 R8, c[0x0][0x3b0] ;  /* 0x0000ec00ff087b82 */ /* 0x000e220000000a00 */
[----:B------:R-:W1:Y:S07]  /*0280*/  LDCU.64 UR4, c[0x0][0x358] ;  /* 0x00006b00ff0477ac */ /* 0x000e6e0008000a00 */
[----:B------:R-:W2:Y:S01]  /*0290*/  LDC.64 R2, c[0x0][0x390] ;  /* 0x0000e400ff027b82 */ /* 0x000ea20000000a00 */
[----:B------:R-:W-:Y:S01]  /*02a0*/  IMAD.MOV R7, RZ, RZ, -R13 ;  /* 0x000000ffff077224 */ /* 0x000fe200078e0a0d */
[----:B------:R-:W-:-:S06]  /*02b0*/  LOP3.LUT R21, R0, 0x1f, RZ, 0xc0, !PT ;  /* 0x0000001f00157812 */ /* 0x000fcc00078ec0ff */
[----:B------:R-:W3:Y:S01]  /*02c0*/  LDC R19, c[0x0][0x3bc] ;  /* 0x0000ef00ff137b82 */ /* 0x000ee20000000800 */
[----:B0-----:R-:W-:-:S07]  /*02d0*/  IMAD.WIDE R8, R13, 0x8, R8 ;  /* 0x000000080d087825 */ /* 0x001fce00078e0208 */
[----:B------:R-:W0:Y:S01]  /*02e0*/  LDC.64 R14, c[0x0][0x3a0] ;  /* 0x0000e800ff0e7b82 */ /* 0x000e220000000a00 */
[----:B-1----:R-:W4:Y:S01]  /*02f0*/  LDG.E.64 R8, desc[UR4][R8.64] ;  /* 0x0000000408087981 */ /* 0x002f22000c1e1b00 */
[C---:B------:R-:W-:Y:S01]  /*0300*/  IMAD R7, R11.reuse, R7, R4 ;  /* 0x000000070b077224 */ /* 0x040fe200078e0204 */
[----:B--2---:R-:W-:-:S05]  /*0310*/  IADD3 R2, PT, PT, R11, R2, RZ ;  /* 0x000000020b027210 */ /* 0x004fca0007ffe0ff */
[----:B------:R-:W1:Y:S01]  /*0320*/  LDC.64 R4, c[0x0][0x380] ;  /* 0x0000e000ff047b82 */ /* 0x000e620000000a00 */
[CC--:B------:R-:W-:Y:S02]  /*0330*/  ISETP.GE.AND P0, PT, R7.reuse, R6.reuse, PT ;  /* 0x000000060700720c */ /* 0x0c0fe40003f06270 */
[----:B------:R-:W-:-:S05]  /*0340*/  IADD3 R10, PT, PT, R7, -R6, RZ ;  /* 0x80000006070a7210 */ /* 0x000fca0007ffe0ff */
[----:B------:R-:W2:Y:S01]  /*0350*/  LDC.64 R16, c[0x0][0x398] ;  /* 0x0000e600ff107b82 */ /* 0x000ea20000000a00 */
[----:B------:R-:W-:-:S05]  /*0360*/  SEL R11, R10, RZ, P0 ;  /* 0x000000ff0a0b7207 */ /* 0x000fca0000000000 */
[----:B------:R-:W-:Y:S01]  /*0370*/  IMAD R2, R13, R2, R11 ;  /* 0x000000020d027224 */ /* 0x000fe200078e020b */
[----:B------:R-:W-:Y:S02]  /*0380*/  VIMNMX R11, PT, PT, R7, R6, PT ;  /* 0x00000006070b7248 */ /* 0x000fe40003fe0100 */
[----:B------:R-:W-:-:S03]  /*0390*/  SHF.L.U32 R13, R21, 0x1, RZ ;  /* 0x00000001150d7819 */ /* 0x000fc600000006ff */
[----:B------:R-:W-:-:S05]  /*03a0*/  IMAD.IADD R2, R2, 0x1, R11 ;  /* 0x0000000102027824 */ /* 0x000fca00078e020b */
[----:B------:R-:W-:-:S05]  /*03b0*/  LEA R11, R2, R13, 0x6 ;  /* 0x0000000d020b7211 */ /* 0x000fca00078e30ff */
        /* <DEDUP_REMOVED lines=15> */
[----:B------:R-:W3:Y:S02]  /*04b0*/  @P0 LDG.E.U16 R2, desc[UR4][R14.64+0x2] ;  /* 0x000002040e020981 */ /* 0x000ee4000c1e1500 */
[----:B------:R-:W-:Y:S01]  /*04c0*/  IMAD.IADD R6, R19, 0x1, R23 ;  /* 0x0000000113067824 */ /* 0x000fe200078e0217 */
[----:B0-----:R-:W-:Y:S01]  /*04d0*/  @!P2 LEA R10, P4, R21, R10, 0x1 ;  /* 0x0000000a150aa211 */ /* 0x001fe200078808ff */
[----:B------:R0:W4:Y:S03]  /*04e0*/  @P1 LDG.E.U16 R8, desc[UR4][R14.64] ;  /* 0x000000040e081981 */ /* 0x000126000c1e1500 */
[----:B------:R-:W-:-:S04]  /*04f0*/  @!P2 IADD3.X R6, PT, PT, RZ, R6, RZ, P3, !PT ;  /* 0x00000006ff06a210 */ /* 0x000fc80001ffe4ff */
[----:B------:R-:W-:Y:S02]  /*0500*/  @!P2 LEA.HI.X R11, R21, R11, R6, 0x1, P4 ;  /* 0x0000000b150ba211 */ /* 0x000fe400020f0c06 */
[----:B------:R-:W4:Y:S01]  /*0510*/  @!P1 LDG.E.U16 R6, desc[UR4][R16.64] ;  /* 0x0000000410069981 */ /* 0x000f22000c1e1500 */
[----:B------:R-:W-:-:S03]  /*0520*/  @!P2 IMAD.WIDE.U32 R18, R12, 0x2, R10 ;  /* 0x000000020c12a825 */ /* 0x000fc600078e000a */
[----:B------:R1:W4:Y:S04]  /*0530*/  @!P2 LDG.E.U16.CONSTANT R10, desc[UR4][R10.64] ;  /* 0x000000040a0aa981 */ /* 0x000328000c1e9500 */
[----:B------:R-:W4:Y:S01]  /*0540*/  @!P2 LDG.E.U16.CONSTANT R9, desc[UR4][R18.64] ;  /* 0x000000041209a981 */ /* 0x000f22000c1e9500 */
[C---:B-----5:R-:W-:Y:S02]  /*0550*/  PRMT R12, R0.reuse, 0x7632, R12 ;  /* 0x00007632000c7816 */ /* 0x060fe4000000000c */
[----:B------:R-:W-:-:S03]  /*0560*/  SHF.L.U32 R0, R0, 0x10, RZ ;  /* 0x0000001000007819 */ /* 0x000fc600000006ff */
[----:B------:R-:W-:Y:S02]  /*0570*/  IMAD.U32 R12, R12, 0x10000, RZ ;  /* 0x000100000c0c7824 */ /* 0x000fe400078e00ff */
[----:B------:R-:W-:-:S04]  /*0580*/  FFMA.FTZ R13, R0, R0, RZ ;  /* 0x00000000000d7223 */ /* 0x000fc800000100ff */
[----:B------:R-:W-:-:S05]  /*0590*/  FFMA.FTZ R13, R12, R12, R13 ;  /* 0x0000000c0c0d7223 */ /* 0x000fca000001000d */
[----:B------:R-:W5:Y:S02]  /*05a0*/  SHFL.BFLY PT, R20, R13, 0x10, 0x1f ;  /* 0x0e001f000d147f89 */ /* 0x000f6400000e0000 */
[----:B-----5:R-:W-:-:S05]  /*05b0*/  FADD.FTZ R20, R13, R20 ;  /* 0x000000140d147221 */ /* 0x020fca0000010000 */
[----:B0-----:R-:W0:Y:S02]  /*05c0*/  SHFL.BFLY PT, R15, R20, 0x8, 0x1f ;  /* 0x0d001f00140f7f89 */ /* 0x001e2400000e0000 */
[----:B0-----:R-:W-:-:S05]  /*05d0*/  FADD.FTZ R15, R20, R15 ;  /* 0x0000000f140f7221 */ /* 0x001fca0000010000 */
[----:B------:R-:W0:Y:S02]  /*05e0*/  SHFL.BFLY PT, R14, R15, 0x4, 0x1f ;  /* 0x0c801f000f0e7f89 */ /* 0x000e2400000e0000 */
[----:B0-----:R-:W-:-:S05]  /*05f0*/  FADD.FTZ R14, R15, R14 ;  /* 0x0000000e0f0e7221 */ /* 0x001fca0000010000 */
[----:B-1----:R-:W0:Y:S02]  /*0600*/  SHFL.BFLY PT, R11, R14, 0x2, 0x1f ;  /* 0x0c401f000e0b7f89 */ /* 0x002e2400000e0000 */
[----:B0-----:R-:W-:-:S05]  /*0610*/  FADD.FTZ R11, R14, R11 ;  /* 0x0000000b0e0b7221 */ /* 0x001fca0000010000 */
[----:B------:R-:W0:Y:S02]  /*0620*/  SHFL.BFLY PT, R16, R11, 0x1, 0x1f ;  /* 0x0c201f000b107f89 */ /* 0x000e2400000e0000 */
[----:B0-----:R-:W-:-:S04]  /*0630*/  FADD.FTZ R16, R11, R16 ;  /* 0x000000100b107221 */ /* 0x001fc80000010000 */
[----:B------:R-:W-:-:S06]  /*0640*/  FFMA.FTZ R3, R16, 0.015625, R3 ;  /* 0x3c80000010037823 */ /* 0x000fcc0000010003 */
[----:B------:R-:W0:Y:S01]  /*0650*/  MUFU.RSQ R3, R3 ;  /* 0x0000000300037308 */ /* 0x000e220000001400 */
[----:B---3--:R-:W-:Y:S01]  /*0660*/  @P0 SHF.L.U32 R2, R2, 0x10, RZ ;  /* 0x0000001002020819 */ /* 0x008fe200000006ff */
[----:B--2---:R-:W-:-:S04]  /*0670*/  @!P0 IMAD.U32 R2, R7, 0x10000, RZ ;  /* 0x0001000007028824 */ /* 0x004fc800078e00ff */
[----:B0-----:R-:W-:Y:S01]  /*0680*/  FMUL.FTZ R13, R3, R2 ;  /* 0x00000002030d7220 */ /* 0x001fe20000410000 */
[----:B----4-:R-:W-:Y:S02]  /*0690*/  @!P1 SHF.L.U32 R6, R6, 0x10, RZ ;  /* 0x0000001006069819 */ /* 0x010fe400000006ff */
[----:B------:R-:W-:Y:S01]  /*06a0*/  @P1 SHF.L.U32 R6, R8, 0x10, RZ ;  /* 0x0000001008061819 */ /* 0x000fe200000006ff */
[----:B------:R-:W-:-:S04]  /*06b0*/  FMUL.FTZ R13, R12, R13 ;  /* 0x0000000d0c0d7220 */ /* 0x000fc80000410000 */
[----:B------:R-:W-:Y:S01]  /*06c0*/  FMUL.FTZ R7, R3, R6 ;  /* 0x0000000603077220 */ /* 0x000fe20000410000 */
[----:B------:R-:W-:Y:S02]  /*06d0*/  @!P2 HADD2.F32 R9, -RZ, R9.H0_H0 ;  /* 0x20000009ff09a230 */ /* 0x000fe40000004100 */
[----:B------:R-:W-:Y:S02]  /*06e0*/  @!P2 HADD2.F32 R10, -RZ, R10.H0_H0 ;  /* 0x2000000aff0aa230 */ /* 0x000fe40000004100 */
        /* <DEDUP_REMOVED lines=9> */
.L_x_1349:
        /* <DEDUP_REMOVED lines=16> */
.L_x_4097:


//--------------------- .text._ZN12tensorrt_llm7kernels32fusedQKNormRopeKernelNTokenHeadsIN3c108BFloat16EfLi256ELb0ELi8EEEvPviiifPKvS6_S6_PKlii --------------------------
	.section	.text._ZN12tensorrt_llm7kernels32fusedQKNormRopeKernelNTokenHeadsIN3c108BFloat16EfLi256ELb0ELi8EEEvPviiifPKvS6_S6_PKlii,"ax",@progbits
	.align	128
        .global         _ZN12tensorrt_llm7kernels32fusedQKNormRopeKernelNTokenHeadsIN3c108BFloat16EfLi256ELb0ELi8EEEvPviiifPKvS6_S6_PKlii
        .type           _ZN12tensorrt_llm7kernels32fusedQKNormRopeKernelNTokenHeadsIN3c108BFloat16EfLi256ELb0ELi8EEEvPviiifPKvS6_S6_PKlii,@function
        .size           _ZN12tensorrt_llm7kernels32fusedQKNormRopeKernelNTokenHeadsIN3c108BFloat16EfLi256ELb0ELi8EEEvPviiifPKvS6_S6_PKlii,(.L_x_4098 - _ZN12tensorrt_llm7kernels32fusedQKNormRopeKernelNTokenHeadsIN3c108BFloat16EfLi256ELb0ELi8EEEvPviiifPKvS6_S6_PKlii)
        .other          _ZN12tensorrt_llm7kernels32fusedQKNormRopeKernelNTokenHeadsIN3c108BFloat16EfLi256ELb0ELi8EEEvPviiifPKvS6_S6_PKlii,@"STO_CUDA_ENTRY STV_DEFAULT"
_ZN12tensorrt_llm7kernels32fusedQKNormRopeKernelNTokenHeadsIN3c108BFloat16EfLi256ELb0ELi8EEEvPviiifPKvS6_S6_PKlii:
.text._ZN12tensorrt_llm7kernels32fusedQKNormRopeKernelNTokenHeadsIN3c108BFloat16EfLi256ELb0ELi8EEEvPviiifPKvS6_S6_PKlii:
        /* <DEDUP_REMOVED lines=79> */
.L_x_1354:
        /* <DEDUP_REMOVED lines=43> */
.L_x_1353:
[----:B---3--:R-:W-:Y:S05]  /*07a0*/  BSYNC.RECONVERGENT B1 ;  /* 0x0000000000017941 */ /* 0x008fea0003800200 */
.L_x_1352:
        /* <DEDUP_REMOVED lines=12> */
.L_x_1355:
        /* <DEDUP_REMOVED lines=16> */
.L_x_1351:
[----:B---3--:R-:W-:Y:S05]  /*0970*/  BSYNC.RECONVERGENT B0 ;  /* 0x0000000000007941 */ /* 0x008fea0003800200 */
.L_x_1350:
        /* <DEDUP_REMOVED lines=40> */
.L_x_1360:
        /* <DEDUP_REMOVED lines=11> */
.L_x_1359:
[----:B------:R-:W-:Y:S05]  /*0cb0*/  BSYNC.RECONVERGENT B1 ;  /* 0x0000000000017941 */ /* 0x000fea0003800200 */
.L_x_1358:
        /* <DEDUP_REMOVED lines=8> */
.L_x_1361:
        /* <DEDUP_REMOVED lines=23> */
.L_x_1357:
[----:B------:R-:W-:Y:S05]  /*0eb0*/  BSYNC.RECONVERGENT B0 ;  /* 0x0000000000007941 */ /* 0x000fea0003800200 */
.L_x_1356:
        /* <DEDUP_REMOVED lines=60> */
.L_x_1369:
[----:B-1----:R-:W1:Y:S01]  /*1280*/  LDS.128 R4, [R24] ;  /* 0x0000000018047984 */ /* 0x002e620000000c00 */
[----:B------:R-:W-:Y:S01]  /*1290*/  ISETP.GE.AND P1, PT, R31, UR11, PT ;  /* 0x0000000b1f007c0c */ /* 0x000fe2000bf26270 */
[----:B------:R-:W-:Y:S01]  /*12a0*/  UMOV UR4, 0xffffffff ;  /* 0xffffffff00047882 */ /* 0x000fe20000000000 */
[C---:B-1----:R-:W-:Y:S02]  /*12b0*/  PRMT R36, R4.reuse, 0x7632, R36 ;  /* 0x0000763204247816 */ /* 0x042fe40000000024 */
[----:B------:R-:W-:Y:S02]  /*12c0*/  SHF.L.U32 R0, R4, 0x10, RZ ;  /* 0x0000001004007819 */ /* 0x000fe400000006ff */
[C---:B------:R-:W-:Y:S01]  /*12d0*/  PRMT R35, R5.reuse, 0x7632, R35 ;  /* 0x0000763205237816 */ /* 0x040fe20000000023 */
[----:B------:R-:W-:Y:S01]  /*12e0*/  IMAD.U32 R36, R36, 0x10000, RZ ;  /* 0x0001000024247824 */ /* 0x000fe200078e00ff */
[----:B------:R-:W-:Y:S01]  /*12f0*/  PRMT R37, R6, 0x7632, R37 ;  /* 0x0000763206257816 */ /* 0x000fe20000000025 */
[----:B------:R-:W-:Y:S01]  /*1300*/  FFMA.FTZ R3, R0, R0, RZ ;  /* 0x0000000000037223 */ /* 0x000fe200000100ff */
[----:B------:R-:W-:Y:S01]  /*1310*/  IMAD.U32 R5, R5, 0x10000, RZ ;  /* 0x0001000005057824 */ /* 0x000fe200078e00ff */
[----:B------:R-:W-:Y:S01]  /*1320*/  SHF.L.U32 R35, R35, 0x10, RZ ;  /* 0x0000001023237819 */ /* 0x000fe200000006ff */
[----:B------:R-:W-:-:S02]  /*1330*/  IMAD.U32 R6, R6, 0x10000, RZ ;  /* 0x0001000006067824 */ /* 0x000fc400078e00ff */
[----:B------:R-:W-:Y:S01]  /*1340*/  FFMA.FTZ R2, R36, R36, R3 ;  /* 0x0000002424027223 */ /* 0x000fe20000010003 */
[----:B------:R-:W-:Y:S01]  /*1350*/  IMAD.U32 R37, R37, 0x10000, RZ ;  /* 0x0001000025257824 */ /* 0x000fe200078e00ff */
[----:B------:R-:W-:Y:S02]  /*1360*/  PRMT R38, R7, 0x7632, R38 ;  /* 0x0000763207267816 */ /* 0x000fe40000000026 */
[----:B------:R-:W-:Y:S01]  /*1370*/  FFMA.FTZ R2, R5, R5, R2 ;  /* 0x0000000505027223 */ /* 0x000fe20000010002 */
[----:B------:R-:W-:Y:S02]  /*1380*/  SHF.L.U32 R7, R7, 0x10, RZ ;  /* 0x0000001007077819 */ /* 0x000fe400000006ff */
[----:B------:R-:W-:Y:S01]  /*1390*/  VIMNMX R4, PT, PT, R31, UR11, PT ;  /* 0x0000000b1f047c48 */ /* 0x000fe2000bfe0100 */
[----:B------:R-:W-:Y:S01]  /*13a0*/  FFMA.FTZ R3, R35, R35, R2 ;  /* 0x0000002323037223 */ /* 0x000fe20000010002 */
[----:B------:R-:W-:-:S03]  /*13b0*/  IMAD.U32 R38, R38, 0x10000, RZ ;  /* 0x0001000026267824 */ /* 0x000fc600078e00ff */
[----:B------:R-:W-:Y:S01]  /*13c0*/  FFMA.FTZ R2, R6, R6, R3 ;  /* 0x0000000606027223 */ /* 0x000fe20000010003 */
[----:B------:R-:W-:-:S03]  /*13d0*/  SEL R3, R26, RZ, P1 ;  /* 0x000000ff1a037207 */ /* 0x000fc60000800000 */
[----:B------:R-:W-:Y:S01]  /*13e0*/  FFMA.FTZ R2, R37, R37, R2 ;  /* 0x0000002525027223 */ /* 0x000fe20000010002 */
[----:B------:R-:W-:-:S03]  /*13f0*/  IADD3 R4, PT, PT, R4, R28, R3 ;  /* 0x0000001c04047210 */ /* 0x000fc60007ffe003 */
        /* <DEDUP_REMOVED lines=12> */
.L_x_1376:
[----:B------:R-:W3:Y:S01]  /*14c0*/  LDC R3, c[0x0][0x394] ;  /* 0x0000e500ff037b82 */ /* 0x000ee20000000800 */
[----:B--2---:R-:W-:Y:S01]  /*14d0*/  FADD.FTZ R42, R43, R42 ;  /* 0x0000002a2b2a7221 */ /* 0x004fe20000010000 */
[----:B------:R-:W-:Y:S01]  /*14e0*/  ISETP.NE.AND P2, PT, R25, RZ, PT ;  /* 0x000000ff1900720c */ /* 0x000fe20003f45270 */
[----:B------:R-:W-:Y:S01]  /*14f0*/  BSSY.RECONVERGENT B0, `(.L_x_1363) ;  /* 0x000001b000007945 */ /* 0x000fe20003800200 */
[----:B-1----:R-:W-:Y:S02]  /*1500*/  FSEL R43, R20, R13, !P1 ;  /* 0x0000000d142b7208 */ /* 0x002fe40004800000 */
[----:B------:R-:W-:Y:S02]  /*1510*/  FSEL R45, R21, R12, !P1 ;  /* 0x0000000c152d7208 */ /* 0x000fe40004800000 */
        /* <DEDUP_REMOVED lines=17> */
[C---:B------:R-:W-:Y:S01]  /*1630*/  FMUL.FTZ R44, R42.reuse, R51 ;  /* 0x000000332a2c7220 */ /* 0x040fe20000410000 */
[----:B------:R-:W-:Y:S01]  /*1640*/  FMUL.FTZ R53, R42, R53 ;  /* 0x000000352a357220 */ /* 0x000fe20000410000 */
[----:B------:R-:W-:Y:S01]  /*1650*/  FMUL.FTZ R39, R0, R3 ;  /* 0x0000000300277220 */ /* 0x000fe20000410000 */
[----:B------:R-:W-:Y:S01]  /*1660*/  FMUL.FTZ R36, R36, R41 ;  /* 0x0000002924247220 */ /* 0x000fe20000410000 */
[----:B------:R-:W-:Y:S01]  /*1670*/  FMUL.FTZ R6, R37, R40 ;  /* 0x0000002825067220 */ /* 0x000fe20000410000 */
[----:B------:R-:W-:Y:S06]  /*1680*/  @P2 BRA `(.L_x_1364) ;  /* 0x0000000000042947 */ /* 0x000fec0003800000 */
[----:B------:R-:W-:-:S04]  /*1690*/  DEPBAR.LE SB0, 0x0 ;  /* 0x000080000000791a */ /* 0x000fc80000000000 */
.L_x_1364:
[----:B------:R-:W-:Y:S05]  /*16a0*/  BSYNC.RECONVERGENT B0 ;  /* 0x0000000000007941 */ /* 0x000fea0003800200 */
.L_x_1363:
        /* <DEDUP_REMOVED lines=8> */
[C---:B------:R-:W-:Y:S01]  /*1730*/  IADD3 R47, PT, PT, R27.reuse, 0x2, RZ ;  /* 0x000000021b2f7810 */ /* 0x040fe20007ffe0ff */
[C---:B------:R-:W-:Y:S01]  /*1740*/  VIADD R46, R27.reuse, 0x4 ;  /* 0x000000041b2e7836 */ /* 0x040fe20000000000 */
[----:B------:R-:W2:Y:S01]  /*1750*/  S2R R44, SR_CgaCtaId ;  /* 0x00000000002c7919 */ /* 0x000ea20000008800 */
[----:B------:R-:W-:Y:S02]  /*1760*/  ISETP.GE.AND P3, PT, R27, RZ, PT ;  /* 0x000000ff1b00720c */ /* 0x000fe40003f66270 */
[----:B------:R-:W-:Y:S02]  /*1770*/  MOV R41, 0x400 ;  /* 0x0000040000297802 */ /* 0x000fe40000000f00 */
[----:B------:R-:W-:Y:S02]  /*1780*/  IABS R48, R46 ;  /* 0x0000002e00307213 */ /* 0x000fe40000000000 */
[----:B------:R-:W-:-:S02]  /*1790*/  ISETP.GE.AND P6, PT, R46, RZ, PT ;  /* 0x000000ff2e00720c */ /* 0x000fc40003fc6270 */
[----:B------:R-:W-:Y:S02]  /*17a0*/  MOV R51, UR5 ;  /* 0x0000000500337c02 */ /* 0x000fe40008000f00 */
[----:B------:R-:W-:Y:S02]  /*17b0*/  MOV R53, UR5 ;  /* 0x0000000500357c02 */ /* 0x000fe40008000f00 */
[-C--:B-1----:R-:W-:Y:S02]  /*17c0*/  IABS R37, R38.reuse ;  /* 0x0000002600257213 */ /* 0x082fe40000000000 */
[----:B------:R-:W-:Y:S02]  /*17d0*/  LOP3.LUT R45, RZ, R38, RZ, 0x33, !PT ;  /* 0x00000026ff2d7212 */ /* 0x000fe400078e33ff */
[----:B------:R-:W1:Y:S01]  /*17e0*/  I2F.RP R40, R37 ;  /* 0x0000002500287306 */ /* 0x000e620000209400 */
[----:B--2---:R-:W-:-:S07]  /*17f0*/  LEA R44, R44, R41, 0x18 ;  /* 0x000000292c2c7211 */ /* 0x004fce00078ec0ff */
[----:B-1----:R-:W1:Y:S02]  /*1800*/  MUFU.RCP R40, R40 ;  /* 0x0000002800287308 */ /* 0x002e640000001000 */
[----:B-1----:R-:W-:Y:S01]  /*1810*/  VIADD R2, R40, 0xffffffe ;  /* 0x0ffffffe28027836 */ /* 0x002fe20000000000 */
[----:B------:R-:W-:-:S05]  /*1820*/  IABS R40, R47 ;  /* 0x0000002f00287213 */ /* 0x000fca0000000000 */
[----:B------:R1:W2:Y:S02]  /*1830*/  F2I.FTZ.U32.TRUNC.NTZ R3, R2 ;  /* 0x0000000200037305 */ /* 0x0002a4000021f000 */
[----:B-1----:R-:W-:Y:S01]  /*1840*/  IMAD.MOV.U32 R2, RZ, RZ, RZ ;  /* 0x000000ffff027224 */ /* 0x002fe200078e00ff */
[----:B--2---:R-:W-:-:S05]  /*1850*/  IADD3 R42, PT, PT, RZ, -R3, RZ ;  /* 0x80000003ff2a7210 */ /* 0x004fca0007ffe0ff */
[----:B------:R-:W-:Y:S01]  /*1860*/  IMAD R43, R42, R37, RZ ;  /* 0x000000252a2b7224 */ /* 0x000fe200078e02ff */
[----:B------:R-:W-:-:S03]  /*1870*/  IABS R42, R27 ;  /* 0x0000001b002a7213 */ /* 0x000fc60000000000 */
[----:B------:R-:W-:-:S06]  /*1880*/  IMAD.HI.U32 R43, R3, R43, R2 ;  /* 0x0000002b032b7227 */ /* 0x000fcc00078e0002 */
[----:B------:R-:W-:-:S04]  /*1890*/  IMAD.HI.U32 R3, R43, R42, RZ ;  /* 0x0000002a2b037227 */ /* 0x000fc800078e00ff */
[----:B------:R-:W-:Y:S02]  /*18a0*/  IMAD.MOV R3, RZ, RZ, -R3 ;  /* 0x000000ffff037224 */ /* 0x000fe400078e0a03 */
[----:B------:R-:W-:-:S04]  /*18b0*/  IMAD.HI.U32 R2, R43, R40, RZ ;  /* 0x000000282b027227 */ /* 0x000fc800078e00ff */
[----:B------:R-:W-:Y:S01]  /*18c0*/  IMAD R42, R37, R3, R42 ;  /* 0x00000003252a7224 */ /* 0x000fe200078e022a */
[----:B------:R-:W-:Y:S01]  /*18d0*/  IADD3 R3, PT, PT, -R2, RZ, RZ ;  /* 0x000000ff02037210 */ /* 0x000fe20007ffe1ff */
[----:B------:R-:W-:-:S03]  /*18e0*/  IMAD.HI.U32 R2, R43, R48, RZ ;  /* 0x000000302b027227 */ /* 0x000fc600078e00ff */
[C---:B------:R-:W-:Y:S01]  /*18f0*/  ISETP.GT.U32.AND P2, PT, R37.reuse, R42, PT ;  /* 0x0000002a2500720c */ /* 0x040fe20003f44070 */
[----:B------:R-:W-:Y:S02]  /*1900*/  IMAD R40, R37, R3, R40 ;  /* 0x0000000325287224 */ /* 0x000fe400078e0228 */
[----:B------:R-:W-:-:S03]  /*1910*/  IMAD.MOV R2, RZ, RZ, -R2 ;  /* 0x000000ffff027224 */ /* 0x000fc600078e0a02 */
[C---:B------:R-:W-:Y:S01]  /*1920*/  ISETP.GT.U32.AND P4, PT, R37.reuse, R40, PT ;  /* 0x000000282500720c */ /* 0x040fe20003f84070 */
[----:B------:R-:W-:Y:S02]  /*1930*/  IMAD R2, R37, R2, R48 ;  /* 0x0000000225027224 */ /* 0x000fe400078e0230 */
[----:B------:R-:W-:-:S03]  /*1940*/  IMAD.U32 R48, RZ, RZ, UR5 ;  /* 0x00000005ff307e24 */ /* 0x000fc6000f8e00ff */
[----:B------:R-:W-:Y:S01]  /*1950*/  ISETP.GT.U32.AND P5, PT, R37, R2, PT ;  /* 0x000000022500720c */ /* 0x000fe20003fa4070 */
[----:B------:R-:W-:-:S05]  /*1960*/  @!P2 IMAD.IADD R42, R42, 0x1, -R37 ;  /* 0x000000012a2aa824 */ /* 0x000fca00078e0a25 */
[----:B------:R-:W-:Y:S01]  /*1970*/  ISETP.GT.U32.AND P2, PT, R37, R42, PT ;  /* 0x0000002a2500720c */ /* 0x000fe20003f44070 */
[----:B------:R-:W-:Y:S01]  /*1980*/  @!P4 IMAD.IADD R40, R40, 0x1, -R37 ;  /* 0x000000012828c824 */ /* 0x000fe200078e0a25 */
[----:B------:R-:W-:-:S05]  /*1990*/  ISETP.GE.AND P4, PT, R47, RZ, PT ;  /* 0x000000ff2f00720c */ /* 0x000fca0003f86270 */
[----:B------:R-:W-:-:S04]  /*19a0*/  @!P5 IADD3 R2, PT, PT, R2, -R37, RZ ;  /* 0x800000250202d210 */ /* 0x000fc80007ffe0ff */
[----:B------:R-:W-:Y:S02]  /*19b0*/  ISETP.GT.U32.AND P5, PT, R37, R2, PT ;  /* 0x000000022500720c */ /* 0x000fe40003fa4070 */
[----:B------:R-:W-:Y:S01]  /*19c0*/  @!P2 IMAD.IADD R42, R42, 0x1, -R37 ;  /* 0x000000012a2aa824 */ /* 0x000fe200078e0a25 */
[----:B------:R-:W-:-:S04]  /*19d0*/  ISETP.NE.AND P2, PT, R38, RZ, PT ;  /* 0x000000ff2600720c */ /* 0x000fc80003f45270 */
[----:B------:R-:W-:-:S05]  /*19e0*/  @!P3 IADD3 R3, PT, PT, -R42, RZ, RZ ;  /* 0x000000ff2a03b210 */ /* 0x000fca0007ffe1ff */
[----:B------:R-:W-:Y:S01]  /*19f0*/  @!P3 IMAD.MOV.U32 R42, RZ, RZ, R3 ;  /* 0x000000ffff2ab224 */ /* 0x000fe200078e0003 */
[----:B------:R-:W-:Y:S01]  /*1a00*/  ISETP.GT.U32.AND P3, PT, R37, R40, PT ;  /* 0x000000282500720c */ /* 0x000fe20003f64070 */
[----:B------:R-:W-:-:S03]  /*1a10*/  @!P5 IMAD.IADD R2, R2, 0x1, -R37 ;  /* 0x000000010202d824 */ /* 0x000fc600078e0a25 */
[----:B------:R-:W-:Y:S02]  /*1a20*/  SEL R42, R45, R42, !P2 ;  /* 0x0000002a2d2a7207 */ /* 0x000fe40005000000 */
[----:B------:R-:W-:Y:S02]  /*1a30*/  @!P6 IADD3 R47, PT, PT, -R2, RZ, RZ ;  /* 0x000000ff022fe210 */ /* 0x000fe40007ffe1ff */
[----:B------:R-:W-:-:S03]  /*1a40*/  SHF.R.U32.HI R42, RZ, 0x1, R42 ;  /* 0x00000001ff2a7819 */ /* 0x000fc6000001162a */
[----:B------:R-:W-:Y:S02]  /*1a50*/  @!P6 IMAD.MOV.U32 R2, RZ, RZ, R47 ;  /* 0x000000ffff02e224 */ /* 0x000fe400078e002f */
[----:B------:R-:W-:Y:S01]  /*1a60*/  IMAD R3, R33, R38, R42 ;  /* 0x0000002621037224 */ /* 0x000fe200078e022a */
[----:B------:R-:W-:Y:S01]  /*1a70*/  @!P3 IADD3 R40, PT, PT, R40, -R37, RZ ;  /* 0x800000252828b210 */ /* 0x000fe20007ffe0ff */
[----:B------:R-:W-:Y:S01]  /*1a80*/  IMAD.U32 R42, RZ, RZ, UR7 ;  /* 0x00000007ff2a7e24 */ /* 0x000fe2000f8e00ff */
[----:B------:R-:W-:Y:S01]  /*1a90*/  SEL R2, R45, R2, !P2 ;  /* 0x000000022d027207 */ /* 0x000fe20005000000 */
[----:B------:R-:W-:Y:S01]  /*1aa0*/  IMAD R41, R3, 0x4, R44 ;  /* 0x0000000403297824 */ /* 0x000fe200078e022c */
[----:B------:R-:W-:Y:S01]  /*1ab0*/  MOV R46, R40 ;  /* 0x00000028002e7202 */ /* 0x000fe20000000f00 */
[----:B------:R-:W-:Y:S02]  /*1ac0*/  NOP ;  /* 0x0000000000007918 */ /* 0x000fe40000000000 */
[----:B------:R-:W-:Y:S01]  /*1ad0*/  IMAD R3, R42, 0x4, R41 ;  /* 0x000000042a037824 */ /* 0x000fe200078e0229 */
[----:B------:R-:W-:Y:S01]  /*1ae0*/  LDS R40, [R41] ;  /* 0x0000000029287984 */ /* 0x000fe20000000800 */
[----:B------:R-:W-:Y:S01]  /*1af0*/  @!P4 IMAD.MOV R42, RZ, RZ, -R46 ;  /* 0x000000ffff2ac224 */ /* 0x000fe200078e0a2e */
[----:B------:R-:W-:-:S03]  /*1b00*/  SHF.R.U32.HI R2, RZ, 0x1, R2 ;  /* 0x00000001ff027819 */ /* 0x000fc60000011602 */
[----:B------:R-:W-:Y:S01]  /*1b10*/  LDS R3, [R3] ;  /* 0x0000000003037984 */ /* 0x000fe20000000800 */
[----:B------:R-:W-:Y:S02]  /*1b20*/  @!P4 IMAD.MOV.U32 R46, RZ, RZ, R42 ;  /* 0x000000ffff2ec224 */ /* 0x000fe400078e002a */
[----:B------:R-:W-:Y:S01]  /*1b30*/  IMAD R49, R33, R38, R2 ;  /* 0x0000002621317224 */ /* 0x000fe200078e0202 */
[----:B------:R1:W2:Y:S02]  /*1b40*/  SHFL.BFLY PT, R42, R39, R48, 0x1f ;  /* 0x0c001f30272a7589 */ /* 0x0002a400000e0000 */
[----:B------:R-:W-:-:S04]  /*1b50*/  SEL R46, R45, R46, !P2 ;  /* 0x0000002e2d2e7207 */ /* 0x000fc80005000000 */
[----:B------:R-:W-:Y:S02]  /*1b60*/  SHF.R.U32.HI R46, RZ, 0x1, R46 ;  /* 0x00000001ff2e7819 */ /* 0x000fe4000001162e */
[----:B-1----:R-:W-:-:S03]  /*1b70*/  MOV R48, UR7 ;  /* 0x0000000700307c02 */ /* 0x002fc60008000f00 */
[----:B------:R-:W-:Y:S01]  /*1b80*/  IMAD R47, R33, R38, R46 ;  /* 0x00000026212f7224 */ /* 0x000fe200078e022e */
[----:B------:R-:W-:-:S03]  /*1b90*/  MOV R46, UR7 ;  /* 0x00000007002e7c02 */ /* 0x000fc60008000f00 */
[--C-:B------:R-:W-:Y:S02]  /*1ba0*/  IMAD R41, R47, 0x4, R44.reuse ;  /* 0x000000042f297824 */ /* 0x100fe400078e022c */
[----:B------:R-:W-:Y:S02]  /*1bb0*/  IMAD R47, R49, 0x4, R44 ;  /* 0x00000004312f7824 */ /* 0x000fe400078e022c */
[----:B------:R-:W1:Y:S01]  /*1bc0*/  SHFL.BFLY PT, R49, R36, R51, 0x1f ;  /* 0x0c001f3324317589 */ /* 0x000e6200000e0000 */
[----:B------:R-:W-:Y:S01]  /*1bd0*/  LEA R2, R46, R41, 0x2 ;  /* 0x000000292e027211 */ /* 0x000fe200078e10ff */
[----:B------:R-:W-:Y:S02]  /*1be0*/  IMAD R48, R48, 0x4, R47 ;  /* 0x0000000430307824 */ /* 0x000fe400078e022f */
[----:B------:R-:W-:Y:S01]  /*1bf0*/  LDS R41, [R41] ;  /* 0x0000000029297984 */ /* 0x000fe20000000800 */
[----:B--2---:R-:W-:-:S03]  /*1c00*/  @!P1 FADD.FTZ R42, -R42, -RZ ;  /* 0x800000ff2a2a9221 */ /* 0x004fc60000010100 */
[----:B------:R-:W-:Y:S04]  /*1c10*/  LDS R2, [R2] ;  /* 0x0000000002027984 */ /* 0x000fe80000000800 */
[----:B------:R-:W-:Y:S04]  /*1c20*/  LDS R47, [R47] ;  /* 0x000000002f2f7984 */ /* 0x000fe80000000800 */
[----:B------:R-:W2:Y:S01]  /*1c30*/  SHFL.BFLY PT, R46, R34, R53, 0x1f ;  /* 0x0c001f35222e7589 */ /* 0x000ea200000e0000 */
[----:B------:R-:W-:-:S03]  /*1c40*/  FMUL.FTZ R42, R42, R3 ;  /* 0x000000032a2a7220 */ /* 0x000fc60000410000 */
[----:B------:R-:W3:Y:S01]  /*1c50*/  LDS R3, [R48] ;  /* 0x0000000030037984 */ /* 0x000ee20000000800 */
[----:B------:R-:W-:Y:S01]  /*1c60*/  FFMA.FTZ R39, R39, R40, R42 ;  /* 0x0000002827277223 */ /* 0x000fe2000001002a */
[----:B------:R-:W-:Y:S02]  /*1c70*/  VIADD R42, R27, 0x6 ;  /* 0x000000061b2a7836 */ /* 0x000fe40000000000 */
[----:B-1----:R-:W-:-:S03]  /*1c80*/  @!P1 FADD.FTZ R49, -R49, -RZ ;  /* 0x800000ff31319221 */ /* 0x002fc60000010100 */
[----:B------:R-:W-:Y:S02]  /*1c90*/  IABS R50, R42 ;  /* 0x0000002a00327213 */ /* 0x000fe40000000000 */
[----:B------:R-:W-:-:S03]  /*1ca0*/  ISETP.GE.AND P4, PT, R42, RZ, PT ;  /* 0x000000ff2a00720c */ /* 0x000fc60003f86270 */
[----:B------:R-:W-:-:S04]  /*1cb0*/  IMAD.HI.U32 R40, R43, R50, RZ ;  /* 0x000000322b287227 */ /* 0x000fc800078e00ff */
[----:B------:R-:W-:-:S04]  /*1cc0*/  IMAD.MOV R40, RZ, RZ, -R40 ;  /* 0x000000ffff287224 */ /* 0x000fc800078e0a28 */
[----:B------:R-:W-:Y:S02]  /*1cd0*/  IMAD R40, R37, R40, R50 ;  /* 0x0000002825287224 */ /* 0x000fe400078e0232 */
[----:B--2---:R-:W-:-:S03]  /*1ce0*/  @!P1 FADD.FTZ R46, -R46, -RZ ;  /* 0x800000ff2e2e9221 */ /* 0x004fc60000010100 */
[----:B------:R-:W-:Y:S01]  /*1cf0*/  ISETP.GT.U32.AND P3, PT, R37, R40, PT ;  /* 0x000000282500720c */ /* 0x000fe20003f64070 */
[----:B------:R-:W-:-:S04]  /*1d00*/  FMUL.FTZ R49, R49, R2 ;  /* 0x0000000231317220 */ /* 0x000fc80000410000 */
[----:B------:R-:W-:Y:S01]  /*1d10*/  FFMA.FTZ R36, R36, R41, R49 ;  /* 0x0000002924247223 */ /* 0x000fe20000010031 */
[----:B------:R-:W-:-:S07]  /*1d20*/  VIADD R41, R27, 0xa ;  /* 0x0000000a1b297836 */ /* 0x000fce0000000000 */
[----:B------:R-:W-:Y:S01]  /*1d30*/  @!P3 IADD3 R40, PT, PT, R40, -R37, RZ ;  /* 0x800000252828b210 */ /* 0x000fe20007ffe0ff */
[----:B---3--:R-:W-:Y:S01]  /*1d40*/  FMUL.FTZ R3, R46, R3 ;  /* 0x000000032e037220 */ /* 0x008fe20000410000 */
[----:B------:R-:W-:Y:S02]  /*1d50*/  IADD3 R46, PT, PT, R27, 0x8, RZ ;  /* 0x000000081b2e7810 */ /* 0x000fe40007ffe0ff */
[----:B------:R-:W-:Y:S01]  /*1d60*/  ISETP.GT.U32.AND P3, PT, R37, R40, PT ;  /* 0x000000282500720c */ /* 0x000fe20003f64070 */
[----:B------:R-:W-:Y:S01]  /*1d70*/  FFMA.FTZ R34, R34, R47, R3 ;  /* 0x0000002f22227223 */ /* 0x000fe20000010003 */
[----:B------:R-:W-:Y:S02]  /*1d80*/  IABS R50, R41 ;  /* 0x0000002900327213 */ /* 0x000fe40000000000 */
[----:B------:R-:W-:Y:S02]  /*1d90*/  IABS R48, R46 ;  /* 0x0000002e00307213 */ /* 0x000fe40000000000 */
[----:B------:R-:W-:Y:S01]  /*1da0*/  IADD3 R47, PT, PT, R27, 0xc, RZ ;  /* 0x0000000c1b2f7810 */ /* 0x000fe20007ffe0ff */
[----:B------:R-:W-:-:S04]  /*1db0*/  IMAD.HI.U32 R3, R43, R50, RZ ;  /* 0x000000322b037227 */ /* 0x000fc800078e00ff */
[----:B------:R-:W-:Y:S01]  /*1dc0*/  IMAD.HI.U32 R2, R43, R48, RZ ;  /* 0x000000302b027227 */ /* 0x000fe200078e00ff */
[----:B------:R-:W-:-:S03]  /*1dd0*/  IADD3 R3, PT, PT, -R3, RZ, RZ ;  /* 0x000000ff03037210 */ /* 0x000fc60007ffe1ff */
[----:B------:R-:W-:Y:S02]  /*1de0*/  IMAD.MOV R2, RZ, RZ, -R2 ;  /* 0x000000ffff027224 */ /* 0x000fe400078e0a02 */
[----:B------:R-:W-:Y:S02]  /*1df0*/  @!P3 IMAD.IADD R40, R40, 0x1, -R37 ;  /* 0x000000012828b824 */ /* 0x000fe400078e0a25 */
[C---:B------:R-:W-:Y:S01]  /*1e00*/  IMAD R42, R37.reuse, R2, R48 ;  /* 0x00000002252a7224 */ /* 0x040fe200078e0230 */
[----:B------:R-:W-:Y:S01]  /*1e10*/  IABS R48, R47 ;  /* 0x0000002f00307213 */ /* 0x000fe20000000000 */
[C---:B------:R-:W-:Y:S01]  /*1e20*/  IMAD R2, R37.reuse, R3, R50 ;  /* 0x0000000325027224 */ /* 0x040fe200078e0232 */
[----:B------:R-:W-:Y:S01]  /*1e30*/  MOV R50, UR5 ;  /* 0x0000000500327c02 */ /* 0x000fe20008000f00 */
[----:B------:R-:W-:Y:S01]  /*1e40*/  @!P4 IMAD.MOV R3, RZ, RZ, -R40 ;  /* 0x000000ffff03c224 */ /* 0x000fe200078e0a28 */
[C---:B------:R-:W-:Y:S02]  /*1e50*/  ISETP.GT.U32.AND P3, PT, R37.reuse, R42, PT ;  /* 0x0000002a2500720c */ /* 0x040fe40003f64070 */
[----:B------:R-:W-:Y:S01]  /*1e60*/  ISETP.GT.U32.AND P5, PT, R37, R2, PT ;  /* 0x000000022500720c */ /* 0x000fe20003fa4070 */
[----:B------:R-:W1:Y:S01]  /*1e70*/  SHFL.BFLY PT, R51, R0, R50, 0x1f ;  /* 0x0c001f3200337589 */ /* 0x000e6200000e0000 */
[----:B------:R-:W-:Y:S01]  /*1e80*/  @!P4 MOV R40, R3 ;  /* 0x000000030028c202 */ /* 0x000fe20000000f00 */
[----:B------:R-:W-:-:S03]  /*1e90*/  IMAD.HI.U32 R3, R43, R48, RZ ;  /* 0x000000302b037227 */ /* 0x000fc600078e00ff */
[----:B------:R-:W-:Y:S01]  /*1ea0*/  SEL R40, R45, R40, !P2 ;  /* 0x000000282d287207 */ /* 0x000fe20005000000 */
[----:B------:R-:W-:-:S03]  /*1eb0*/  IMAD.MOV R49, RZ, RZ, -R3 ;  /* 0x000000ffff317224 */ /* 0x000fc600078e0a03 */
[----:B------:R-:W-:Y:S01]  /*1ec0*/  SHF.R.U32.HI R3, RZ, 0x1, R40 ;  /* 0x00000001ff037819 */ /* 0x000fe20000011628 */
[----:B------:R-:W-:Y:S01]  /*1ed0*/  IMAD R40, R37, R49, R48 ;  /* 0x0000003125287224 */ /* 0x000fe200078e0230 */
[----:B------:R-:W-:Y:S02]  /*1ee0*/  MOV R48, UR7 ;  /* 0x0000000700307c02 */ /* 0x000fe40008000f00 */
[-C--:B------:R-:W-:Y:S01]  /*1ef0*/  @!P3 IADD3 R42, PT, PT, R42, -R37.reuse, RZ ;  /* 0x800000252a2ab210 */ /* 0x080fe20007ffe0ff */
[----:B------:R-:W-:Y:S01]  /*1f00*/  IMAD R3, R33, R38, R3 ;  /* 0x0000002621037224 */ /* 0x000fe200078e0203 */
[C---:B------:R-:W-:Y:S02]  /*1f10*/  ISETP.GT.U32.AND P6, PT, R37.reuse, R40, PT ;  /* 0x000000282500720c */ /* 0x040fe40003fc4070 */
[----:B------:R-:W-:Y:S01]  /*1f20*/  ISETP.GT.U32.AND P4, PT, R37, R42, PT ;  /* 0x0000002a2500720c */ /* 0x000fe20003f84070 */
[----:B------:R-:W-:Y:S01]  /*1f30*/  IMAD R49, R3, 0x4, R44 ;  /* 0x0000000403317824 */ /* 0x000fe200078e022c */
[----:B------:R-:W-:-:S02]  /*1f40*/  @!P5 IADD3 R2, PT, PT, R2, -R37, RZ ;  /* 0x800000250202d210 */ /* 0x000fc40007ffe0ff */
[----:B------:R-:W-:Y:S01]  /*1f50*/  ISETP.GE.AND P3, PT, R46, RZ, PT ;  /* 0x000000ff2e00720c */ /* 0x000fe20003f66270 */
[----:B------:R-:W-:Y:S01]  /*1f60*/  IMAD R3, R48, 0x4, R49 ;  /* 0x0000000430037824 */ /* 0x000fe200078e0231 */
[----:B------:R-:W-:Y:S01]  /*1f70*/  ISETP.GT.U32.AND P5, PT, R37, R2, PT ;  /* 0x000000022500720c */ /* 0x000fe20003fa4070 */
[----:B------:R-:W-:Y:S01]  /*1f80*/  LDS R46, [R49] ;  /* 0x00000000312e7984 */ /* 0x000fe20000000800 */
[----:B------:R-:W-:Y:S01]  /*1f90*/  MOV R48, UR5 ;  /* 0x0000000500307c02 */ /* 0x000fe20008000f00 */
[----:B-1----:R-:W-:Y:S02]  /*1fa0*/  @!P1 FADD.FTZ R51, -R51, -RZ ;  /* 0x800000ff33339221 */ /* 0x002fe40000010100 */
[----:B------:R-:W-:Y:S01]  /*1fb0*/  LDS R3, [R3] ;  /* 0x0000000003037984 */ /* 0x000fe20000000800 */
[--C-:B------:R-:W-:Y:S02]  /*1fc0*/  @!P6 IMAD.IADD R40, R40, 0x1, -R37.reuse ;  /* 0x000000012828e824 */ /* 0x100fe400078e0a25 */
[----:B------:R-:W-:Y:S01]  /*1fd0*/  @!P4 IMAD.IADD R42, R42, 0x1, -R37 ;  /* 0x000000012a2ac824 */ /* 0x000fe200078e0a25 */
[----:B------:R-:W-:Y:S01]  /*1fe0*/  ISETP.GE.AND P4, PT, R41, RZ, PT ;  /* 0x000000ff2900720c */ /* 0x000fe20003f86270 */
[----:B------:R-:W1:Y:S01]  /*1ff0*/  SHFL.BFLY PT, R48, R5, R48, 0x1f ;  /* 0x0c001f3005307589 */ /* 0x000e6200000e0000 */
[----:B------:R-:W-:Y:S01]  /*2000*/  ISETP.GT.U32.AND P6, PT, R37, R40, PT ;  /* 0x000000282500720c */ /* 0x000fe20003fc4070 */
[----:B------:R-:W-:Y:S01]  /*2010*/  @!P3 IMAD.MOV R41, RZ, RZ, -R42 ;  /* 0x000000ffff29b224 */ /* 0x000fe200078e0a2a */
[----:B------:R-:W-:-:S02]  /*2020*/  @!P5 IADD3 R2, PT, PT, R2, -R37, RZ ;  /* 0x800000250202d210 */ /* 0x000fc40007ffe0ff */
[----:B------:R-:W-:Y:S02]  /*2030*/  ISETP.GE.AND P5, PT, R47, RZ, PT ;  /* 0x000000ff2f00720c */ /* 0x000fe40003fa6270 */
[----:B------:R-:W-:Y:S02]  /*2040*/  @!P3 MOV R42, R41 ;  /* 0x00000029002ab202 */ /* 0x000fe40000000f00 */
[----:B------:R-:W-:Y:S02]  /*2050*/  MOV R47, UR7 ;  /* 0x00000007002f7c02 */ /* 0x000fe40008000f00 */
[----:B------:R-:W-:Y:S02]  /*2060*/  SEL R42, R45, R42, !P2 ;  /* 0x0000002a2d2a7207 */ /* 0x000fe40005000000 */
[----:B------:R-:W-:Y:S01]  /*2070*/  @!P4 IADD3 R41, PT, PT, -R2, RZ, RZ ;  /* 0x000000ff0229c210 */ /* 0x000fe20007ffe1ff */
[----:B------:R-:W-:Y:S01]  /*2080*/  @!P6 IMAD.IADD R40, R40, 0x1, -R37 ;  /* 0x000000012828e824 */ /* 0x000fe200078e0a25 */
[----:B------:R-:W-:-:S03]  /*2090*/  SHF.R.U32.HI R42, RZ, 0x1, R42 ;  /* 0x00000001ff2a7819 */ /* 0x000fc6000001162a */
[----:B------:R-:W-:Y:S01]  /*20a0*/  @!P4 IMAD.MOV.U32 R2, RZ, RZ, R41 ;  /* 0x000000ffff02c224 */ /* 0x000fe200078e0029 */
[----:B------:R-:W-:-:S04]  /*20b0*/  @!P5 IADD3 R41, PT, PT, -R40, RZ, RZ ;  /* 0x000000ff2829d210 */ /* 0x000fc80007ffe1ff */
[----:B------:R-:W-:Y:S01]  /*20c0*/  SEL R2, R45, R2, !P2 ;  /* 0x000000022d027207 */ /* 0x000fe20005000000 */
[----:B-1----:R-:W-:Y:S01]  /*20d0*/  @!P1 FADD.FTZ R48, -R48, -RZ ;  /* 0x800000ff30309221 */ /* 0x002fe20000010100 */
[----:B------:R-:W-:Y:S02]  /*20e0*/  @!P5 IMAD.MOV.U32 R40, RZ, RZ, R41 ;  /* 0x000000ffff28d224 */ /* 0x000fe400078e0029 */
[----:B------:R-:W-:Y:S01]  /*20f0*/  IMAD R41, R33, R38, R42 ;  /* 0x0000002621297224 */ /* 0x000fe200078e022a */
[----:B------:R-:W-:Y:S02]  /*2100*/  SHF.R.U32.HI R2, RZ, 0x1, R2 ;  /* 0x00000001ff027819 */ /* 0x000fe40000011602 */
[----:B------:R-:W-:-:S03]  /*2110*/  MOV R42, UR7 ;  /* 0x00000007002a7c02 */ /* 0x000fc60008000f00 */
[----:B------:R-:W-:Y:S02]  /*2120*/  IMAD R49, R33, R38, R2 ;  /* 0x0000002621317224 */ /* 0x000fe400078e0202 */
[----:B------:R-:W-:Y:S01]  /*2130*/  FMUL.FTZ R48, R48, R3 ;  /* 0x0000000330307220 */ /* 0x000fe20000410000 */
[----:B------:R-:W-:Y:S01]  /*2140*/  SEL R3, R45, R40, !P2 ;  /* 0x000000282d037207 */ /* 0x000fe20005000000 */
[--C-:B------:R-:W-:Y:S02]  /*2150*/  IMAD R40, R41, 0x4, R44.reuse ;  /* 0x0000000429287824 */ /* 0x100fe400078e022c */
[----:B------:R-:W-:Y:S01]  /*2160*/  IMAD.U32 R2, RZ, RZ, UR7 ;  /* 0x00000007ff027e24 */ /* 0x000fe2000f8e00ff */
[----:B------:R-:W-:Y:S01]  /*2170*/  SHF.R.U32.HI R3, RZ, 0x1, R3 ;  /* 0x00000001ff037819 */ /* 0x000fe20000011603 */
[----:B------:R-:W-:Y:S01]  /*2180*/  IMAD R49, R49, 0x4, R44 ;  /* 0x0000000431317824 */ /* 0x000fe200078e022c */
[----:B------:R-:W-:Y:S01]  /*2190*/  LEA R41, R47, R40, 0x2 ;  /* 0x000000282f297211 */ /* 0x000fe200078e10ff */
[----:B------:R-:W-:Y:S01]  /*21a0*/  FFMA.FTZ R5, R5, R46, R48 ;  /* 0x0000002e05057223 */ /* 0x000fe20000010030 */
[----:B------:R-:W-:Y:S01]  /*21b0*/  IMAD.U32 R48, RZ, RZ, UR5 ;  /* 0x00000005ff307e24 */ /* 0x000fe2000f8e00ff */
[----:B------:R-:W-:Y:S01]  /*21c0*/  LDS R40, [R40] ;  /* 0x0000000028287984 */ /* 0x000fe20000000800 */
[----:B------:R-:W-:-:S03]  /*21d0*/  IMAD R3, R33, R38, R3 ;  /* 0x0000002621037224 */ /* 0x000fc600078e0203 */
[----:B------:R-:W-:Y:S02]  /*21e0*/  LDS R41, [R41] ;  /* 0x0000000029297984 */ /* 0x000fe40000000800 */
[----:B------:R-:W-:Y:S02]  /*21f0*/  LEA R47, R3, R44, 0x2 ;  /* 0x0000002c032f7211 */ /* 0x000fe400078e10ff */
[----:B------:R-:W-:Y:S01]  /*2200*/  LEA R3, R2, R49, 0x2 ;  /* 0x0000003102037211 */ /* 0x000fe200078e10ff */
[----:B------:R-:W1:Y:S02]  /*2210*/  SHFL.BFLY PT, R46, R6, R53, 0x1f ;  /* 0x0c001f35062e7589 */ /* 0x000e6400000e0000 */
[----:B------:R-:W-:Y:S02]  /*2220*/  IMAD R2, R42, 0x4, R47 ;  /* 0x000000042a027824 */ /* 0x000fe400078e022f */
[----:B------:R-:W2:Y:S04]  /*2230*/  SHFL.BFLY PT, R42, R35, R48, 0x1f ;  /* 0x0c001f30232a7589 */ /* 0x000ea800000e0000 */
[----:B------:R-:W3:Y:S04]  /*2240*/  LDS R3, [R3] ;  /* 0x0000000003037984 */ /* 0x000ee80000000800 */
[----:B------:R-:W4:Y:S04]  /*2250*/  LDS R2, [R2] ;  /* 0x0000000002027984 */ /* 0x000f280000000800 */
[----:B------:R-:W5:Y:S04]  /*2260*/  LDS R49, [R49] ;  /* 0x0000000031317984 */ /* 0x000f680000000800 */
[----:B------:R-:W5:Y:S01]  /*2270*/  LDS R47, [R47] ;  /* 0x000000002f2f7984 */ /* 0x000f620000000800 */
[----:B-1----:R-:W-:Y:S01]  /*2280*/  @!P1 FADD.FTZ R46, -R46, -RZ ;  /* 0x800000ff2e2e9221 */ /* 0x002fe20000010100 */
[----:B--2---:R-:W-:-:S04]  /*2290*/  @!P1 FADD.FTZ R42, -R42, -RZ ;  /* 0x800000ff2a2a9221 */ /* 0x004fc80000010100 */
[----:B------:R-:W-:Y:S01]  /*22a0*/  FMUL.FTZ R48, R42, R41 ;  /* 0x000000292a307220 */ /* 0x000fe20000410000 */
[----:B------:R-:W-:-:S03]  /*22b0*/  IMAD.U32 R42, RZ, RZ, UR5 ;  /* 0x00000005ff2a7e24 */ /* 0x000fc6000f8e00ff */
[----:B------:R-:W-:-:S03]  /*22c0*/  FFMA.FTZ R35, R35, R40, R48 ;  /* 0x0000002823237223 */ /* 0x000fc60000010030 */
[----:B------:R1:W2:Y:S01]  /*22d0*/  SHFL.BFLY PT, R42, R7, R42, 0x1f ;  /* 0x0c001f2a072a7589 */ /* 0x0002a200000e0000 */
[----:B---3--:R-:W-:Y:S01]  /*22e0*/  FMUL.FTZ R3, R46, R3 ;  /* 0x000000032e037220 */ /* 0x008fe20000410000 */
[----:B----4-:R-:W-:-:S03]  /*22f0*/  FMUL.FTZ R51, R51, R2 ;  /* 0x0000000233337220 */ /* 0x010fc60000410000 */
[----:B-----5:R-:W-:Y:S01]  /*2300*/  FFMA.FTZ R6, R6, R49, R3 ;  /* 0x0000003106067223 */ /* 0x020fe20000010003 */
[----:B-1----:R-:W-:-:S07]  /*2310*/  FFMA.FTZ R0, R0, R47, R51 ;  /* 0x0000002f00007223 */ /* 0x002fce0000010033 */
.L_x_1387:
[----:B------:R-:W-:Y:S01]  /*2320*/  IADD3 R3, PT, PT, R27, 0xe, RZ ;  /* 0x0000000e1b037810 */ /* 0x000fe20007ffe0ff */
[----:B--2---:R-:W-:Y:S01]  /*2330*/  @!P1 FADD.FTZ R42, -R42, -RZ ;  /* 0x800000ff2a2a9221 */ /* 0x004fe20000010100 */
[----:B------:R-:W-:Y:S02]  /*2340*/  UMOV UR4, 0xffffffff ;  /* 0xffffffff00047882 */ /* 0x000fe40000000000 */
        /* <DEDUP_REMOVED lines=11> */
[----:B------:R-:W-:-:S05]  /*2400*/  SHF.R.U32.HI R2, RZ, 0x1, R2 ;  /* 0x00000001ff027819 */ /* 0x000fca0000011602 */
[----:B------:R-:W-:Y:S02]  /*2410*/  IMAD R3, R33, R38, R2 ;  /* 0x0000002621037224 */ /* 0x000fe400078e0202 */
[----:B------:R-:W-:-:S03]  /*2420*/  IMAD.U32 R2, RZ, RZ, UR7 ;  /* 0x00000007ff027e24 */ /* 0x000fc6000f8e00ff */
[----:B------:R-:W-:-:S05]  /*2430*/  LEA R3, R3, R44, 0x2 ;  /* 0x0000002c03037211 */ /* 0x000fca00078e10ff */
[----:B------:R-:W-:Y:S02]  /*2440*/  IMAD R37, R2, 0x4, R3 ;  /* 0x0000000402257824 */ /* 0x000fe400078e0203 */
[----:B------:R-:W-:Y:S04]  /*2450*/  LDS R2, [R3] ;  /* 0x0000000003027984 */ /* 0x000fe80000000800 */
[----:B------:R-:W1:Y:S02]  /*2460*/  LDS R37, [R37] ;  /* 0x0000000025257984 */ /* 0x000e640000000800 */
[----:B-1----:R-:W-:-:S04]  /*2470*/  FMUL.FTZ R42, R42, R37 ;  /* 0x000000252a2a7220 */ /* 0x002fc80000410000 */
[----:B------:R-:W-:Y:S01]  /*2480*/  FFMA.FTZ R7, R7, R2, R42 ;  /* 0x0000000207077223 */ /* 0x000fe2000001002a */
[----:B------:R-:W-:Y:S06]  /*2490*/  BRA.DIV UR4, `(.L_x_1368) ;  /* 0x0000001204887947 */ /* 0x000fec000b800000 */
[----:B------:R-:W-:Y:S01]  /*24a0*/  NOP ;  /* 0x0000000000007918 */ /* 0x000fe20000000000 */
.L_x_1366:
[----:B------:R-:W-:Y:S05]  /*24b0*/  BSYNC B0 ;  /* 0x0000000000007941 */ /* 0x000fea0003800000 */
.L_x_1365:
[----:B------:R-:W1:Y:S01]  /*24c0*/  LDC.64 R2, c[0x0][0x380] ;  /* 0x0000e000ff027b82 */ /* 0x000e620000000a00 */
[----:B------:R-:W-:Y:S01]  /*24d0*/  LEA R37, R4, R29, 0x8 ;  /* 0x0000001d04257211 */ /* 0x000fe200078e40ff */
[----:B------:R-:W-:Y:S01]  /*24e0*/  VIADD R25, R25, 0x1 ;  /* 0x0000000119197836 */ /* 0x000fe20000000000 */
[----:B------:R-:W-:Y:S01]  /*24f0*/  F2FP.BF16.F32.PACK_AB R4, R36, R39 ;  /* 0x000000272404723e */ /* 0x000fe200000010ff */
[----:B------:R-:W-:Y:S01]  /*2500*/  VIADD R31, R31, 0x1 ;  /* 0x000000011f1f7836 */ /* 0x000fe20000000000 */
[----:B------:R-:W-:Y:S02]  /*2510*/  F2FP.BF16.F32.PACK_AB R5, R5, R34 ;  /* 0x000000220505723e */ /* 0x000fe400000010ff */
[----:B------:R-:W-:Y:S02]  /*2520*/  F2FP.BF16.F32.PACK_AB R6, R6, R35 ;  /* 0x000000230606723e */ /* 0x000fe400000010ff */
[----:B------:R-:W-:Y:S02]  /*2530*/  F2FP.BF16.F32.PACK_AB R7, R7, R0 ;  /* 0x000000000707723e */ /* 0x000fe400000010ff */
[----:B------:R-:W-:-:S02]  /*2540*/  ISETP.GE.AND P1, PT, R25, R32, PT ;  /* 0x000000201900720c */ /* 0x000fc40003f26270 */
[----:B------:R-:W-:Y:S02]  /*2550*/  IADD3 R24, PT, PT, R24, 0x200, RZ ;  /* 0x0000020018187810 */ /* 0x000fe40007ffe0ff */
[----:B------:R-:W-:Y:S01]  /*2560*/  IADD3 R26, PT, PT, R26, 0x1, RZ ;  /* 0x000000011a1a7810 */ /* 0x000fe20007ffe0ff */
[----:B-1----:R-:W-:-:S05]  /*2570*/  IMAD.WIDE R2, R37, 0x2, R2 ;  /* 0x0000000225027825 */ /* 0x002fca00078e0202 */
[----:B------:R1:W-:Y:S03]  /*2580*/  STG.E.128 desc[UR12][R2.64], R4 ;  /* 0x0000000402007986 */ /* 0x0003e6000c101d0c */
[----:B------:R-:W-:Y:S05]  /*2590*/  @!P1 BRA `(.L_x_1369) ;  /* 0xffffffec00389947 */ /* 0x000fea000383ffff */
[----:B------:R-:W-:Y:S05]  /*25a0*/  EXIT ;  /* 0x000000000000794d */ /* 0x000fea0003800000 */
.L_x_1362:
[----:B------:R-:W-:Y:S01]  /*25b0*/  HFMA2 R3, -RZ, RZ, 0, 1.847743988037109375e-06 ;  /* 0x0000001fff037431 */ /* 0x000fe200000001ff */
[----:B------:R-:W-:Y:S01]  /*25c0*/  BSSY B0, `(.L_x_1370) ;  /* 0x0000006000007945 */ /* 0x000fe20003800000 */
[----:B------:R-:W-:Y:S02]  /*25d0*/  IMAD.MOV.U32 R2, RZ, RZ, 0x10 ;  /* 0x00000010ff027424 */ /* 0x000fe400078e00ff */
[----:B------:R-:W-:-:S07]  /*25e0*/  IMAD.MOV.U32 R40, RZ, RZ, -0x1 ;  /* 0xffffffffff287424 */ /* 0x000fce00078e00ff */
[----:B------:R-:W-:Y:S05]  /*25f0*/  WARPSYNC.COLLECTIVE R40, `(.L_x_1371) ;  /* 0x0000000028087348 */ /* 0x000fea0003c00000 */
[----:B------:R1:W2:Y:S02]  /*2600*/  SHFL.BFLY P3, R42, R41, R2, R3 ;  /* 0x0c000002292a7389 */ /* 0x0002a40000060003 */
[----:B-12---:R-:W-:Y:S05]  /*2610*/  ENDCOLLECTIVE ;  /* 0x000000000000791b */ /* 0x006fea0003800000 */
.L_x_1371:
[----:B------:R-:W-:Y:S05]  /*2620*/  BSYNC B0 ;  /* 0x0000000000007941 */ /* 0x000fea0003800000 */
.L_x_1370:
[----:B------:R-:W-:Y:S01]  /*2630*/  FADD.FTZ R41, R41, R42 ;  /* 0x0000002a29297221 */ /* 0x000fe20000010000 */
[----:B------:R-:W-:Y:S01]  /*2640*/  MOV R2, 0x8 ;  /* 0x0000000800027802 */ /* 0x000fe20000000f00 */
[----:B------:R-:W-:Y:S01]  /*2650*/  IMAD.MOV.U32 R3, RZ, RZ, 0x1f ;  /* 0x0000001fff037424 */ /* 0x000fe200078e00ff */
[----:B------:R-:W-:-:S07]  /*2660*/  MOV R40, 0xffffffff ;  /* 0xffffffff00287802 */ /* 0x000fce0000000f00 */
[----:B------:R-:W-:Y:S05]  /*2670*/  WARPSYNC.COLLECTIVE R40, `(.L_x_1372) ;  /* 0x0000000028087348 */ /* 0x000fea0003c00000 */
[----:B------:R1:W2:Y:S02]  /*2680*/  SHFL.BFLY P3, R42, R41, R2, R3 ;  /* 0x0c000002292a7389 */ /* 0x0002a40000060003 */
[----:B-12---:R-:W-:Y:S05]  /*2690*/  ENDCOLLECTIVE ;  /* 0x000000000000791b */ /* 0x006fea0003800000 */
.L_x_1372:
[----:B------:R-:W-:Y:S02]  /*26a0*/  HFMA2 R2, -RZ, RZ, 0, 2.384185791015625e-07 ;  /* 0x00000004ff027431 */ /* 0x000fe400000001ff */
[----:B------:R-:W-:-:S04]  /*26b0*/  FADD.FTZ R34, R41, R42 ;  /* 0x0000002a29227221 */ /* 0x000fc80000010000 */
[----:B------:R-:W-:-:S07]  /*26c0*/  IMAD.MOV.U32 R41, RZ, RZ, R34 ;  /* 0x000000ffff297224 */ /* 0x000fce00078e0022 */
[----:B------:R-:W-:Y:S05]  /*26d0*/  WARPSYNC.COLLECTIVE R40, `(.L_x_1373) ;  /* 0x0000000028087348 */ /* 0x000fea0003c00000 */
[----:B------:R1:W2:Y:S02]  /*26e0*/  SHFL.BFLY P3, R42, R41, R2, R3 ;  /* 0x0c000002292a7389 */ /* 0x0002a40000060003 */
[----:B-12---:R-:W-:Y:S05]  /*26f0*/  ENDCOLLECTIVE ;  /* 0x000000000000791b */ /* 0x006fea0003800000 */
.L_x_1373:
[----:B------:R-:W-:Y:S01]  /*2700*/  MOV R2, 0x2 ;  /* 0x0000000200027802 */ /* 0x000fe20000000f00 */
[----:B------:R-:W-:-:S04]  /*2710*/  FADD.FTZ R39, R34, R42 ;  /* 0x0000002a22277221 */ /* 0x000fc80000010000 */
[----:B------:R-:W-:-:S07]  /*2720*/  IMAD.MOV.U32 R41, RZ, RZ, R39 ;  /* 0x000000ffff297224 */ /* 0x000fce00078e0027 */
[----:B------:R-:W-:Y:S05]  /*2730*/  WARPSYNC.COLLECTIVE R40, `(.L_x_1374) ;  /* 0x0000000028087348 */ /* 0x000fea0003c00000 */
[----:B------:R1:W2:Y:S02]  /*2740*/  SHFL.BFLY P3, R42, R41, R2, R3 ;  /* 0x0c000002292a7389 */ /* 0x0002a40000060003 */
[----:B-12---:R-:W-:Y:S05]  /*2750*/  ENDCOLLECTIVE ;  /* 0x000000000000791b */ /* 0x006fea0003800000 */
.L_x_1374:
[----:B------:R-:W-:Y:S02]  /*2760*/  HFMA2 R2, -RZ, RZ, 0, 5.9604644775390625e-08 ;  /* 0x00000001ff027431 */ /* 0x000fe400000001ff */
[----:B------:R-:W-:-:S04]  /*2770*/  FADD.FTZ R43, R39, R42 ;  /* 0x0000002a272b7221 */ /* 0x000fc80000010000 */
[----:B------:R-:W-:-:S07]  /*2780*/  IMAD.MOV.U32 R41, RZ, RZ, R43 ;  /* 0x000000ffff297224 */ /* 0x000fce00078e002b */
[----:B------:R-:W-:Y:S05]  /*2790*/  WARPSYNC.COLLECTIVE R40, `(.L_x_1375) ;  /* 0x0000000028087348 */ /* 0x000fea0003c00000 */
[----:B------:R1:W2:Y:S02]  /*27a0*/  SHFL.BFLY P3, R42, R41, R2, R3 ;  /* 0x0c000002292a7389 */ /* 0x0002a40000060003 */
[----:B-12---:R-:W-:Y:S05]  /*27b0*/  ENDCOLLECTIVE ;  /* 0x000000000000791b */ /* 0x006fea0003800000 */
.L_x_1375:
[----:B------:R-:W-:Y:S05]  /*27c0*/  BRA `(.L_x_1376) ;  /* 0xffffffec003c7947 */ /* 0x000fea000383ffff */
.L_x_1367:
[----:B------:R-:W1:Y:S01]  /*27d0*/  LDC R38, c[0x0][0x3bc] ;  /* 0x0000ef00ff267b82 */ /* 0x000e620000000800 */
[----:B------:R-:W-:Y:S01]  /*27e0*/  ISETP.GE.AND P3, PT, R27, RZ, PT ;  /* 0x000000ff1b00720c */ /* 0x000fe20003f66270 */
[----:B------:R-:W-:Y:S01]  /*27f0*/  BSSY B1, `(.L_x_1377) ;  /* 0x0000023000017945 */ /* 0x000fe20003800000 */
[----:B------:R-:W-:Y:S02]  /*2800*/  MOV R44, 0x400 ;  /* 0x00000400002c7802 */ /* 0x000fe40000000f00 */
[----:B------:R-:W-:Y:S02]  /*2810*/  MOV R47, UR7 ;  /* 0x00000007002f7c02 */ /* 0x000fe40008000f00 */
[-C--:B-1----:R-:W-:Y:S02]  /*2820*/  IABS R37, R38.reuse ;  /* 0x0000002600257213 */ /* 0x082fe40000000000 */
[----:B------:R-:W-:Y:S02]  /*2830*/  LOP3.LUT R45, RZ, R38, RZ, 0x33, !PT ;  /* 0x00000026ff2d7212 */ /* 0x000fe400078e33ff */
[----:B------:R-:W1:Y:S08]  /*2840*/  I2F.RP R40, R37 ;  /* 0x0000002500287306 */ /* 0x000e700000209400 */
[----:B-1----:R-:W1:Y:S02]  /*2850*/  MUFU.RCP R40, R40 ;  /* 0x0000002800287308 */ /* 0x002e640000001000 */
[----:B-1----:R-:W-:Y:S01]  /*2860*/  VIADD R2, R40, 0xffffffe ;  /* 0x0ffffffe28027836 */ /* 0x002fe20000000000 */
[----:B------:R-:W-:-:S05]  /*2870*/  MOV R40, 0xffffffff ;  /* 0xffffffff00287802 */ /* 0x000fca0000000f00 */
[----:B------:R1:W2:Y:S02]  /*2880*/  F2I.FTZ.U32.TRUNC.NTZ R3, R2 ;  /* 0x0000000200037305 */ /* 0x0002a4000021f000 */
[----:B-1----:R-:W-:Y:S01]  /*2890*/  IMAD.MOV.U32 R2, RZ, RZ, RZ ;  /* 0x000000ffff027224 */ /* 0x002fe200078e00ff */
[----:B--2---:R-:W-:-:S05]  /*28a0*/  IADD3 R42, PT, PT, RZ, -R3, RZ ;  /* 0x80000003ff2a7210 */ /* 0x004fca0007ffe0ff */
[----:B------:R-:W-:Y:S01]  /*28b0*/  IMAD R43, R42, R37, RZ ;  /* 0x000000252a2b7224 */ /* 0x000fe200078e02ff */
[----:B------:R-:W-:-:S03]  /*28c0*/  IABS R42, R27 ;  /* 0x0000001b002a7213 */ /* 0x000fc60000000000 */
        /* <DEDUP_REMOVED lines=10> */
[----:B------:R-:W-:Y:S02]  /*2970*/  @!P3 MOV R42, R3 ;  /* 0x00000003002ab202 */ /* 0x000fe40000000f00 */
[----:B------:R-:W1:Y:S02]  /*2980*/  S2R R3, SR_CgaCtaId ;  /* 0x0000000000037919 */ /* 0x000e640000008800 */
[----:B------:R-:W-:-:S04]  /*2990*/  SEL R42, R45, R42, !P2 ;  /* 0x0000002a2d2a7207 */ /* 0x000fc80005000000 */
[----:B------:R-:W-:Y:S02]  /*29a0*/  SHF.R.U32.HI R42, RZ, 0x1, R42 ;  /* 0x00000001ff2a7819 */ /* 0x000fe4000001162a */
[----:B-1----:R-:W-:-:S03]  /*29b0*/  LEA R44, R3, R44, 0x18 ;  /* 0x0000002c032c7211 */ /* 0x002fc600078ec0ff */
[----:B------:R-:W-:-:S04]  /*29c0*/  IMAD R3, R33, R38, R42 ;  /* 0x0000002621037224 */ /* 0x000fc800078e022a */
[----:B------:R-:W-:-:S04]  /*29d0*/  IMAD R46, R3, 0x4, R44 ;  /* 0x00000004032e7824 */ /* 0x000fc800078e022c */
[----:B------:R-:W-:-:S07]  /*29e0*/  IMAD R47, R47, 0x4, R46 ;  /* 0x000000042f2f7824 */ /* 0x000fce00078e022e */
[----:B------:R-:W-:Y:S05]  /*29f0*/  WARPSYNC.COLLECTIVE R40, `(.L_x_1378) ;  /* 0x0000000028087348 */ /* 0x000fea0003c00000 */
[----:B------:R-:W-:Y:S01]  /*2a00*/  NOP ;  /* 0x0000000000007918 */ /* 0x000fe20000000000 */
[----:B------:R-:W-:Y:S05]  /*2a10*/  ENDCOLLECTIVE ;  /* 0x000000000000791b */ /* 0x000fea0003800000 */
.L_x_1378:
[----:B------:R-:W-:Y:S05]  /*2a20*/  BSYNC B1 ;  /* 0x0000000000017941 */ /* 0x000fea0003800000 */
.L_x_1377:
[----:B------:R-:W1:Y:S01]  /*2a30*/  LDS R47, [R47] ;  /* 0x000000002f2f7984 */ /* 0x000e620000000800 */
[----:B------:R-:W-:Y:S01]  /*2a40*/  IMAD.U32 R2, RZ, RZ, UR5 ;  /* 0x00000005ff027e24 */ /* 0x000fe2000f8e00ff */
[----:B------:R-:W-:Y:S01]  /*2a50*/  MOV R41, R39 ;  /* 0x0000002700297202 */ /* 0x000fe20000000f00 */
[----:B------:R-:W-:Y:S01]  /*2a60*/  IMAD.MOV.U32 R3, RZ, RZ, 0x1f ;  /* 0x0000001fff037424 */ /* 0x000fe200078e00ff */
[----:B------:R-:W2:Y:S01]  /*2a70*/  LDS R46, [R46] ;  /* 0x000000002e2e7984 */ /* 0x000ea20000000800 */
[----:B------:R-:W-:-:S07]  /*2a80*/  MOV R40, 0xffffffff ;  /* 0xffffffff00287802 */ /* 0x000fce0000000f00 */
[----:B-12---:R-:W-:Y:S05]  /*2a90*/  WARPSYNC.COLLECTIVE R40, `(.L_x_1379) ;  /* 0x0000000028087348 */ /* 0x006fea0003c00000 */
[----:B------:R3:W4:Y:S02]  /*2aa0*/  SHFL.BFLY P3, R42, R41, R2, R3 ;  /* 0x0c000002292a7389 */ /* 0x0007240000060003 */
[----:B-1234-:R-:W-:Y:S05]  /*2ab0*/  ENDCOLLECTIVE ;  /* 0x000000000000791b */ /* 0x01efea0003800000 */
.L_x_1379:
[----:B------:R-:W-:Y:S01]  /*2ac0*/  MOV R2, UR5 ;  /* 0x0000000500027c02 */ /* 0x000fe20008000f00 */
[----:B------:R-:W-:Y:S02]  /*2ad0*/  IMAD.MOV.U32 R41, RZ, RZ, R36 ;  /* 0x000000ffff297224 */ /* 0x000fe400078e0024 */
[----:B------:R-:W-:-:S04]  /*2ae0*/  @!P1 FADD.FTZ R42, -R42, -RZ ;  /* 0x800000ff2a2a9221 */ /* 0x000fc80000010100 */
[----:B------:R-:W-:-:S04]  /*2af0*/  FMUL.FTZ R42, R42, R47 ;  /* 0x0000002f2a2a7220 */ /* 0x000fc80000410000 */
[----:B------:R-:W-:Y:S01]  /*2b00*/  FFMA.FTZ R39, R39, R46, R42 ;  /* 0x0000002e27277223 */ /* 0x000fe2000001002a */
[----:B------:R-:W-:-:S05]  /*2b10*/  VIADD R42, R27, 0x2 ;  /* 0x000000021b2a7836 */ /* 0x000fca0000000000 */
        /* <DEDUP_REMOVED lines=13> */
[----:B------:R-:W-:Y:S02]  /*2bf0*/  IMAD R3, R33, R38, R40 ;  /* 0x0000002621037224 */ /* 0x000fe400078e0228 */
[----:B------:R-:W-:Y:S02]  /*2c00*/  IMAD.MOV.U32 R40, RZ, RZ, -0x1 ;  /* 0xffffffffff287424 */ /* 0x000fe400078e00ff */
[----:B------:R-:W-:Y:S01]  /*2c10*/  IMAD R46, R3, 0x4, R44 ;  /* 0x00000004032e7824 */ /* 0x000fe200078e022c */
[----:B------:R-:W-:-:S04]  /*2c20*/  MOV R3, UR7 ;  /* 0x0000000700037c02 */ /* 0x000fc80008000f00 */
[----:B------:R1:W2:Y:S01]  /*2c30*/  LDS R47, [R46] ;  /* 0x000000002e2f7984 */ /* 0x0002a20000000800 */
[----:B------:R-:W-:Y:S02]  /*2c40*/  IMAD R48, R3, 0x4, R46 ;  /* 0x0000000403307824 */ /* 0x000fe400078e022e */
[----:B------:R-:W-:-:S07]  /*2c50*/  HFMA2 R3, -RZ, RZ, 0, 1.847743988037109375e-06 ;  /* 0x0000001fff037431 */ /* 0x000fce00000001ff */
[----:B-12---:R-:W-:Y:S05]  /*2c60*/  WARPSYNC.COLLECTIVE R40, `(.L_x_1380) ;  /* 0x0000000028087348 */ /* 0x006fea0003c00000 */
[----:B------:R3:W4:Y:S02]  /*2c70*/  SHFL.BFLY P3, R42, R41, R2, R3 ;  /* 0x0c000002292a7389 */ /* 0x0007240000060003 */
[----:B-1234-:R-:W-:Y:S05]  /*2c80*/  ENDCOLLECTIVE ;  /* 0x000000000000791b */ /* 0x01efea0003800000 */
.L_x_1380:
[----:B------:R-:W1:Y:S01]  /*2c90*/  LDS R48, [R48] ;  /* 0x0000000030307984 */ /* 0x000e620000000800 */
[----:B------:R-:W-:Y:S01]  /*2ca0*/  IMAD.MOV.U32 R41, RZ, RZ, R34 ;  /* 0x000000ffff297224 */ /* 0x000fe200078e0022 */
[----:B------:R-:W-:Y:S01]  /*2cb0*/  MOV R49, R42 ;  /* 0x0000002a00317202 */ /* 0x000fe20000000f00 */
[----:B------:R-:W-:-:S04]  /*2cc0*/  VIADD R42, R27, 0x4 ;  /* 0x000000041b2a7836 */ /* 0x000fc80000000000 */
[----:B------:R-:W-:Y:S01]  /*2cd0*/  @!P1 FADD.FTZ R49, -R49, -RZ ;  /* 0x800000ff31319221 */ /* 0x000fe20000010100 */
[----:B------:R-:W-:Y:S02]  /*2ce0*/  IABS R46, R42 ;  /* 0x0000002a002e7213 */ /* 0x000fe40000000000 */
[----:B------:R-:W-:-:S03]  /*2cf0*/  ISETP.GE.AND P4, PT, R42, RZ, PT ;  /* 0x000000ff2a00720c */ /* 0x000fc60003f86270 */
[----:B------:R-:W-:-:S05]  /*2d00*/  IMAD.HI.U32 R42, R43, R46, RZ ;  /* 0x0000002e2b2a7227 */ /* 0x000fca00078e00ff */
[----:B------:R-:W-:Y:S01]  /*2d10*/  IADD3 R42, PT, PT, -R42, RZ, RZ ;  /* 0x000000ff2a2a7210 */ /* 0x000fe20007ffe1ff */
[----:B-1----:R-:W-:-:S04]  /*2d20*/  FMUL.FTZ R49, R49, R48 ;  /* 0x0000003031317220 */ /* 0x002fc80000410000 */
[----:B------:R-:W-:Y:S01]  /*2d30*/  IMAD R2, R37, R42, R46 ;  /* 0x0000002a25027224 */ /* 0x000fe200078e022e */
[----:B------:R-:W-:Y:S01]  /*2d40*/  MOV R48, UR7 ;  /* 0x0000000700307c02 */ /* 0x000fe20008000f00 */
[----:B------:R-:W-:-:S03]  /*2d50*/  FFMA.FTZ R36, R36, R47, R49 ;  /* 0x0000002f24247223 */ /* 0x000fc60000010031 */
        /* <DEDUP_REMOVED lines=12> */
[----:B------:R-:W-:-:S07]  /*2e20*/  IMAD R48, R48, 0x4, R47 ;  /* 0x0000000430307824 */ /* 0x000fce00078e022f */
[----:B------:R-:W-:Y:S05]  /*2e30*/  WARPSYNC.COLLECTIVE R40, `(.L_x_1381) ;  /* 0x0000000028087348 */ /* 0x000fea0003c00000 */
[----:B------:R1:W2:Y:S02]  /*2e40*/  SHFL.BFLY P3, R42, R41, R2, R3 ;  /* 0x0c000002292a7389 */ /* 0x0002a40000060003 */
[----:B-12---:R-:W-:Y:S05]  /*2e50*/  ENDCOLLECTIVE ;  /* 0x000000000000791b */ /* 0x006fea0003800000 */
.L_x_1381:
[----:B------:R-:W1:Y:S04]  /*2e60*/  LDS R49, [R48] ;  /* 0x0000000030317984 */ /* 0x000e680000000800 */
[----:B------:R-:W2:Y:S01]  /*2e70*/  LDS R47, [R47] ;  /* 0x000000002f2f7984 */ /* 0x000ea20000000800 */
[----:B------:R-:W-:Y:S01]  /*2e80*/  IMAD.U32 R2, RZ, RZ, UR5 ;  /* 0x00000005ff027e24 */ /* 0x000fe2000f8e00ff */
[----:B------:R-:W-:Y:S01]  /*2e90*/  MOV R41, R5 ;  /* 0x0000000500297202 */ /* 0x000fe20000000f00 */
[----:B------:R-:W-:Y:S01]  /*2ea0*/  IMAD.MOV.U32 R46, RZ, RZ, R42 ;  /* 0x000000ffff2e7224 */ /* 0x000fe200078e002a */
[----:B------:R-:W-:-:S03]  /*2eb0*/  IADD3 R42, PT, PT, R27, 0x6, RZ ;  /* 0x000000061b2a7810 */ /* 0x000fc60007ffe0ff */
[----:B------:R-:W-:Y:S01]  /*2ec0*/  @!P1 FADD.FTZ R46, -R46, -RZ ;  /* 0x800000ff2e2e9221 */ /* 0x000fe20000010100 */
[----:B------:R-:W-:-:S03]  /*2ed0*/  ISETP.GE.AND P4, PT, R42, RZ, PT ;  /* 0x000000ff2a00720c */ /* 0x000fc60003f86270 */
[----:B-1----:R-:W-:Y:S01]  /*2ee0*/  FMUL.FTZ R49, R46, R49 ;  /* 0x000000312e317220 */ /* 0x002fe20000410000 */
[----:B------:R-:W-:-:S03]  /*2ef0*/  IABS R46, R42 ;  /* 0x0000002a002e7213 */ /* 0x000fc60000000000 */
[----:B--2---:R-:W-:Y:S01]  /*2f00*/  FFMA.FTZ R34, R34, R47, R49 ;  /* 0x0000002f22227223 */ /* 0x004fe20000010031 */
[----:B------:R-:W-:Y:S02]  /*2f10*/  IMAD.U32 R47, RZ, RZ, UR7 ;  /* 0x00000007ff2f7e24 */ /* 0x000fe4000f8e00ff */
        /* <DEDUP_REMOVED lines=10> */
[----:B------:R-:W-:-:S05]  /*2fc0*/  SHF.R.U32.HI R40, RZ, 0x1, R40 ;  /* 0x00000001ff287819 */ /* 0x000fca0000011628 */
[----:B------:R-:W-:Y:S01]  /*2fd0*/  IMAD R3, R33, R38, R40 ;  /* 0x0000002621037224 */ /* 0x000fe200078e0228 */
[----:B------:R-:W-:-:S04]  /*2fe0*/  MOV R40, 0xffffffff ;  /* 0xffffffff00287802 */ /* 0x000fc80000000f00 */
[----:B------:R-:W-:Y:S01]  /*2ff0*/  LEA R46, R3, R44, 0x2 ;  /* 0x0000002c032e7211 */ /* 0x000fe200078e10ff */
[----:B------:R-:W-:-:S03]  /*3000*/  IMAD.MOV.U32 R3, RZ, RZ, 0x1f ;  /* 0x0000001fff037424 */ /* 0x000fc600078e00ff */
[----:B------:R-:W-:Y:S02]  /*3010*/  LEA R47, R47, R46, 0x2 ;  /* 0x0000002e2f2f7211 */ /* 0x000fe400078e10ff */
[----:B------:R-:W1:Y:S04]  /*3020*/  LDS R46, [R46] ;  /* 0x000000002e2e7984 */ /* 0x000e680000000800 */
[----:B------:R-:W2:Y:S02]  /*3030*/  LDS R47, [R47] ;  /* 0x000000002f2f7984 */ /* 0x000ea40000000800 */
[----:B-12---:R-:W-:Y:S05]  /*3040*/  WARPSYNC.COLLECTIVE R40, `(.L_x_1382) ;  /* 0x0000000028087348 */ /* 0x006fea0003c00000 */
[----:B------:R3:W4:Y:S02]  /*3050*/  SHFL.BFLY P3, R42, R41, R2, R3 ;  /* 0x0c000002292a7389 */ /* 0x0007240000060003 */
[----:B-1234-:R-:W-:Y:S05]  /*3060*/  ENDCOLLECTIVE ;  /* 0x000000000000791b */ /* 0x01efea0003800000 */
.L_x_1382:
[----:B------:R-:W-:Y:S02]  /*3070*/  IMAD.U32 R2, RZ, RZ, UR5 ;  /* 0x00000005ff027e24 */ /* 0x000fe4000f8e00ff */
[----:B------:R-:W-:Y:S01]  /*3080*/  IMAD.MOV.U32 R48, RZ, RZ, R42 ;  /* 0x000000ffff307224 */ /* 0x000fe200078e002a */
[----:B------:R-:W-:-:S03]  /*3090*/  IADD3 R42, PT, PT, R27, 0x8, RZ ;  /* 0x000000081b2a7810 */ /* 0x000fc60007ffe0ff */
[----:B------:R-:W-:Y:S01]  /*30a0*/  @!P1 FADD.FTZ R48, -R48, -RZ ;  /* 0x800000ff30309221 */ /* 0x000fe20000010100 */
[----:B------:R-:W-:-:S03]  /*30b0*/  ISETP.GE.AND P4, PT, R42, RZ, PT ;  /* 0x000000ff2a00720c */ /* 0x000fc60003f86270 */
[----:B------:R-:W-:Y:S01]  /*30c0*/  FMUL.FTZ R48, R48, R47 ;  /* 0x0000002f30307220 */ /* 0x000fe20000410000 */
[----:B------:R-:W-:-:S03]  /*30d0*/  IMAD.U32 R47, RZ, RZ, UR7 ;  /* 0x00000007ff2f7e24 */ /* 0x000fc6000f8e00ff */
[----:B------:R-:W-:Y:S01]  /*30e0*/  FFMA.FTZ R5, R5, R46, R48 ;  /* 0x0000002e05057223 */ /* 0x000fe20000010030 */
[----:B------:R-:W-:Y:S01]  /*30f0*/  IABS R46, R42 ;  /* 0x0000002a002e7213 */ /* 0x000fe20000000000 */
[----:B------:R-:W-:-:S04]  /*3100*/  IMAD.U32 R48, RZ, RZ, UR7 ;  /* 0x00000007ff307e24 */ /* 0x000fc8000f8e00ff */
        /* <DEDUP_REMOVED lines=8> */
[----:B------:R-:W-:Y:S01]  /*3190*/  @!P4 IMAD.MOV.U32 R42, RZ, RZ, R41 ;  /* 0x000000ffff2ac224 */ /* 0x000fe200078e0029 */
[----:B------:R-:W-:-:S04]  /*31a0*/  MOV R41, R35 ;  /* 0x0000002300297202 */ /* 0x000fc80000000f00 */
[----:B------:R-:W-:-:S04]  /*31b0*/  SEL R42, R45, R42, !P2 ;  /* 0x0000002a2d2a7207 */ /* 0x000fc80005000000 */
[----:B------:R-:W-:-:S05]  /*31c0*/  SHF.R.U32.HI R42, RZ, 0x1, R42 ;  /* 0x00000001ff2a7819 */ /* 0x000fca000001162a */
[----:B------:R-:W-:-:S05]  /*31d0*/  IMAD R3, R33, R38, R42 ;  /* 0x0000002621037224 */ /* 0x000fca00078e022a */
        /* <DEDUP_REMOVED lines=8> */
.L_x_1383:
[----:B------:R-:W-:-:S04]  /*3260*/  @!P1 FADD.FTZ R42, -R42, -RZ ;  /* 0x800000ff2a2a9221 */ /* 0x000fc80000010100 */
[----:B------:R-:W-:-:S04]  /*3270*/  FMUL.FTZ R42, R42, R47 ;  /* 0x0000002f2a2a7220 */ /* 0x000fc80000410000 */
        /* <DEDUP_REMOVED lines=16> */
[----:B------:R-:W-:Y:S02]  /*3380*/  IMAD R3, R33, R38, R2 ;  /* 0x0000002621037224 */ /* 0x000fe400078e0202 */
[----:B------:R-:W-:-:S03]  /*3390*/  IMAD.U32 R2, RZ, RZ, UR5 ;  /* 0x00000005ff027e24 */ /* 0x000fc6000f8e00ff */
[----:B------:R-:W-:Y:S01]  /*33a0*/  LEA R47, R3, R44, 0x2 ;  /* 0x0000002c032f7211 */ /* 0x000fe200078e10ff */
[----:B------:R-:W-:-:S03]  /*33b0*/  IMAD.MOV.U32 R3, RZ, RZ, 0x1f ;  /* 0x0000001fff037424 */ /* 0x000fc600078e00ff */
[----:B------:R-:W-:-:S07]  /*33c0*/  LEA R48, R48, R47, 0x2 ;  /* 0x0000002f30307211 */ /* 0x000fce00078e10ff */
[----:B------:R-:W-:Y:S05]  /*33d0*/  WARPSYNC.COLLECTIVE R40, `(.L_x_1384) ;  /* 0x0000000028087348 */ /* 0x000fea0003c00000 */
[----:B------:R1:W2:Y:S02]  /*33e0*/  SHFL.BFLY P3, R42, R41, R2, R3 ;  /* 0x0c000002292a7389 */ /* 0x0002a40000060003 */
[----:B-12---:R-:W-:Y:S05]  /*33f0*/  ENDCOLLECTIVE ;  /* 0x000000000000791b */ /* 0x006fea0003800000 */
.L_x_1384:
[----:B------:R-:W1:Y:S04]  /*3400*/  LDS R49, [R48] ;  /* 0x0000000030317984 */ /* 0x000e680000000800 */
[----:B------:R-:W2:Y:S01]  /*3410*/  LDS R47, [R47] ;  /* 0x000000002f2f7984 */ /* 0x000ea20000000800 */
[----:B------:R-:W-:Y:S02]  /*3420*/  MOV R2, UR5 ;  /* 0x0000000500027c02 */ /* 0x000fe40008000f00 */
[----:B------:R-:W-:Y:S01]  /*3430*/  MOV R46, R42 ;  /* 0x0000002a002e7202 */ /* 0x000fe20000000f00 */
[----:B------:R-:W-:-:S04]  /*3440*/  VIADD R42, R27, 0xc ;  /* 0x0000000c1b2a7836 */ /* 0x000fc80000000000 */
[----:B------:R-:W-:Y:S01]  /*3450*/  @!P1 FADD.FTZ R46, -R46, -RZ ;  /* 0x800000ff2e2e9221 */ /* 0x000fe20000010100 */
[----:B------:R-:W-:-:S03]  /*3460*/  ISETP.GE.AND P4, PT, R42, RZ, PT ;  /* 0x000000ff2a00720c */ /* 0x000fc60003f86270 */
[----:B-1----:R-:W-:Y:S01]  /*3470*/  FMUL.FTZ R49, R46, R49 ;  /* 0x000000312e317220 */ /* 0x002fe20000410000 */
[----:B------:R-:W-:-:S03]  /*3480*/  IABS R46, R42 ;  /* 0x0000002a002e7213 */ /* 0x000fc60000000000 */
[----:B--2---:R-:W-:Y:S02]  /*3490*/  FFMA.FTZ R6, R6, R47, R49 ;  /* 0x0000002f06067223 */ /* 0x004fe40000010031 */
        /* <DEDUP_REMOVED lines=8> */
[----:B------:R-:W-:Y:S01]  /*3520*/  @!P4 MOV R40, R41 ;  /* 0x000000290028c202 */ /* 0x000fe20000000f00 */
[----:B------:R-:W-:-:S03]  /*3530*/  IMAD.MOV.U32 R41, RZ, RZ, R0 ;  /* 0x000000ffff297224 */ /* 0x000fc600078e0000 */
        /* <DEDUP_REMOVED lines=12> */
.L_x_1385:
[----:B------:R-:W1:Y:S01]  /*3600*/  LDS R48, [R48] ;  /* 0x0000000030307984 */ /* 0x000e620000000800 */
[----:B------:R-:W-:Y:S02]  /*3610*/  MOV R41, R7 ;  /* 0x0000000700297202 */ /* 0x000fe40000000f00 */
[----:B------:R-:W-:Y:S01]  /*3620*/  MOV R51, R42 ;  /* 0x0000002a00337202 */ /* 0x000fe20000000f00 */
[----:B------:R-:W-:-:S04]  /*3630*/  IMAD.U32 R42, RZ, RZ, UR5 ;  /* 0x00000005ff2a7e24 */ /* 0x000fc8000f8e00ff */
[----:B------:R-:W-:Y:S02]  /*3640*/  IMAD.MOV.U32 R2, RZ, RZ, R42 ;  /* 0x000000ffff027224 */ /* 0x000fe400078e002a */
[----:B------:R-:W-:-:S07]  /*3650*/  @!P1 FADD.FTZ R51, -R51, -RZ ;  /* 0x800000ff33339221 */ /* 0x000fce0000010100 */
[----:B-1----:R-:W-:Y:S05]  /*3660*/  WARPSYNC.COLLECTIVE R40, `(.L_x_1386) ;  /* 0x0000000028087348 */ /* 0x002fea0003c00000 */
[----:B------:R2:W3:Y:S02]  /*3670*/  SHFL.BFLY P3, R42, R41, R2, R3 ;  /* 0x0c000002292a7389 */ /* 0x0004e40000060003 */
[----:B-123--:R-:W-:Y:S05]  /*3680*/  ENDCOLLECTIVE ;  /* 0x000000000000791b */ /* 0x00efea0003800000 */
.L_x_1386:
[----:B------:R-:W-:-:S04]  /*3690*/  FMUL.FTZ R51, R51, R48 ;  /* 0x0000003033337220 */ /* 0x000fc80000410000 */
[----:B------:R-:W-:Y:S01]  /*36a0*/  FFMA.FTZ R0, R0, R47, R51 ;  /* 0x0000002f00007223 */ /* 0x000fe20000010033 */
[----:B------:R-:W-:Y:S06]  /*36b0*/  BRA `(.L_x_1387) ;  /* 0xffffffec00187947 */ /* 0x000fec000383ffff */
.L_x_1368:
[----:B------:R-:W-:Y:S01]  /*36c0*/  BSSY B1, `(.L_x_1388) ;  /* 0x0000005000017945 */ /* 0x000fe20003800000 */
[----:B------:R-:W-:-:S07]  /*36d0*/  MOV R40, 0xffffffff ;  /* 0xffffffff00287802 */ /* 0x000fce0000000f00 */
[----:B------:R-:W-:Y:S05]  /*36e0*/  WARPSYNC.COLLECTIVE R40, `(.L_x_1389) ;  /* 0x0000000028087348 */ /* 0x000fea0003c00000 */
[----:B------:R-:W-:Y:S01]  /*36f0*/  NOP ;  /* 0x0000000000007918 */ /* 0x000fe20000000000 */
[----:B------:R-:W-:Y:S05]  /*3700*/  ENDCOLLECTIVE ;  /* 0x000000000000791b */ /* 0x000fea0003800000 */
.L_x_1389:
[----:B------:R-:W-:Y:S05]  /*3710*/  BSYNC B1 ;  /* 0x0000000000017941 */ /* 0x000fea0003800000 */
.L_x_1388:
[----:B------:R-:W-:Y:S05]  /*3720*/  BRA `(.L_x_1366) ;  /* 0xffffffec00607947 */ /* 0x000fea000383ffff */
.L_x_1390:
        /* <DEDUP_REMOVED lines=13> */
.L_x_4098:


//--------------------- .text._ZN12tensorrt_llm7kernels32fusedQKNormRopeKernelNTokenHeadsIN3c108BFloat16EfLi256ELb1ELi8EEEvPviiifPKvS6_S6_PKlii --------------------------
	.section	.text._ZN12tensorrt_llm7kernels32fusedQKNormRopeKernelNTokenHeadsIN3c108BFloat16EfLi256ELb1ELi8EEEvPviiifPKvS6_S6_PKlii,"ax",@progbits
	.align	128
        .global         _ZN12tensorrt_llm7kernels32fusedQKNormRopeKernelNTokenHeadsIN3c108BFloat16EfLi256ELb1ELi8EEEvPviiifPKvS6_S6_PKlii
        .type           _ZN12tensorrt_llm7kernels32fusedQKNormRopeKernelNTokenHeadsIN3c108BFloat16EfLi256ELb1ELi8EEEvPviiifPKvS6_S6_PKlii,@function
        .size           _ZN12tensorrt_llm7kernels32fusedQKNormRopeKernelNTokenHeadsIN3c108BFloat16EfLi256ELb1ELi8EEEvPviiifPKvS6_S6_PKlii,(.L_x_4099 - _ZN12tensorrt_llm7kernels32fusedQKNormRopeKernelNTokenHeadsIN3c108BFloat16EfLi256ELb1ELi8EEEvPviiifPKvS6_S6_PKlii)
        .other          _ZN12tensorrt_llm7kernels32fusedQKNormRopeKernelNTokenHeadsIN3c108BFloat16EfLi256ELb1ELi8EEEvPviiifPKvS6_S6_PKlii,@"STO_CUDA_ENTRY STV_DEFAULT"
_ZN12tensorrt_llm7kernels32fusedQKNormRopeKernelNTokenHeadsIN3c108BFloat16EfLi256ELb1ELi8EEEvPviiifPKvS6_S6_PKlii:
.text._ZN12tensorrt_llm7kernels32fusedQKNormRopeKernelNTokenHeadsIN3c108BFloat16EfLi256ELb1ELi8EEEvPviiifPKvS6_S6_PKlii:
        /* <DEDUP_REMOVED lines=78> */
.L_x_1395:
        /* <DEDUP_REMOVED lines=43> */
.L_x_1394:
[----:B------:R-:W-:Y:S05]  /*0790*/  BSYNC.RECONVERGENT B1 ;  /* 0x0000000000017941 */ /* 0x000fea0003800200 */
.L_x_1393:
        /* <DEDUP_REMOVED lines=12> */
.L_x_1396:
        /* <DEDUP_REMOVED lines=16> */
.L_x_1392:
[----:B------:R-:W-:Y:S05]  /*0960*/  BSYNC.RECONVERGENT B0 ;  /* 0x0000000000007941 */ /* 0x000fea0003800200 */
.L_x_1391:
        /* <DEDUP_REMOVED lines=40> */
.L_x_1401:
        /* <DEDUP_REMOVED lines=11> */
.L_x_1400:
[----:B------:R-:W-:Y:S05]  /*0ca0*/  BSYNC.RECONVERGENT B1 ;  /* 0x0000000000017941 */ /* 0x000fea0003800200 */
.L_x_1399:
        /* <DEDUP_REMOVED lines=8> */
.L_x_1402:
        /* <DEDUP_REMOVED lines=23> */
.L_x_1398:
[----:B------:R-:W-:Y:S05]  /*0ea0*/  BSYNC.RECONVERGENT B0 ;  /* 0x0000000000007941 */ /* 0x000fea0003800200 */
.L_x_1397:
        /* <DEDUP_REMOVED lines=32> */
[----:B------:R-:W-:Y:S01]  /*10b0*/  IMAD R12, R2, UR7, R19 ;  /* 0x00000007020c7c24 */ /* 0x000fe2000f8e0213 */
[----:B------:R-:W-:Y:S01]  /*10c0*/  ULEA.HI UR4, UR7, UR7, URZ, 0x1 ;  /* 0x0000000707047291 */ /* 0x000fe2000f8f08ff */
[----:B------:R-:W-:Y:S02]  /*10d0*/  IMAD R2, R3, 0x4, R18 ;  /* 0x0000000403027824 */ /* 0x000fe400078e0212 */
[----:B------:R-:W-:Y:S01]  /*10e0*/  IMAD.SHL.U32 R29, R0, 0x8, RZ ;  /* 0x00000008001d7824 */ /* 0x000fe200078e00ff */
[----:B------:R-:W-:Y:S01]  /*10f0*/  USHF.L.U32 UR4, UR4, 0x1, URZ ;  /* 0x0000000104047899 */ /* 0x000fe200080006ff */
        /* <DEDUP_REMOVED lines=26> */
.L_x_1408:
        /* <DEDUP_REMOVED lines=36> */
.L_x_1415:
        /* <DEDUP_REMOVED lines=30> */
.L_x_1405:
[----:B------:R-:W-:Y:S05]  /*16c0*/  BSYNC.RECONVERGENT B0 ;  /* 0x0000000000007941 */ /* 0x000fea0003800200 */
.L_x_1404:
[----:B------:R-:W-:Y:S01]  /*16d0*/  BSSY.RECONVERGENT B0, `(.L_x_1406) ;  /* 0x000001c000007945 */ /* 0x000fe20003800200 */
[----:B------:R-:W-:Y:S01]  /*16e0*/  FMUL.FTZ R32, R32, R41 ;  /* 0x0000002920207220 */ /* 0x000fe20000410000 */
[----:B------:R-:W-:Y:S02]  /*16f0*/  FMUL.FTZ R35, R35, R44 ;  /* 0x0000002c23237220 */ /* 0x000fe40000410000 */
[----:B------:R-:W-:Y:S05]  /*1700*/  @P2 BRA `(.L_x_1407) ;  /* 0x0000000000602947 */ /* 0x000fea0003800000 */
[----:B------:R-:W1:Y:S04]  /*1710*/  LDS R40, [R12+UR4] ;  /* 0x000000040c287984 */ /* 0x000e680008000800 */
[----:B------:R-:W2:Y:S04]  /*1720*/  LDS R39, [R12] ;  /* 0x000000000c277984 */ /* 0x000ea80000000800 */
[----:B------:R-:W3:Y:S04]  /*1730*/  LDS R42, [R12+UR4+0x4] ;  /* 0x000004040c2a7984 */ /* 0x000ee80008000800 */
[----:B------:R-:W4:Y:S04]  /*1740*/  LDS R38, [R12+0x4] ;  /* 0x000004000c267984 */ /* 0x000f280000000800 */
[----:B------:R-:W5:Y:S04]  /*1750*/  LDS R3, [R12+UR4+0x8] ;  /* 0x000008040c037984 */ /* 0x000f680008000800 */
[----:B------:R-:W5:Y:S04]  /*1760*/  LDS R36, [R12+UR4+0xc] ;  /* 0x00000c040c247984 */ /* 0x000f680008000800 */
[----:B------:R-:W5:Y:S04]  /*1770*/  LDS R2, [R12+0x8] ;  /* 0x000008000c027984 */ /* 0x000f680000000800 */
[----:B------:R-:W5:Y:S01]  /*1780*/  LDS R37, [R12+0xc] ;  /* 0x00000c000c257984 */ /* 0x000f620000000800 */
[-C--:B-1----:R-:W-:Y:S01]  /*1790*/  FMUL.FTZ R41, R5, R40.reuse ;  /* 0x0000002805297220 */ /* 0x082fe20000410000 */
[----:B------:R-:W-:-:S03]  /*17a0*/  FMUL.FTZ R40, R0, R40 ;  /* 0x0000002800287220 */ /* 0x000fc60000410000 */
[-C--:B--2---:R-:W-:Y:S01]  /*17b0*/  FFMA.FTZ R0, R0, R39.reuse, -R41 ;  /* 0x0000002700007223 */ /* 0x084fe20000010829 */
[----:B------:R-:W-:Y:S01]  /*17c0*/  FFMA.FTZ R5, R5, R39, R40 ;  /* 0x0000002705057223 */ /* 0x000fe20000010028 */
[-C--:B---3--:R-:W-:Y:S01]  /*17d0*/  FMUL.FTZ R40, R34, R42.reuse ;  /* 0x0000002a22287220 */ /* 0x088fe20000410000 */
[----:B------:R-:W-:-:S03]  /*17e0*/  FMUL.FTZ R39, R7, R42 ;  /* 0x0000002a07277220 */ /* 0x000fc60000410000 */
[-C--:B----4-:R-:W-:Y:S01]  /*17f0*/  FFMA.FTZ R7, R7, R38.reuse, -R40 ;  /* 0x0000002607077223 */ /* 0x090fe20000010828 */
[----:B------:R-:W-:Y:S01]  /*1800*/  FFMA.FTZ R34, R34, R38, R39 ;  /* 0x0000002622227223 */ /* 0x000fe20000010027 */
[-C--:B-----5:R-:W-:Y:S01]  /*1810*/  FMUL.FTZ R39, R33, R3.reuse ;  /* 0x0000000321277220 */ /* 0x0a0fe20000410000 */
[----:B------:R-:W-:Y:S01]  /*1820*/  FMUL.FTZ R38, R6, R3 ;  /* 0x0000000306267220 */ /* 0x000fe20000410000 */
[-C--:B------:R-:W-:Y:S01]  /*1830*/  FMUL.FTZ R3, R35, R36.reuse ;  /* 0x0000002423037220 */ /* 0x080fe20000410000 */
[----:B------:R-:W-:Y:S01]  /*1840*/  FMUL.FTZ R36, R32, R36 ;  /* 0x0000002420247220 */ /* 0x000fe20000410000 */
[-C--:B------:R-:W-:Y:S01]  /*1850*/  FFMA.FTZ R6, R6, R2.reuse, -R39 ;  /* 0x0000000206067223 */ /* 0x080fe20000010827 */
[----:B------:R-:W-:Y:S01]  /*1860*/  FFMA.FTZ R33, R33, R2, R38 ;  /* 0x0000000221217223 */ /* 0x000fe20000010026 */
[-C--:B------:R-:W-:Y:S01]  /*1870*/  FFMA.FTZ R32, R32, R37.reuse, -R3 ;  /* 0x0000002520207223 */ /* 0x080fe20000010803 */
[----:B------:R-:W-:-:S07]  /*1880*/  FFMA.FTZ R35, R35, R37, R36 ;  /* 0x0000002523237223 */ /* 0x000fce0000010024 */
.L_x_1407:
[----:B------:R-:W-:Y:S05]  /*1890*/  BSYNC.RECONVERGENT B0 ;  /* 0x0000000000007941 */ /* 0x000fea0003800200 */
.L_x_1406:
        /* <DEDUP_REMOVED lines=15> */
.L_x_1403:
[----:B------:R-:W-:Y:S01]  /*1990*/  HFMA2 R41, -RZ, RZ, 0, 9.5367431640625e-07 ;  /* 0x00000010ff297431 */ /* 0x000fe200000001ff */
[----:B------:R-:W-:Y:S01]  /*19a0*/  BSSY B0, `(.L_x_1409) ;  /* 0x0000006000007945 */ /* 0x000fe20003800000 */
[----:B------:R-:W-:Y:S01]  /*19b0*/  IMAD.MOV.U32 R42, RZ, RZ, 0x1f ;  /* 0x0000001fff2a7424 */ /* 0x000fe200078e00ff */
[----:B------:R-:W-:-:S07]  /*19c0*/  MOV R39, 0xffffffff ;  /* 0xffffffff00277802 */ /* 0x000fce0000000f00 */
[----:B------:R-:W-:Y:S05]  /*19d0*/  WARPSYNC.COLLECTIVE R39, `(.L_x_1410) ;  /* 0x0000000027087348 */ /* 0x000fea0003c00000 */
[----:B------:R1:W2:Y:S02]  /*19e0*/  SHFL.BFLY P1, R37, R36, R41, R42 ;  /* 0x0c00002924257389 */ /* 0x0002a4000002002a */
[----:B-12---:R-:W-:Y:S05]  /*19f0*/  ENDCOLLECTIVE ;  /* 0x000000000000791b */ /* 0x006fea0003800000 */
.L_x_1410:
[----:B------:R-:W-:Y:S05]  /*1a00*/  BSYNC B0 ;  /* 0x0000000000007941 */ /* 0x000fea0003800000 */
.L_x_1409:
        /* <DEDUP_REMOVED lines=9> */
.L_x_1411:
[----:B------:R-:W-:Y:S01]  /*1aa0*/  HFMA2 R41, -RZ, RZ, 0, 2.384185791015625e-07 ;  /* 0x00000004ff297431 */ /* 0x000fe200000001ff */
[----:B------:R-:W-:-:S05]  /*1ab0*/  MOV R38, R37 ;  /* 0x0000002500267202 */ /* 0x000fca0000000f00 */
[----:B------:R-:W-:-:S04]  /*1ac0*/  FADD.FTZ R38, R5, R38 ;  /* 0x0000002605267221 */ /* 0x000fc80000010000 */
[----:B------:R-:W-:-:S07]  /*1ad0*/  IMAD.MOV.U32 R36, RZ, RZ, R38 ;  /* 0x000000ffff247224 */ /* 0x000fce00078e0026 */
[----:B------:R-:W-:Y:S05]  /*1ae0*/  WARPSYNC.COLLECTIVE R39, `(.L_x_1412) ;  /* 0x0000000027087348 */ /* 0x000fea0003c00000 */
[----:B------:R1:W2:Y:S02]  /*1af0*/  SHFL.BFLY P1, R37, R36, R41, R42 ;  /* 0x0c00002924257389 */ /* 0x0002a4000002002a */
[----:B-12---:R-:W-:Y:S05]  /*1b00*/  ENDCOLLECTIVE ;  /* 0x000000000000791b */ /* 0x006fea0003800000 */
.L_x_1412:
[----:B------:R-:W-:Y:S02]  /*1b10*/  IMAD.MOV.U32 R41, RZ, RZ, 0x2 ;  /* 0x00000002ff297424 */ /* 0x000fe400078e00ff */
[----:B------:R-:W-:-:S04]  /*1b20*/  IMAD.MOV.U32 R7, RZ, RZ, R37 ;  /* 0x000000ffff077224 */ /* 0x000fc800078e0025 */
[----:B------:R-:W-:-:S05]  /*1b30*/  FADD.FTZ R7, R38, R7 ;  /* 0x0000000726077221 */ /* 0x000fca0000010000 */
[----:B------:R-:W-:-:S07]  /*1b40*/  MOV R36, R7 ;  /* 0x0000000700247202 */ /* 0x000fce0000000f00 */
[----:B------:R-:W-:Y:S05]  /*1b50*/  WARPSYNC.COLLECTIVE R39, `(.L_x_1413) ;  /* 0x0000000027087348 */ /* 0x000fea0003c00000 */
[----:B------:R1:W2:Y:S02]  /*1b60*/  SHFL.BFLY P1, R37, R36, R41, R42 ;  /* 0x0c00002924257389 */ /* 0x0002a4000002002a */
[----:B-12---:R-:W-:Y:S05]  /*1b70*/  ENDCOLLECTIVE ;  /* 0x000000000000791b */ /* 0x006fea0003800000 */
.L_x_1413:
[----:B------:R-:W-:Y:S01]  /*1b80*/  HFMA2 R41, -RZ, RZ, 0, 5.9604644775390625e-08 ;  /* 0x00000001ff297431 */ /* 0x000fe200000001ff */
[----:B------:R-:W-:-:S05]  /*1b90*/  MOV R40, R37 ;  /* 0x0000002500287202 */ /* 0x000fca0000000f00 */
[----:B------:R-:W-:-:S04]  /*1ba0*/  FADD.FTZ R40, R7, R40 ;  /* 0x0000002807287221 */ /* 0x000fc80000010000 */
[----:B------:R-:W-:-:S07]  /*1bb0*/  IMAD.MOV.U32 R36, RZ, RZ, R40 ;  /* 0x000000ffff247224 */ /* 0x000fce00078e0028 */
[----:B------:R-:W-:Y:S05]  /*1bc0*/  WARPSYNC.COLLECTIVE R39, `(.L_x_1414) ;  /* 0x0000000027087348 */ /* 0x000fea0003c00000 */
[----:B------:R1:W2:Y:S02]  /*1bd0*/  SHFL.BFLY P1, R37, R36, R41, R42 ;  /* 0x0c00002924257389 */ /* 0x0002a4000002002a */
[----:B-12---:R-:W-:Y:S05]  /*1be0*/  ENDCOLLECTIVE ;  /* 0x000000000000791b */ /* 0x006fea0003800000 */
.L_x_1414:
[----:B------:R-:W-:Y:S05]  /*1bf0*/  BRA `(.L_x_1415) ;  /* 0xfffffff800387947 */ /* 0x000fea000383ffff */
.L_x_1416:
        /* <DEDUP_REMOVED lines=16> */
.L_x_4099:


//--------------------- .text._ZN12tensorrt_llm7kernels32fusedQKNormRopeKernelNTokenHeadsIN3c108BFloat16EfLi128ELb0ELi8EEEvPviiifPKvS6_S6_PKlii --------------------------
	.section	.text._ZN12tensorrt_llm7kernels32fusedQKNormRopeKernelNTokenHeadsIN3c108BFloat16EfLi128ELb0ELi8EEEvPviiifPKvS6_S6_PKlii,"ax",@progbits
	.align	128
        .global         _ZN12tensorrt_llm7kernels32fusedQKNormRopeKernelNTokenHeadsIN3c108BFloat16EfLi128ELb0ELi8EEEvPviiifPKvS6_S6_PKlii
        .type           _ZN12tensorrt_llm7kernels32fusedQKNormRopeKernelNTokenHeadsIN3c108BFloat16EfLi128ELb0ELi8EEEvPviiifPKvS6_S6_PKlii,@function
        .size           _ZN12tensorrt_llm7kernels32fusedQKNormRopeKernelNTokenHeadsIN3c108BFloat16EfLi128ELb0ELi8EEEvPviiifPKvS6_S6_PKlii,(.L_x_4100 - _ZN12tensorrt_llm7kernels32fusedQKNormRopeKernelNTokenHeadsIN3c108BFloat16EfLi128ELb0ELi8EEEvPviiifPKvS6_S6_PKlii)
        .other          _ZN12tensorrt_llm7kernels32fusedQKNormRopeKernelNTokenHeadsIN3c108BFloat16EfLi128ELb0ELi8EEEvPviiifPKvS6_S6_PKlii,@"STO_CUDA_ENTRY STV_DEFAULT"
_ZN12tensorrt_llm7kernels32fusedQKNormRopeKernelNTokenHeadsIN3c108BFloat16EfLi128ELb0ELi8EEEvPviiifPKvS6_S6_PKlii:
.text._ZN12tensorrt_llm7kernels32fusedQKNormRopeKernelNTokenHeadsIN3c108BFloat16EfLi128ELb0ELi8EEEvPviiifPKvS6_S6_PKlii:
        /* <DEDUP_REMOVED lines=16> */
[----:B--2---:R-:W-:Y:S02]  /*0100*/  IMAD R5, R5, UR4, R12 ;  /* 0x0000000405057c24 */ /* 0x004fe4000f8e020c */
[----:B---3--:R-:W-:-:S03]  /*0110*/  VIADD R2, R6, 0xffffffe ;  /* 0x0ffffffe06027836 */ /* 0x008fc60000000000 */
[----:B------:R-:W-:Y:S01]  /*0120*/  IABS R6, R5 ;  /* 0x0000000500067213 */ /* 0x000fe20000000000 */
[----:B------:R1:W2:Y:S02]  /*0130*/  F2I.FTZ.U32.TRUNC.NTZ R3, R2 ;  /* 0x0000000200037305 */ /* 0x0002a4000021f000 */
[----:B-1----:R-:W-:Y:S01]  /*0140*/  IMAD.MOV.U32 R2, RZ, RZ, RZ ;  /* 0x000000ffff027224 */ /* 0x002fe200078e00ff */
[----:B--2---:R-:W-:-:S05]  /*0150*/  IADD3 R8, PT, PT, RZ, -R3, RZ ;  /* 0x80000003ff087210 */ /* 0x004fca0007ffe0ff */
[----:B------:R-:W-:Y:S01]  /*0160*/  IMAD R9, R8, R7, RZ ;  /* 0x0000000708097224 */ /* 0x000fe200078e02ff */
[----:B------:R-:W-:-:S03]  /*0170*/  IABS R8, R4 ;  /* 0x0000000400087213 */ /* 0x000fc60000000000 */
        /* <DEDUP_REMOVED lines=16> */
[----:B------:R-:W-:-:S08]  /*0280*/  IMAD R4, R4, R2, R5 ;  /* 0x0000000204047224 */ /* 0x000fd000078e0205 */
[----:B------:R-:W-:Y:S05]  /*0290*/  @P0 EXIT ;  /* 0x000000000000094d */ /* 0x000fea0003800000 */
[----:B------:R-:W-:Y:S01]  /*02a0*/  IMAD.SHL.U32 R11, R4, 0x8, RZ ;  /* 0x00000008040b7824 */ /* 0x000fe200078e00ff */
[----:B------:R-:W1:Y:S01]  /*02b0*/  LDC R3, c[0x0][0x3bc] ;  /* 0x0000ef00ff037b82 */ /* 0x000e620000000800 */
[----:B------:R-:W2:Y:S01]  /*02c0*/  LDCU UR5, c[0x0][0x390] ;  /* 0x00007200ff0577ac */ /* 0x000ea20008000800 */
[----:B------:R-:W-:Y:S01]  /*02d0*/  BSSY.RECONVERGENT B0, `(.L_x_1417) ;  /* 0x0000069000007945 */ /* 0x000fe20003800200 */
[----:B------:R-:W-:Y:S01]  /*02e0*/  IMAD.IADD R10, R29, 0x1, -R11 ;  /* 0x000000011d0a7824 */ /* 0x000fe200078e0a0b */
[----:B------:R-:W-:Y:S01]  /*02f0*/  IADD3 R2, PT, PT, R11, 0x8, RZ ;  /* 0x000000080b027810 */ /* 0x000fe20007ffe0ff */
[----:B------:R-:W3:Y:S01]  /*0300*/  LDCU.64 UR6, c[0x0][0x358] ;  /* 0x00006b00ff0677ac */ /* 0x000ee20008000a00 */
[----:B------:R-:W-:Y:S02]  /*0310*/  LOP3.LUT R9, R0, 0x1f, RZ, 0xc0, !PT ;  /* 0x0000001f00097812 */ /* 0x000fe400078ec0ff */
[----:B------:R-:W-:-:S04]  /*0320*/  ISETP.GT.AND P0, PT, R2, R29, PT ;  /* 0x0000001d0200720c */ /* 0x000fc80003f04270 */
[----:B------:R-:W-:-:S04]  /*0330*/  SEL R10, R10, 0x8, P0 ;  /* 0x000000080a0a7807 */ /* 0x000fc80000000000 */
[----:B------:R-:W-:Y:S01]  /*0340*/  ISETP.GE.AND P0, PT, R10, 0x1, PT ;  /* 0x000000010a00780c */ /* 0x000fe20003f06270 */
[----:B--2---:R-:W-:Y:S02]  /*0350*/  VIADD R6, R29, UR5 ;  /* 0x000000051d067c36 */ /* 0x004fe40008000000 */
[----:B-1----:R-:W-:-:S10]  /*0360*/  IMAD R13, R3, UR4, RZ ;  /* 0x00000004030d7c24 */ /* 0x002fd4000f8e02ff */
[----:B---3--:R-:W-:Y:S05]  /*0370*/  @!P0 BRA `(.L_x_1418) ;  /* 0x0000000400788947 */ /* 0x008fea0003800000 */
[----:B------:R-:W-:Y:S01]  /*0380*/  VIMNMX R2, PT, PT, R29, R2, PT ;  /* 0x000000021d027248 */ /* 0x000fe20003fe0100 */
[----:B------:R-:W-:Y:S01]  /*0390*/  BSSY.RECONVERGENT B1, `(.L_x_1419) ;  /* 0x0000040000017945 */ /* 0x000fe20003800200 */
[----:B------:R-:W-:Y:S01]  /*03a0*/  LOP3.LUT R8, R10, 0x3, RZ, 0xc0, !PT ;  /* 0x000000030a087812 */ /* 0x000fe200078ec0ff */
[----:B------:R-:W-:Y:S01]  /*03b0*/  IMAD.SHL.U32 R7, R9, 0x4, RZ ;  /* 0x0000000409077824 */ /* 0x000fe200078e00ff */
[----:B------:R-:W-:Y:S01]  /*03c0*/  IADD3 R2, PT, PT, R11, -R2, RZ ;  /* 0x800000020b027210 */ /* 0x000fe20007ffe0ff */
[----:B------:R-:W-:Y:S01]  /*03d0*/  IMAD.MOV.U32 R14, RZ, RZ, RZ ;  /* 0x000000ffff0e7224 */ /* 0x000fe200078e00ff */
[----:B------:R-:W-:Y:S02]  /*03e0*/  ISETP.NE.AND P0, PT, R8, RZ, PT ;  /* 0x000000ff0800720c */ /* 0x000fe40003f05270 */
[----:B------:R-:W-:Y:S01]  /*03f0*/  ISETP.GT.U32.AND P1, PT, R2, -0x4, PT ;  /* 0xfffffffc0200780c */ /* 0x000fe20003f24070 */
[----:B------:R-:W-:-:S12]  /*0400*/  IMAD R2, R15, R6, RZ ;  /* 0x000000060f027224 */ /* 0x000fd800078e02ff */
[----:B------:R-:W-:Y:S05]  /*0410*/  @P1 BRA `(.L_x_1420) ;  /* 0x0000000000dc1947 */ /* 0x000fea0003800000 */
[----:B------:R-:W1:Y:S01]  /*0420*/  S2R R17, SR_CgaCtaId ;  /* 0x0000000000117919 */ /* 0x000e620000008800 */
[----:B------:R-:W-:Y:S01]  /*0430*/  MOV R14, 0x400 ;  /* 0x00000400000e7802 */ /* 0x000fe20000000f00 */
[----:B------:R-:W2:Y:S01]  /*0440*/  LDC.64 R4, c[0x0][0x380] ;  /* 0x0000e000ff047b82 */ /* 0x000ea20000000a00 */
[C---:B------:R-:W-:Y:S01]  /*0450*/  IADD3 R25, PT, PT, R11.reuse, 0x3, RZ ;  /* 0x000000030b197810 */ /* 0x040fe20007ffe0ff */
[----:B------:R-:W-:Y:S01]  /*0460*/  IMAD.IADD R24, R11, 0x1, -R28 ;  /* 0x000000010b187824 */ /* 0x000fe200078e0a1c */
[----:B-1----:R-:W-:-:S04]  /*0470*/  LEA R14, R17, R14, 0x18 ;  /* 0x0000000e110e7211 */ /* 0x002fc800078ec0ff */
[----:B------:R-:W-:Y:S02]  /*0480*/  LEA R17, R13, R14, 0x2 ;  /* 0x0000000e0d117211 */ /* 0x000fe400078e10ff */
[----:B------:R-:W-:-:S03]  /*0490*/  LOP3.LUT R14, R10, 0x7ffffffc, RZ, 0xc0, !PT ;  /* 0x7ffffffc0a0e7812 */ /* 0x000fc600078ec0ff */
[----:B------:R-:W-:Y:S02]  /*04a0*/  IMAD R16, R12, 0x800, R17 ;  /* 0x000008000c107824 */ /* 0x000fe400078e0211 */
[----:B------:R-:W-:Y:S02]  /*04b0*/  IMAD.MOV R26, RZ, RZ, -R14 ;  /* 0x000000ffff1a7224 */ /* 0x000fe400078e0a0e */
[----:B------:R-:W-:-:S05]  /*04c0*/  IMAD R16, R9, 0x8, R16 ;  /* 0x0000000809107824 */ /* 0x000fca00078e0210 */
[----:B--2---:R-:W-:-:S07]  /*04d0*/  IADD3 R27, PT, PT, R16, 0x200, RZ ;  /* 0x00000200101b7810 */ /* 0x004fce0007ffe0ff */
.L_x_1421:
        /* <DEDUP_REMOVED lines=23> */
[----:B------:R-:W-:Y:S01]  /*0650*/  IMAD R17, R16, 0x80, R7 ;  /* 0x0000008010117824 */ /* 0x000fe200078e0207 */
[----:B------:R-:W-:Y:S01]  /*0660*/  IADD3 R30, PT, PT, R30, R2, R29 ;  /* 0x000000021e1e7210 */ /* 0x000fe20007ffe01d */
[----:B------:R-:W-:Y:S01]  /*0670*/  IMAD R19, R18, 0x80, R7 ;  /* 0x0000008012137824 */ /* 0x000fe200078e0207 */
[----:B------:R-:W-:Y:S01]  /*0680*/  ISETP.NE.AND P1, PT, R26, RZ, PT ;  /* 0x000000ff1a00720c */ /* 0x000fe20003f25270 */
[----:B------:R-:W-:Y:S01]  /*0690*/  IMAD.WIDE R16, R17, 0x2, R4 ;  /* 0x0000000211107825 */ /* 0x000fe200078e0204 */
[----:B------:R-:W-:-:S02]  /*06a0*/  LEA R21, R22, R7, 0x7 ;  /* 0x0000000716157211 */ /* 0x000fc400078e38ff */
[----:B------:R-:W-:Y:S01]  /*06b0*/  IADD3 R25, PT, PT, R25, 0x4, RZ ;  /* 0x0000000419197810 */ /* 0x000fe20007ffe0ff */
[----:B------:R-:W-:Y:S01]  /*06c0*/  IMAD R23, R30, 0x80, R7 ;  /* 0x000000801e177824 */ /* 0x000fe200078e0207 */
[----:B------:R-:W-:Y:S01]  /*06d0*/  @!PT LDS RZ, [RZ] ;  /* 0x00000000fffff984 */ /* 0x000fe20000000800 */
[----:B------:R-:W-:Y:S01]  /*06e0*/  @!PT LDS RZ, [RZ] ;  /* 0x00000000fffff984 */ /* 0x000fe20000000800 */
[----:B------:R-:W-:Y:S01]  /*06f0*/  @!PT LDS RZ, [RZ] ;  /* 0x00000000fffff984 */ /* 0x000fe20000000800 */
[----:B------:R-:W-:Y:S01]  /*0700*/  LDGSTS.E.64 [R27+-0x200], desc[UR6][R16.64] ;  /* 0xffe00000101b7fae */ /* 0x000fe2000b9a1406 */
[----:B------:R-:W-:-:S04]  /*0710*/  IMAD.WIDE R18, R19, 0x2, R4 ;  /* 0x0000000213127825 */ /* 0x000fc800078e0204 */
[--C-:B------:R-:W-:Y:S01]  /*0720*/  IMAD.WIDE R20, R21, 0x2, R4.reuse ;  /* 0x0000000215147825 */ /* 0x100fe200078e0204 */
[----:B------:R-:W-:Y:S03]  /*0730*/  LDGSTS.E.64 [R27+-0x100], desc[UR6][R18.64] ;  /* 0xfff00000121b7fae */ /* 0x000fe6000b9a1406 */
[----:B------:R-:W-:Y:S01]  /*0740*/  IMAD.WIDE R22, R23, 0x2, R4 ;  /* 0x0000000217167825 */ /* 0x000fe200078e0204 */
[----:B------:R-:W-:Y:S04]  /*0750*/  LDGSTS.E.64 [R27], desc[UR6][R20.64] ;  /* 0x00000000141b7fae */ /* 0x000fe8000b9a1406 */
[----:B------:R1:W-:Y:S02]  /*0760*/  LDGSTS.E.64 [R27+0x100], desc[UR6][R22.64] ;  /* 0x00100000161b7fae */ /* 0x0003e4000b9a1406 */
[----:B-1----:R-:W-:Y:S01]  /*0770*/  VIADD R27, R27, 0x400 ;  /* 0x000004001b1b7836 */ /* 0x002fe20000000000 */
[----:B------:R-:W-:Y:S06]  /*0780*/  @P1 BRA `(.L_x_1421) ;  /* 0xfffffffc00541947 */ /* 0x000fec000383ffff */
.L_x_1420:
[----:B------:R-:W-:Y:S05]  /*0790*/  BSYNC.RECONVERGENT B1 ;  /* 0x0000000000017941 */ /* 0x000fea0003800200 */
.L_x_1419:
[----:B------:R-:W-:Y:S05]  /*07a0*/  @!P0 BRA `(.L_x_1418) ;  /* 0x00000000006c8947 */ /* 0x000fea0003800000 */
[----:B------:R-:W1:Y:S01]  /*07b0*/  S2R R17, SR_CgaCtaId ;  /* 0x0000000000117919 */ /* 0x000e620000008800 */
[----:B------:R-:W-:Y:S01]  /*07c0*/  MOV R16, 0x400 ;  /* 0x0000040000107802 */ /* 0x000fe20000000f00 */
[----:B------:R-:W2:Y:S01]  /*07d0*/  LDC.64 R4, c[0x0][0x380] ;  /* 0x0000e000ff047b82 */ /* 0x000ea20000000a00 */
[----:B------:R-:W-:Y:S02]  /*07e0*/  IMAD.IADD R21, R11, 0x1, R14 ;  /* 0x000000010b157824 */ /* 0x000fe400078e020e */
[----:B------:R-:W-:Y:S02]  /*07f0*/  IMAD.MOV R18, RZ, RZ, -R8 ;  /* 0x000000ffff127224 */ /* 0x000fe400078e0a08 */
[----:B------:R-:W-:Y:S01]  /*0800*/  IMAD.IADD R8, R21, 0x1, -R28 ;  /* 0x0000000115087824 */ /* 0x000fe200078e0a1c */
[----:B-1----:R-:W-:-:S04]  /*0810*/  LEA R16, R17, R16, 0x18 ;  /* 0x0000001011107211 */ /* 0x002fc800078ec0ff */
[----:B------:R-:W-:-:S05]  /*0820*/  LEA R17, R13, R16, 0x2 ;  /* 0x000000100d117211 */ /* 0x000fca00078e10ff */
[----:B------:R-:W-:-:S05]  /*0830*/  IMAD R17, R12, 0x800, R17 ;  /* 0x000008000c117824 */ /* 0x000fca00078e0211 */
[----:B------:R-:W-:-:S04]  /*0840*/  LEA R14, R14, R17, 0x8 ;  /* 0x000000110e0e7211 */ /* 0x000fc800078e40ff */
[----:B--2---:R-:W-:-:S07]  /*0850*/  LEA R19, R9, R14, 0x3 ;  /* 0x0000000e09137211 */ /* 0x004fce00078e18ff */
.L_x_1422:
        /* <DEDUP_REMOVED lines=9> */
[----:B------:R-:W-:-:S05]  /*08f0*/  IMAD.WIDE R16, R17, 0x2, R4 ;  /* 0x0000000211107825 */ /* 0x000fca00078e0204 */
[----:B------:R-:W-:Y:S01]  /*0900*/  @!PT LDS RZ, [RZ] ;  /* 0x00000000fffff984 */ /* 0x000fe20000000800 */
[----:B------:R-:W-:Y:S01]  /*0910*/  @!PT LDS RZ, [RZ] ;  /* 0x00000000fffff984 */ /* 0x000fe20000000800 */
[----:B------:R-:W-:Y:S01]  /*0920*/  @!PT LDS RZ, [RZ] ;  /* 0x00000000fffff984 */ /* 0x000fe20000000800 */
[----:B------:R1:W-:Y:S02]  /*0930*/  LDGSTS.E.64 [R19], desc[UR6][R16.64] ;  /* 0x0000000010137fae */ /* 0x0003e4000b9a1406 */
[----:B-1----:R-:W-:Y:S01]  /*0940*/  VIADD R19, R19, 0x100 ;  /* 0x0000010013137836 */ /* 0x002fe20000000000 */
[----:B------:R-:W-:Y:S06]  /*0950*/  @P0 BRA `(.L_x_1422) ;  /* 0xfffffffc00c00947 */ /* 0x000fec000383ffff */
.L_x_1418:
[----:B------:R-:W-:Y:S05]  /*0960*/  BSYNC.RECONVERGENT B0 ;  /* 0x0000000000007941 */ /* 0x000fea0003800200 */
.L_x_1417:
        /* <DEDUP_REMOVED lines=15> */
[----:B--2---:R-:W-:-:S04]  /*0a60*/  LEA R4, P1, R16, UR4, 0x2 ;  /* 0x0000000410047c11 */ /* 0x004fc8000f8210ff */
[----:B------:R-:W-:-:S04]  /*0a70*/  IADD3 R5, PT, PT, R17, R7, RZ ;  /* 0x0000000711057210 */ /* 0x000fc80007ffe0ff */
[----:B------:R-:W-:Y:S01]  /*0a80*/  LEA.HI.X R5, R16, UR5, R5, 0x2, P1 ;  /* 0x0000000510057c11 */ /* 0x000fe200088f1405 */
[----:B------:R-:W-:Y:S06]  /*0a90*/  @P0 BRA `(.L_x_1424) ;  /* 0x0000000400000947 */ /* 0x000fec0003800000 */
[----:B------:R-:W-:Y:S01]  /*0aa0*/  LOP3.LUT R7, RZ, R9, RZ, 0x33, !PT ;  /* 0x00000009ff077212 */ /* 0x000fe200078e33ff */
[----:B------:R-:W-:Y:S01]  /*0ab0*/  BSSY.RECONVERGENT B1, `(.L_x_1425) ;  /* 0x000001f000017945 */ /* 0x000fe20003800200 */
[----:B------:R-:W-:-:S03]  /*0ac0*/  IMAD.MOV.U32 R25, RZ, RZ, R9 ;  /* 0x000000ffff197224 */ /* 0x000fc600078e0009 */
        /* <DEDUP_REMOVED lines=9> */
[----:B------:R-:W-:Y:S01]  /*0b60*/  SHF.L.U32 R14, R7, 0x5, RZ ;  /* 0x00000005070e7819 */ /* 0x000fe200000006ff */
[----:B------:R-:W-:Y:S01]  /*0b70*/  IMAD.SHL.U32 R19, R9, 0x10, RZ ;  /* 0x0000001009137824 */ /* 0x000fe200078e00ff */
[----:B------:R-:W-:Y:S02]  /*0b80*/  LOP3.LUT R7, R7, 0x3, RZ, 0xc0, !PT ;  /* 0x0000000307077812 */ /* 0x000fe400078ec0ff */
[----:B------:R-:W-:-:S04]  /*0b90*/  LOP3.LUT R25, R14, 0x60, RZ, 0xc0, !PT ;  /* 0x000000600e197812 */ /* 0x000fc800078ec0ff */
[----:B------:R-:W-:Y:S01]  /*0ba0*/  LOP3.LUT R25, R25, 0x1f, R0, 0xf8, !PT ;  /* 0x0000001f19197812 */ /* 0x000fe200078ef800 */
[----:B------:R-:W-:Y:S01]  /*0bb0*/  IMAD.MOV R0, RZ, RZ, -R7 ;  /* 0x000000ffff007224 */ /* 0x000fe200078e0a07 */
[----:B-1----:R-:W-:-:S06]  /*0bc0*/  ULEA UR4, UR5, UR4, 0x18 ;  /* 0x0000000405047291 */ /* 0x002fcc000f8ec0ff */
[----:B------:R-:W-:-:S04]  /*0bd0*/  LEA R8, R8, UR4, 0x2 ;  /* 0x0000000408087c11 */ /* 0x000fc8000f8e10ff */
[----:B------:R-:W-:-:S07]  /*0be0*/  IADD3 R7, PT, PT, R8, R19, RZ ;  /* 0x0000001308077210 */ /* 0x000fce0007ffe0ff */
.L_x_1427:
        /* <DEDUP_REMOVED lines=11> */
.L_x_1426:
[----:B------:R-:W-:Y:S05]  /*0ca0*/  BSYNC.RECONVERGENT B1 ;  /* 0x0000000000017941 */ /* 0x000fea0003800200 */
.L_x_1425:
[----:B------:R-:W-:Y:S05]  /*0cb0*/  @!P1 BRA `(.L_x_1424) ;  /* 0x0000000000789947 */ /* 0x000fea0003800000 */
[----:B------:R-:W1:Y:S01]  /*0cc0*/  S2UR UR5, SR_CgaCtaId ;  /* 0x00000000000579c3 */ /* 0x000e620000008800 */
[----:B------:R-:W-:Y:S01]  /*0cd0*/  UMOV UR4, 0x400 ;  /* 0x0000040000047882 */ /* 0x000fe20000000000 */
[----:B------:R-:W-:Y:S01]  /*0ce0*/  IMAD R0, R12, R3, RZ ;  /* 0x000000030c007224 */ /* 0x000fe200078e02ff */
[----:B------:R-:W-:Y:S01]  /*0cf0*/  LEA R7, R25, 0x400, 0x4 ;  /* 0x0000040019077811 */ /* 0x000fe200078e20ff */
[----:B-1----:R-:W-:-:S06]  /*0d00*/  ULEA UR4, UR5, UR4, 0x18 ;  /* 0x0000000405047291 */ /* 0x002fcc000f8ec0ff */
[----:B------:R-:W-:-:S05]  /*0d10*/  LEA R0, R0, UR4, 0x2 ;  /* 0x0000000400007c11 */ /* 0x000fca000f8e10ff */
[----:B------:R-:W-:-:S07]  /*0d20*/  IMAD R27, R25, 0x10, R0 ;  /* 0x00000010191b7824 */ /* 0x000fce00078e0200 */
.L_x_1428:
[----:B------:R-:W-:Y:S01]  /*0d30*/  IADD3 R17, PT, PT, R7, -0x400, RZ ;  /* 0xfffffc0007117810 */ /* 0x000fe20007ffe0ff */
        /* <DEDUP_REMOVED lines=8> */
[----:B------:R-:W-:-:S02]  /*0dc0*/  ISETP.GE.AND P0, PT, R25, R2, PT ;  /* 0x000000021900720c */ /* 0x000fc40003f06270 */
        /* <DEDUP_REMOVED lines=13> */
.L_x_1424:
[----:B------:R-:W-:Y:S05]  /*0ea0*/  BSYNC.RECONVERGENT B0 ;  /* 0x0000000000007941 */ /* 0x000fea0003800200 */
.L_x_1423:
        /* <DEDUP_REMOVED lines=20> */
[----:B------:R-:W-:Y:S01]  /*0ff0*/  SHF.L.U32 R7, R9, 0x3, RZ ;  /* 0x0000000309077819 */ /* 0x000fe200000006ff */
[----:B-1----:R-:W-:-:S06]  /*1000*/  VIADD R4, R26, 0xffffffe ;  /* 0x0ffffffe1a047836 */ /* 0x002fcc0000000000 */
[----:B------:R1:W1:Y:S01]  /*1010*/  F2I.FTZ.U32.TRUNC.NTZ R5, R4 ;  /* 0x0000000400057305 */ /* 0x000262000021f000 */
[C---:B------:R-:W-:Y:S01]  /*1020*/  VIADD R23, R7.reuse, 0x2 ;  /* 0x0000000207177836 */ /* 0x040fe20000000000 */
[C---:B------:R-:W-:Y:S01]  /*1030*/  IADD3 R21, PT, PT, R7.reuse, 0x4, RZ ;  /* 0x0000000407157810 */ /* 0x040fe20007ffe0ff */
[----:B------:R-:W-:-:S03]  /*1040*/  VIADD R20, R7, 0x6 ;  /* 0x0000000607147836 */ /* 0x000fc60000000000 */
[----:B------:R-:W-:Y:S01]  /*1050*/  IABS R24, R23 ;  /* 0x0000001700187213 */ /* 0x000fe20000000000 */
[----:B-1----:R-:W-:Y:S02]  /*1060*/  IMAD.MOV.U32 R4, RZ, RZ, RZ ;  /* 0x000000ffff047224 */ /* 0x002fe400078e00ff */
[----:B------:R-:W-:-:S04]  /*1070*/  IMAD.MOV R25, RZ, RZ, -R5 ;  /* 0x000000ffff197224 */ /* 0x000fc800078e0a05 */
[----:B------:R-:W-:Y:S01]  /*1080*/  IMAD R25, R25, R22, RZ ;  /* 0x0000001619197224 */ /* 0x000fe200078e02ff */
[----:B------:R-:W-:-:S03]  /*1090*/  IABS R27, R21 ;  /* 0x00000015001b7213 */ /* 0x000fc60000000000 */
[----:B------:R-:W-:Y:S01]  /*10a0*/  IMAD.HI.U32 R4, R5, R25, R4 ;  /* 0x0000001905047227 */ /* 0x000fe200078e0004 */
[----:B------:R-:W-:Y:S02]  /*10b0*/  MOV R25, R24 ;  /* 0x0000001800197202 */ /* 0x000fe40000000f00 */
[----:B------:R-:W-:-:S03]  /*10c0*/  IABS R31, R20 ;  /* 0x00000014001f7213 */ /* 0x000fc60000000000 */
[----:B------:R-:W-:-:S04]  /*10d0*/  IMAD.HI.U32 R5, R4, R25, RZ ;  /* 0x0000001904057227 */ /* 0x000fc800078e00ff */
[----:B------:R-:W-:-:S04]  /*10e0*/  IMAD.HI.U32 R24, R4, R27, RZ ;  /* 0x0000001b04187227 */ /* 0x000fc800078e00ff */
[----:B------:R-:W-:-:S04]  /*10f0*/  IMAD.HI.U32 R4, R4, R31, RZ ;  /* 0x0000001f04047227 */ /* 0x000fc800078e00ff */
[----:B------:R-:W-:Y:S02]  /*1100*/  IMAD.MOV R5, RZ, RZ, -R5 ;  /* 0x000000ffff057224 */ /* 0x000fe400078e0a05 */
[----:B------:R-:W-:Y:S01]  /*1110*/  IMAD.MOV R24, RZ, RZ, -R24 ;  /* 0x000000ffff187224 */ /* 0x000fe200078e0a18 */
[----:B------:R-:W-:Y:S01]  /*1120*/  IADD3 R4, PT, PT, -R4, RZ, RZ ;  /* 0x000000ff04047210 */ /* 0x000fe20007ffe1ff */
[C---:B------:R-:W-:Y:S02]  /*1130*/  IMAD R5, R22.reuse, R5, R25 ;  /* 0x0000000516057224 */ /* 0x040fe400078e0219 */
[C---:B------:R-:W-:Y:S02]  /*1140*/  IMAD R25, R22.reuse, R24, R27 ;  /* 0x0000001816197224 */ /* 0x040fe400078e021b */
[C---:B------:R-:W-:Y:S01]  /*1150*/  IMAD R27, R22.reuse, R4, R31 ;  /* 0x00000004161b7224 */ /* 0x040fe200078e021f */
[C---:B------:R-:W-:Y:S02]  /*1160*/  ISETP.GT.U32.AND P0, PT, R22.reuse, R5, PT ;  /* 0x000000051600720c */ /* 0x040fe40003f04070 */
[----:B------:R-:W-:-:S02]  /*1170*/  ISETP.GT.U32.AND P1, PT, R22, R25, PT ;  /* 0x000000191600720c */ /* 0x000fc40003f24070 */
[----:B------:R-:W-:Y:S01]  /*1180*/  ISETP.GT.U32.AND P2, PT, R22, R27, PT ;  /* 0x0000001b1600720c */ /* 0x000fe20003f44070 */
[----:B------:R-:W1:Y:S08]  /*1190*/  S2UR UR5, SR_CgaCtaId ;  /* 0x00000000000579c3 */ /* 0x000e700000008800 */
[--C-:B------:R-:W-:Y:S02]  /*11a0*/  @!P0 IMAD.IADD R5, R5, 0x1, -R22.reuse ;  /* 0x0000000105058824 */ /* 0x100fe400078e0a16 */
[----:B------:R-:W-:-:S02]  /*11b0*/  @!P1 IMAD.IADD R25, R25, 0x1, -R22 ;  /* 0x0000000119199824 */ /* 0x000fc400078e0a16 */
[----:B------:R-:W-:Y:S02]  /*11c0*/  @!P2 IADD3 R27, PT, PT, R27, -R22, RZ ;  /* 0x800000161b1ba210 */ /* 0x000fe40007ffe0ff */
[C---:B------:R-:W-:Y:S02]  /*11d0*/  ISETP.GT.U32.AND P3, PT, R22.reuse, R5, PT ;  /* 0x000000051600720c */ /* 0x040fe40003f64070 */
[C---:B------:R-:W-:Y:S02]  /*11e0*/  ISETP.GT.U32.AND P4, PT, R22.reuse, R25, PT ;  /* 0x000000191600720c */ /* 0x040fe40003f84070 */
[----:B------:R-:W-:Y:S02]  /*11f0*/  ISETP.GT.U32.AND P5, PT, R22, R27, PT ;  /* 0x0000001b1600720c */ /* 0x000fe40003fa4070 */
[----:B------:R-:W-:Y:S02]  /*1200*/  ISETP.GE.AND P0, PT, R23, RZ, PT ;  /* 0x000000ff1700720c */ /* 0x000fe40003f06270 */
[----:B------:R-:W-:-:S02]  /*1210*/  ISETP.GE.AND P1, PT, R21, RZ, PT ;  /* 0x000000ff1500720c */ /* 0x000fc40003f26270 */
[----:B------:R-:W-:-:S03]  /*1220*/  ISETP.GE.AND P2, PT, R20, RZ, PT ;  /* 0x000000ff1400720c */ /* 0x000fc60003f46270 */
[--C-:B------:R-:W-:Y:S02]  /*1230*/  @!P3 IMAD.IADD R5, R5, 0x1, -R22.reuse ;  /* 0x000000010505b824 */ /* 0x100fe400078e0a16 */
[----:B------:R-:W-:Y:S01]  /*1240*/  @!P4 IMAD.IADD R25, R25, 0x1, -R22 ;  /* 0x000000011919c824 */ /* 0x000fe200078e0a16 */
[----:B------:R-:W-:Y:S02]  /*1250*/  SHF.R.S32.HI R20, RZ, 0x1f, R3 ;  /* 0x0000001fff147819 */ /* 0x000fe40000011403 */
[----:B------:R-:W-:Y:S01]  /*1260*/  @!P5 IADD3 R27, PT, PT, R27, -R22, RZ ;  /* 0x800000161b1bd210 */ /* 0x000fe20007ffe0ff */
[----:B------:R-:W-:Y:S01]  /*1270*/  @!P0 IMAD.MOV R5, RZ, RZ, -R5 ;  /* 0x000000ffff058224 */ /* 0x000fe200078e0a05 */
[----:B------:R-:W-:Y:S01]  /*1280*/  ISETP.NE.AND P3, PT, R3, RZ, PT ;  /* 0x000000ff0300720c */ /* 0x000fe20003f65270 */
[----:B------:R-:W-:Y:S01]  /*1290*/  @!P1 IMAD.MOV R25, RZ, RZ, -R25 ;  /* 0x000000ffff199224 */ /* 0x000fe200078e0a19 */
[-C--:B------:R-:W-:Y:S01]  /*12a0*/  LOP3.LUT R4, RZ, R3.reuse, RZ, 0x33, !PT ;  /* 0x00000003ff047212 */ /* 0x080fe200078e33ff */
[----:B------:R-:W-:Y:S01]  /*12b0*/  IMAD R6, R15, R6, RZ ;  /* 0x000000060f067224 */ /* 0x000fe200078e02ff */
[----:B------:R-:W-:-:S02]  /*12c0*/  LEA.HI R15, R20, R3, RZ, 0x2 ;  /* 0x00000003140f7211 */ /* 0x000fc400078f10ff */
[----:B------:R-:W-:Y:S01]  /*12d0*/  @!P2 IADD3 R27, PT, PT, -R27, RZ, RZ ;  /* 0x000000ff1b1ba210 */ /* 0x000fe20007ffe1ff */
[----:B------:R-:W-:Y:S01]  /*12e0*/  IMAD R30, R12, 0x200, R13 ;  /* 0x000002000c1e7824 */ /* 0x000fe200078e020d */
[C---:B------:R-:W-:Y:S02]  /*12f0*/  SEL R5, R4.reuse, R5, !P3 ;  /* 0x0000000504057207 */ /* 0x040fe40005800000 */
[C---:B------:R-:W-:Y:S01]  /*1300*/  SEL R25, R4.reuse, R25, !P3 ;  /* 0x0000001904197207 */ /* 0x040fe20005800000 */
[----:B------:R-:W-:Y:S01]  /*1310*/  UMOV UR4, 0x400 ;  /* 0x0000040000047882 */ /* 0x000fe20000000000 */
[----:B------:R-:W-:Y:S02]  /*1320*/  SHF.R.S32.HI R22, RZ, 0x2, R15 ;  /* 0x00000002ff167819 */ /* 0x000fe4000001140f */
[----:B------:R-:W-:Y:S01]  /*1330*/  SEL R4, R4, R27, !P3 ;  /* 0x0000001b04047207 */ /* 0x000fe20005800000 */
[----:B-1----:R-:W-:Y:S01]  /*1340*/  ULEA UR4, UR5, UR4, 0x18 ;  /* 0x0000000405047291 */ /* 0x002fe2000f8ec0ff */
[----:B------:R-:W-:Y:S01]  /*1350*/  SHF.R.U32.HI R25, RZ, 0x1, R25 ;  /* 0x00000001ff197819 */ /* 0x000fe20000011619 */
[----:B------:R-:W-:Y:S01]  /*1360*/  IMAD.IADD R28, R11, 0x1, -R28 ;  /* 0x000000010b1c7824 */ /* 0x000fe200078e0a1c */
[----:B------:R-:W-:Y:S01]  /*1370*/  ISETP.GE.AND P0, PT, R9, R22, PT ;  /* 0x000000160900720c */ /* 0x000fe20003f06270 */
[----:B------:R-:W1:Y:S01]  /*1380*/  LDCU UR5, c[0x0][0x388] ;  /* 0x00007100ff0577ac */ /* 0x000e620008000800 */
[----:B------:R-:W-:-:S02]  /*1390*/  SHF.R.U32.HI R5, RZ, 0x1, R5 ;  /* 0x00000001ff057819 */ /* 0x000fc40000011605 */
[----:B------:R-:W-:Y:S02]  /*13a0*/  SHF.R.U32.HI R4, RZ, 0x1, R4 ;  /* 0x00000001ff047819 */ /* 0x000fe40000011604 */
[----:B------:R-:W-:Y:S02]  /*13b0*/  LEA R21, R30, R7, 0x2 ;  /* 0x000000071e157211 */ /* 0x000fe400078e10ff */
[-C--:B------:R-:W-:Y:S02]  /*13c0*/  LEA.HI R22, R20, R3.reuse, RZ, 0x3 ;  /* 0x0000000314167211 */ /* 0x080fe400078f18ff */
[-C--:B------:R-:W-:Y:S01]  /*13d0*/  LEA.HI R23, R3, R3.reuse, RZ, 0x1 ;  /* 0x0000000303177211 */ /* 0x080fe200078f08ff */
[CC--:B------:R-:W-:Y:S01]  /*13e0*/  IMAD R26, R12.reuse, R3.reuse, R25 ;  /* 0x000000030c1a7224 */ /* 0x0c0fe200078e0219 */
[----:B------:R-:W-:Y:S01]  /*13f0*/  SHF.R.S32.HI R22, RZ, 0x3, R22 ;  /* 0x00000003ff167819 */ /* 0x000fe20000011416 */
[CC--:B------:R-:W-:Y:S01]  /*1400*/  IMAD R27, R12.reuse, R3.reuse, R5 ;  /* 0x000000030c1b7224 */ /* 0x0c0fe200078e0205 */
[----:B------:R-:W-:Y:S01]  /*1410*/  SHF.R.S32.HI R23, RZ, 0x1, R23 ;  /* 0x00000001ff177819 */ /* 0x000fe20000011417 */
[----:B------:R-:W-:-:S02]  /*1420*/  IMAD R24, R12, R3, R4 ;  /* 0x000000030c187224 */ /* 0x000fc400078e0204 */
[----:B------:R-:W-:Y:S02]  /*1430*/  IMAD.MOV.U32 R25, RZ, RZ, RZ ;  /* 0x000000ffff197224 */ /* 0x000fe400078e00ff */
[----:B------:R-:W-:Y:S01]  /*1440*/  VIADD R21, R21, UR4 ;  /* 0x0000000415157c36 */ /* 0x000fe20008000000 */
[----:B---3--:R-:W-:Y:S01]  /*1450*/  SHF.L.U32 R19, R19, 0x10, RZ ;  /* 0x0000001013137819 */ /* 0x008fe200000006ff */
[----:B--2---:R-:W-:Y:S02]  /*1460*/  IMAD.U32 R20, R29, 0x10000, RZ ;  /* 0x000100001d147824 */ /* 0x004fe400078e00ff */
[----:B----4-:R-:W-:Y:S01]  /*1470*/  IMAD.U32 R17, R17, 0x10000, RZ ;  /* 0x0001000011117824 */ /* 0x010fe200078e00ff */
[----:B-----5:R-:W-:Y:S01]  /*1480*/  SHF.L.U32 R18, R18, 0x10, RZ ;  /* 0x0000001012127819 */ /* 0x020fe200000006ff */
[----:B------:R-:W-:Y:S02]  /*1490*/  IMAD.U32 R16, R16, 0x10000, RZ ;  /* 0x0001000010107824 */ /* 0x000fe400078e00ff */
[----:B------:R-:W-:Y:S01]  /*14a0*/  IMAD.U32 R15, R2, 0x10000, RZ ;  /* 0x00010000020f7824 */ /* 0x000fe200078e00ff */
[----:B------:R-:W-:Y:S01]  /*14b0*/  SHF.L.U32 R14, R14, 0x10, RZ ;  /* 0x000000100e0e7819 */ /* 0x000fe200000006ff */
[----:B-1----:R-:W-:-:S07]  /*14c0*/  IMAD.U32 R13, R0, 0x10000, RZ ;  /* 0x00010000000d7824 */ /* 0x002fce00078e00ff */
.L_x_1436:
        /* <DEDUP_REMOVED lines=26> */
.L_x_1443:
        /* <DEDUP_REMOVED lines=18> */
.L_x_1431:
[----:B------:R-:W-:Y:S05]  /*1790*/  BSYNC.RECONVERGENT B0 ;  /* 0x0000000000007941 */ /* 0x000fea0003800200 */
.L_x_1430:
        /* <DEDUP_REMOVED lines=8> */
[----:B------:R-:W-:Y:S01]  /*1820*/  IMAD.MOV.U32 R2, RZ, RZ, RZ ;  /* 0x000000ffff027224 */ /* 0x000fe200078e00ff */
[----:B------:R-:W-:Y:S02]  /*1830*/  ISETP.GE.AND P3, PT, R7, RZ, PT ;  /* 0x000000ff0700720c */ /* 0x000fe40003f66270 */
[----:B------:R-:W-:Y:S02]  /*1840*/  LEA R37, R26, UR4, 0x2 ;  /* 0x000000041a257c11 */ /* 0x000fe4000f8e10ff */
[----:B--2---:R-:W-:-:S04]  /*1850*/  IABS R4, R5 ;  /* 0x0000000500047213 */ /* 0x004fc80000000000 */
[----:B------:R-:W2:Y:S08]  /*1860*/  I2F.RP R32, R4 ;  /* 0x0000000400207306 */ /* 0x000eb00000209400 */
[----:B--2---:R-:W2:Y:S02]  /*1870*/  MUFU.RCP R32, R32 ;  /* 0x0000002000207308 */ /* 0x004ea40000001000 */
[----:B--2---:R-:W-:Y:S01]  /*1880*/  IADD3 R34, PT, PT, R32, 0xffffffe, RZ ;  /* 0x0ffffffe20227810 */ /* 0x004fe20007ffe0ff */
[----:B------:R-:W-:-:S05]  /*1890*/  NOP ;  /* 0x0000000000007918 */ /* 0x000fca0000000000 */
[----:B------:R2:W3:Y:S01]  /*18a0*/  F2I.FTZ.U32.TRUNC.NTZ R3, R34 ;  /* 0x0000002200037305 */ /* 0x0004e2000021f000 */
[----:B------:R-:W-:Y:S04]  /*18b0*/  LDS R32, [R37] ;  /* 0x0000000025207984 */ /* 0x000fe80000000800 */
[----:B--2---:R-:W2:Y:S01]  /*18c0*/  SHFL.BFLY PT, R34, R30, R22, 0x1f ;  /* 0x0c001f161e227589 */ /* 0x004ea200000e0000 */
[----:B---3--:R-:W-:-:S04]  /*18d0*/  IMAD.MOV R35, RZ, RZ, -R3 ;  /* 0x000000ffff237224 */ /* 0x008fc800078e0a03 */
[----:B------:R-:W-:-:S04]  /*18e0*/  IMAD R35, R35, R4, RZ ;  /* 0x0000000423237224 */ /* 0x000fc800078e02ff */
[----:B------:R-:W-:Y:S01]  /*18f0*/  IMAD.HI.U32 R2, R3, R35, R2 ;  /* 0x0000002303027227 */ /* 0x000fe200078e0002 */
[----:B------:R-:W-:-:S05]  /*1900*/  IABS R3, R7 ;  /* 0x0000000700037213 */ /* 0x000fca0000000000 */
[----:B------:R-:W-:-:S04]  /*1910*/  IMAD.HI.U32 R2, R2, R3, RZ ;  /* 0x0000000302027227 */ /* 0x000fc800078e00ff */
[----:B--2---:R-:W-:Y:S01]  /*1920*/  @!P1 FADD.FTZ R34, -R34, -RZ ;  /* 0x800000ff22229221 */ /* 0x004fe20000010100 */
[----:B------:R-:W-:-:S05]  /*1930*/  IADD3 R2, PT, PT, -R2, RZ, RZ ;  /* 0x000000ff02027210 */ /* 0x000fca0007ffe1ff */
[----:B------:R-:W-:-:S05]  /*1940*/  IMAD R3, R4, R2, R3 ;  /* 0x0000000204037224 */ /* 0x000fca00078e0203 */
[----:B------:R-:W-:-:S13]  /*1950*/  ISETP.GT.U32.AND P2, PT, R4, R3, PT ;  /* 0x000000030400720c */ /* 0x000fda0003f44070 */
[----:B------:R-:W-:-:S05]  /*1960*/  @!P2 IMAD.IADD R3, R3, 0x1, -R4 ;  /* 0x000000010303a824 */ /* 0x000fca00078e0a04 */
[----:B------:R-:W-:-:S13]  /*1970*/  ISETP.GT.U32.AND P2, PT, R4, R3, PT ;  /* 0x000000030400720c */ /* 0x000fda0003f44070 */
[----:B------:R-:W-:Y:S01]  /*1980*/  @!P2 IMAD.IADD R3, R3, 0x1, -R4 ;  /* 0x000000010303a824 */ /* 0x000fe200078e0a04 */
[----:B------:R-:W-:Y:S02]  /*1990*/  ISETP.NE.AND P2, PT, R5, RZ, PT ;  /* 0x000000ff0500720c */ /* 0x000fe40003f45270 */
[----:B------:R-:W-:Y:S02]  /*19a0*/  LEA R4, R27, UR4, 0x2 ;  /* 0x000000041b047c11 */ /* 0x000fe4000f8e10ff */
[----:B------:R-:W-:Y:S02]  /*19b0*/  @!P3 IADD3 R2, PT, PT, -R3, RZ, RZ ;  /* 0x000000ff0302b210 */ /* 0x000fe40007ffe1ff */
[----:B-1----:R-:W-:Y:S02]  /*19c0*/  LEA R36, R23, R4, 0x2 ;  /* 0x0000000417247211 */ /* 0x002fe400078e10ff */
[----:B------:R-:W-:Y:S01]  /*19d0*/  LDS R4, [R4] ;  /* 0x0000000004047984 */ /* 0x000fe20000000800 */
[----:B------:R-:W-:-:S04]  /*19e0*/  @!P3 IMAD.MOV.U32 R3, RZ, RZ, R2 ;  /* 0x000000ffff03b224 */ /* 0x000fc800078e0002 */
[----:B------:R-:W-:-:S04]  /*19f0*/  @!P2 LOP3.LUT R3, RZ, R5, RZ, 0x33, !PT ;  /* 0x00000005ff03a212 */ /* 0x000fc800078e33ff */
[----:B------:R-:W-:-:S05]  /*1a00*/  SHF.R.U32.HI R3, RZ, 0x1, R3 ;  /* 0x00000001ff037819 */ /* 0x000fca0000011603 */
[----:B------:R-:W-:-:S05]  /*1a10*/  IMAD R3, R12, R5, R3 ;  /* 0x000000050c037224 */ /* 0x000fca00078e0203 */
[----:B------:R-:W-:-:S05]  /*1a20*/  LEA R2, R3, UR4, 0x2 ;  /* 0x0000000403027c11 */ /* 0x000fca000f8e10ff */
[C---:B------:R-:W-:Y:S01]  /*1a30*/  IMAD R5, R23.reuse, 0x4, R2 ;  /* 0x0000000417057824 */ /* 0x040fe200078e0202 */
[----:B------:R1:W-:Y:S05]  /*1a40*/  LDS R3, [R2] ;  /* 0x0000000002037984 */ /* 0x0003ea0000000800 */
[----:B------:R-:W2:Y:S01]  /*1a50*/  LDS R5, [R5] ;  /* 0x0000000005057984 */ /* 0x000ea20000000800 */
[----:B-1----:R-:W-:-:S06]  /*1a60*/  IMAD R2, R23, 0x4, R37 ;  /* 0x0000000417027824 */ /* 0x002fcc00078e0225 */
[----:B------:R-:W-:Y:S01]  /*1a70*/  LDS R2, [R2] ;  /* 0x0000000002027984 */ /* 0x000fe20000000800 */
[----:B--2---:R-:W-:-:S03]  /*1a80*/  FMUL.FTZ R35, R34, R5 ;  /* 0x0000000522237220 */ /* 0x004fc60000410000 */
[----:B------:R-:W1:Y:S01]  /*1a90*/  SHFL.BFLY PT, R34, R33, R22, 0x1f ;  /* 0x0c001f1621227589 */ /* 0x000e6200000e0000 */
[----:B------:R-:W-:-:S03]  /*1aa0*/  FFMA.FTZ R30, R30, R3, R35 ;  /* 0x000000031e1e7223 */ /* 0x000fc60000010023 */
[----:B------:R-:W-:Y:S04]  /*1ab0*/  LDS R3, [R36] ;  /* 0x0000000024037984 */ /* 0x000fe80000000800 */
[----:B------:R-:W2:Y:S01]  /*1ac0*/  SHFL.BFLY PT, R35, R31, R22, 0x1f ;  /* 0x0c001f161f237589 */ /* 0x000ea200000e0000 */
[----:B-1----:R-:W-:Y:S01]  /*1ad0*/  @!P1 FADD.FTZ R34, -R34, -RZ ;  /* 0x800000ff22229221 */ /* 0x002fe20000010100 */
[----:B--2---:R-:W-:-:S04]  /*1ae0*/  @!P1 FADD.FTZ R35, -R35, -RZ ;  /* 0x800000ff23239221 */ /* 0x004fc80000010100 */
[----:B------:R-:W-:-:S04]  /*1af0*/  FMUL.FTZ R36, R35, R2 ;  /* 0x0000000223247220 */ /* 0x000fc80000410000 */
[----:B------:R-:W-:Y:S01]  /*1b00*/  FFMA.FTZ R32, R31, R32, R36 ;  /* 0x000000201f207223 */ /* 0x000fe20000010024 */
[----:B------:R-:W-:Y:S02]  /*1b10*/  FMUL.FTZ R3, R34, R3 ;  /* 0x0000000322037220 */ /* 0x000fe40000410000 */
[----:B------:R1:W2:Y:S02]  /*1b20*/  SHFL.BFLY PT, R34, R0, R22, 0x1f ;  /* 0x0c001f1600227589 */ /* 0x0002a400000e0000 */
[----:B------:R-:W-:-:S07]  /*1b30*/  FFMA.FTZ R33, R33, R4, R3 ;  /* 0x0000000421217223 */ /* 0x000fce0000010003 */
.L_x_1450:
[----:B------:R-:W-:Y:S01]  /*1b40*/  LEA R2, R24, UR4, 0x2 ;  /* 0x0000000418027c11 */ /* 0x000fe2000f8e10ff */
[----:B--2---:R-:W-:Y:S01]  /*1b50*/  @!P1 FADD.FTZ R34, -R34, -RZ ;  /* 0x800000ff22229221 */ /* 0x004fe20000010100 */
[----:B------:R-:W-:Y:S01]  /*1b60*/  UMOV UR8, 0xffffffff ;  /* 0xffffffff00087882 */ /* 0x000fe20000000000 */
[----:B------:R-:W-:Y:S02]  /*1b70*/  MOV R31, R32 ;  /* 0x00000020001f7202 */ /* 0x000fe40000000f00 */
[----:B------:R-:W-:Y:S01]  /*1b80*/  IMAD R4, R23, 0x4, R2 ;  /* 0x0000000417047824 */ /* 0x000fe200078e0202 */
[----:B------:R-:W-:Y:S04]  /*1b90*/  LDS R3, [R2] ;  /* 0x0000000002037984 */ /* 0x000fe80000000800 */
[----:B------:R-:W2:Y:S02]  /*1ba0*/  LDS R5, [R4] ;  /* 0x0000000004057984 */ /* 0x000ea40000000800 */
[----:B--2---:R-:W-:-:S04]  /*1bb0*/  FMUL.FTZ R5, R34, R5 ;  /* 0x0000000522057220 */ /* 0x004fc80000410000 */
[----:B-1----:R-:W-:Y:S01]  /*1bc0*/  FFMA.FTZ R0, R0, R3, R5 ;  /* 0x0000000300007223 */ /* 0x002fe20000010005 */
[----:B------:R-:W-:Y:S06]  /*1bd0*/  BRA.DIV UR8, `(.L_x_1435) ;  /* 0x0000000608e87947 */ /* 0x000fec000b800000 */
[----:B------:R-:W-:Y:S01]  /*1be0*/  NOP ;  /* 0x0000000000007918 */ /* 0x000fe20000000000 */
.L_x_1433:
[----:B------:R-:W-:Y:S05]  /*1bf0*/  BSYNC B0 ;  /* 0x0000000000007941 */ /* 0x000fea0003800000 */
.L_x_1432:
[----:B------:R-:W2:Y:S01]  /*1c00*/  LDC.64 R4, c[0x0][0x380] ;  /* 0x0000e000ff047b82 */ /* 0x000ea20000000a00 */
[----:B------:R-:W-:Y:S01]  /*1c10*/  IMAD R29, R29, 0x80, R8 ;  /* 0x000000801d1d7824 */ /* 0x000fe200078e0208 */
[----:B------:R-:W-:Y:S01]  /*1c20*/  F2FP.BF16.F32.PACK_AB R2, R33, R30 ;  /* 0x0000001e2102723e */ /* 0x000fe200000010ff */
[----:B------:R-:W-:Y:S01]  /*1c30*/  VIADD R25, R25, 0x1 ;  /* 0x0000000119197836 */ /* 0x000fe20000000000 */
[----:B------:R-:W-:Y:S01]  /*1c40*/  F2FP.BF16.F32.PACK_AB R3, R0, R31 ;  /* 0x0000001f0003723e */ /* 0x000fe200000010ff */
[----:B------:R-:W-:Y:S01]  /*1c50*/  VIADD R11, R11, 0x1 ;  /* 0x000000010b0b7836 */ /* 0x000fe20000000000 */
[----:B------:R-:W-:Y:S01]  /*1c60*/  IADD3 R21, PT, PT, R21, 0x100, RZ ;  /* 0x0000010015157810 */ /* 0x000fe20007ffe0ff */
[----:B------:R-:W-:Y:S01]  /*1c70*/  VIADD R28, R28, 0x1 ;  /* 0x000000011c1c7836 */ /* 0x000fe20000000000 */
[----:B------:R-:W-:Y:S01]  /*1c80*/  ISETP.GE.AND P1, PT, R25, R10, PT ;  /* 0x0000000a1900720c */ /* 0x000fe20003f26270 */
[----:B--2---:R-:W-:-:S05]  /*1c90*/  IMAD.WIDE R4, R29, 0x2, R4 ;  /* 0x000000021d047825 */ /* 0x004fca00078e0204 */
[----:B------:R2:W-:Y:S07]  /*1ca0*/  STG.E.64 desc[UR6][R4.64], R2 ;  /* 0x0000000204007986 */ /* 0x0005ee000c101b06 */
[----:B------:R-:W-:Y:S05]  /*1cb0*/  @!P1 BRA `(.L_x_1436) ;  /* 0xfffffff800049947 */ /* 0x000fea000383ffff */
[----:B------:R-:W-:Y:S05]  /*1cc0*/  EXIT ;  /* 0x000000000000794d */ /* 0x000fea0003800000 */
.L_x_1429:
[----:B------:R-:W-:Y:S01]  /*1cd0*/  HFMA2 R2, -RZ, RZ, 0, 9.5367431640625e-07 ;  /* 0x00000010ff027431 */ /* 0x000fe200000001ff */
[----:B------:R-:W-:Y:S01]  /*1ce0*/  BSSY B0, `(.L_x_1437) ;  /* 0x0000006000007945 */ /* 0x000fe20003800000 */
[----:B------:R-:W-:Y:S02]  /*1cf0*/  IMAD.MOV.U32 R3, RZ, RZ, 0x1f ;  /* 0x0000001fff037424 */ /* 0x000fe400078e00ff */
[----:B------:R-:W-:-:S07]  /*1d00*/  IMAD.MOV.U32 R4, RZ, RZ, -0x1 ;  /* 0xffffffffff047424 */ /* 0x000fce00078e00ff */
[----:B------:R-:W-:Y:S05]  /*1d10*/  WARPSYNC.COLLECTIVE R4, `(.L_x_1438) ;  /* 0x0000000004087348 */ /* 0x000fea0003c00000 */
[----:B------:R1:W2:Y:S02]  /*1d20*/  SHFL.BFLY P2, R34, R5, R2, R3 ;  /* 0x0c00000205227389 */ /* 0x0002a40000040003 */
[----:B-12---:R-:W-:Y:S05]  /*1d30*/  ENDCOLLECTIVE ;  /* 0x000000000000791b */ /* 0x006fea0003800000 */
.L_x_1438:
[----:B------:R-:W-:Y:S05]  /*1d40*/  BSYNC B0 ;  /* 0x0000000000007941 */ /* 0x000fea0003800000 */
.L_x_1437:
[----:B------:R-:W-:Y:S01]  /*1d50*/  FADD.FTZ R5, R5, R34 ;  /* 0x0000002205057221 */ /* 0x000fe20000010000 */
[----:B------:R-:W-:Y:S01]  /*1d60*/  MOV R2, 0x8 ;  /* 0x0000000800027802 */ /* 0x000fe20000000f00 */
[----:B------:R-:W-:Y:S02]  /*1d70*/  IMAD.MOV.U32 R3, RZ, RZ, 0x1f ;  /* 0x0000001fff037424 */ /* 0x000fe400078e00ff */
[----:B------:R-:W-:-:S07]  /*1d80*/  IMAD.MOV.U32 R4, RZ, RZ, -0x1 ;  /* 0xffffffffff047424 */ /* 0x000fce00078e00ff */
[----:B------:R-:W-:Y:S05]  /*1d90*/  WARPSYNC.COLLECTIVE R4, `(.L_x_1439) ;  /* 0x0000000004087348 */ /* 0x000fea0003c00000 */
[----:B------:R1:W2:Y:S02]  /*1da0*/  SHFL.BFLY P2, R34, R5, R2, R3 ;  /* 0x0c00000205227389 */ /* 0x0002a40000040003 */
[----:B-12---:R-:W-:Y:S05]  /*1db0*/  ENDCOLLECTIVE ;  /* 0x000000000000791b */ /* 0x006fea0003800000 */
.L_x_1439:
[----:B------:R-:W-:Y:S02]  /*1dc0*/  IMAD.MOV.U32 R2, RZ, RZ, 0x4 ;  /* 0x00000004ff027424 */ /* 0x000fe400078e00ff */
[----:B------:R-:W-:-:S05]  /*1dd0*/  FADD.FTZ R30, R5, R34 ;  /* 0x00000022051e7221 */ /* 0x000fca0000010000 */
[----:B------:R-:W-:-:S07]  /*1de0*/  MOV R5, R30 ;  /* 0x0000001e00057202 */ /* 0x000fce0000000f00 */
[----:B------:R-:W-:Y:S05]  /*1df0*/  WARPSYNC.COLLECTIVE R4, `(.L_x_1440) ;  /* 0x0000000004087348 */ /* 0x000fea0003c00000 */
[----:B------:R1:W2:Y:S02]  /*1e00*/  SHFL.BFLY P2, R34, R5, R2, R3 ;  /* 0x0c00000205227389 */ /* 0x0002a40000040003 */
[----:B-12---:R-:W-:Y:S05]  /*1e10*/  ENDCOLLECTIVE ;  /* 0x000000000000791b */ /* 0x006fea0003800000 */
.L_x_1440:
[----:B------:R-:W-:Y:S02]  /*1e20*/  HFMA2 R2, -RZ, RZ, 0, 1.1920928955078125e-07 ;  /* 0x00000002ff027431 */ /* 0x000fe400000001ff */
[----:B------:R-:W-:-:S04]  /*1e30*/  FADD.FTZ R35, R30, R34 ;  /* 0x000000221e237221 */ /* 0x000fc80000010000 */
[----:B------:R-:W-:-:S07]  /*1e40*/  IMAD.MOV.U32 R5, RZ, RZ, R35 ;  /* 0x000000ffff057224 */ /* 0x000fce00078e0023 */
[----:B------:R-:W-:Y:S05]  /*1e50*/  WARPSYNC.COLLECTIVE R4, `(.L_x_1441) ;  /* 0x0000000004087348 */ /* 0x000fea0003c00000 */
[----:B------:R1:W2:Y:S02]  /*1e60*/  SHFL.BFLY P2, R34, R5, R2, R3 ;  /* 0x0c00000205227389 */ /* 0x0002a40000040003 */
[----:B-12---:R-:W-:Y:S05]  /*1e70*/  ENDCOLLECTIVE ;  /* 0x000000000000791b */ /* 0x006fea0003800000 */
.L_x_1441:
[----:B------:R-:W-:Y:S02]  /*1e80*/  IMAD.MOV.U32 R2, RZ, RZ, 0x1 ;  /* 0x00000001ff027424 */ /* 0x000fe400078e00ff */
[----:B------:R-:W-:-:S04]  /*1e90*/  FADD.FTZ R36, R35, R34 ;  /* 0x0000002223247221 */ /* 0x000fc80000010000 */
[----:B------:R-:W-:-:S07]  /*1ea0*/  IMAD.MOV.U32 R5, RZ, RZ, R36 ;  /* 0x000000ffff057224 */ /* 0x000fce00078e0024 */
[----:B------:R-:W-:Y:S05]  /*1eb0*/  WARPSYNC.COLLECTIVE R4, `(.L_x_1442) ;  /* 0x0000000004087348 */ /* 0x000fea0003c00000 */
[----:B------:R1:W2:Y:S02]  /*1ec0*/  SHFL.BFLY P2, R34, R5, R2, R3 ;  /* 0x0c00000205227389 */ /* 0x0002a40000040003 */
[----:B-12---:R-:W-:Y:S05]  /*1ed0*/  ENDCOLLECTIVE ;  /* 0x000000000000791b */ /* 0x006fea0003800000 */
.L_x_1442:
[----:B------:R-:W-:Y:S05]  /*1ee0*/  BRA `(.L_x_1443) ;  /* 0xfffffff400e07947 */ /* 0x000fea000383ffff */
.L_x_1434:
[----:B------:R-:W2:Y:S01]  /*1ef0*/  LDC R5, c[0x0][0x3bc] ;  /* 0x0000ef00ff057b82 */ /* 0x000ea20000000800 */
[----:B------:R-:W-:Y:S01]  /*1f00*/  ISETP.GE.AND P3, PT, R7, RZ, PT ;  /* 0x000000ff0700720c */ /* 0x000fe20003f66270 */
[----:B------:R-:W-:Y:S01]  /*1f10*/  BSSY B1, `(.L_x_1444) ;  /* 0x000001e000017945 */ /* 0x000fe20003800000 */
[----:B--2---:R-:W-:-:S04]  /*1f20*/  IABS R4, R5 ;  /* 0x0000000500047213 */ /* 0x004fc80000000000 */
[----:B------:R-:W2:Y:S08]  /*1f30*/  I2F.RP R32, R4 ;  /* 0x0000000400207306 */ /* 0x000eb00000209400 */
[----:B--2---:R-:W2:Y:S02]  /*1f40*/  MUFU.RCP R32, R32 ;  /* 0x0000002000207308 */ /* 0x004ea40000001000 */
[----:B--2---:R-:W-:-:S06]  /*1f50*/  IADD3 R2, PT, PT, R32, 0xffffffe, RZ ;  /* 0x0ffffffe20027810 */ /* 0x004fcc0007ffe0ff */
[----:B------:R2:W3:Y:S02]  /*1f60*/  F2I.FTZ.U32.TRUNC.NTZ R3, R2 ;  /* 0x0000000200037305 */ /* 0x0004e4000021f000 */
[----:B--2---:R-:W-:Y:S02]  /*1f70*/  IMAD.MOV.U32 R2, RZ, RZ, RZ ;  /* 0x000000ffff027224 */ /* 0x004fe400078e00ff */
[----:B---3--:R-:W-:-:S04]  /*1f80*/  IMAD.MOV R35, RZ, RZ, -R3 ;  /* 0x000000ffff237224 */ /* 0x008fc800078e0a03 */
        /* <DEDUP_REMOVED lines=9> */
[----:B------:R-:W-:Y:S01]  /*2020*/  @!P2 IMAD.IADD R3, R3, 0x1, -R4 ;  /* 0x000000010303a824 */ /* 0x000fe200078e0a04 */
[----:B------:R-:W-:Y:S02]  /*2030*/  ISETP.NE.AND P2, PT, R5, RZ, PT ;  /* 0x000000ff0500720c */ /* 0x000fe40003f45270 */
[----:B------:R-:W-:Y:S02]  /*2040*/  MOV R4, 0xffffffff ;  /* 0xffffffff00047802 */ /* 0x000fe40000000f00 */
[----:B------:R-:W-:-:S05]  /*2050*/  @!P3 IADD3 R2, PT, PT, -R3, RZ, RZ ;  /* 0x000000ff0302b210 */ /* 0x000fca0007ffe1ff */
[----:B------:R-:W-:-:S04]  /*2060*/  @!P3 IMAD.MOV.U32 R3, RZ, RZ, R2 ;  /* 0x000000ffff03b224 */ /* 0x000fc800078e0002 */
[----:B------:R-:W-:-:S04]  /*2070*/  @!P2 LOP3.LUT R3, RZ, R5, RZ, 0x33, !PT ;  /* 0x00000005ff03a212 */ /* 0x000fc800078e33ff */
[----:B------:R-:W-:-:S05]  /*2080*/  SHF.R.U32.HI R3, RZ, 0x1, R3 ;  /* 0x00000001ff037819 */ /* 0x000fca0000011603 */
[----:B------:R-:W-:-:S05]  /*2090*/  IMAD R3, R12, R5, R3 ;  /* 0x000000050c037224 */ /* 0x000fca00078e0203 */
[----:B------:R-:W-:-:S05]  /*20a0*/  LEA R32, R3, UR4, 0x2 ;  /* 0x0000000403207c11 */ /* 0x000fca000f8e10ff */
[----:B-1----:R-:W-:-:S07]  /*20b0*/  IMAD R36, R23, 0x4, R32 ;  /* 0x0000000417247824 */ /* 0x002fce00078e0220 */
[----:B------:R-:W-:Y:S05]  /*20c0*/  WARPSYNC.COLLECTIVE R4, `(.L_x_1445) ;  /* 0x0000000004087348 */ /* 0x000fea0003c00000 */
[----:B------:R-:W-:Y:S01]  /*20d0*/  NOP ;  /* 0x0000000000007918 */ /* 0x000fe20000000000 */
[----:B------:R-:W-:Y:S05]  /*20e0*/  ENDCOLLECTIVE ;  /* 0x000000000000791b */ /* 0x000fea0003800000 */
.L_x_1445:
[----:B------:R-:W-:Y:S05]  /*20f0*/  BSYNC B1 ;  /* 0x0000000000017941 */ /* 0x000fea0003800000 */
.L_x_1444:
[----:B------:R1:W2:Y:S01]  /*2100*/  LDS R37, [R36] ;  /* 0x0000000024257984 */ /* 0x0002a20000000800 */
[----:B------:R-:W-:Y:S02]  /*2110*/  IMAD.MOV.U32 R5, RZ, RZ, R30 ;  /* 0x000000ffff057224 */ /* 0x000fe400078e001e */
[----:B------:R-:W-:Y:S02]  /*2120*/  HFMA2 R3, -RZ, RZ, 0, 1.847743988037109375e-06 ;  /* 0x0000001fff037431 */ /* 0x000fe400000001ff */
[----:B------:R-:W-:Y:S01]  /*2130*/  IMAD.MOV.U32 R2, RZ, RZ, R22 ;  /* 0x000000ffff027224 */ /* 0x000fe200078e0016 */
[----:B------:R3:W4:Y:S01]  /*2140*/  LDS R35, [R32] ;  /* 0x0000000020237984 */ /* 0x0007220000000800 */
[----:B------:R-:W-:Y:S01]  /*2150*/  IMAD.MOV.U32 R4, RZ, RZ, -0x1 ;  /* 0xffffffffff047424 */ /* 0x000fe200078e00ff */
[----:B-1----:R-:W-:-:S07]  /*2160*/  LEA R36, R27, UR4, 0x2 ;  /* 0x000000041b247c11 */ /* 0x002fce000f8e10ff */
[----:B--234-:R-:W-:Y:S05]  /*2170*/  WARPSYNC.COLLECTIVE R4, `(.L_x_1446) ;  /* 0x0000000004087348 */ /* 0x01cfea0003c00000 */
[----:B------:R1:W1:Y:S02]  /*2180*/  SHFL.BFLY P2, R34, R5, R2, R3 ;  /* 0x0c00000205227389 */ /* 0x0002640000040003 */
[----:B-1234-:R-:W-:Y:S05]  /*2190*/  ENDCOLLECTIVE ;  /* 0x000000000000791b */ /* 0x01efea0003800000 */
.L_x_1446:
[----:B------:R-:W-:Y:S02]  /*21a0*/  IMAD R32, R23, 0x4, R36 ;  /* 0x0000000417207824 */ /* 0x000fe400078e0224 */
[----:B------:R-:W1:Y:S01]  /*21b0*/  LDS R36, [R36] ;  /* 0x0000000024247984 */ /* 0x000e620000000800 */
[----:B------:R-:W-:Y:S01]  /*21c0*/  MOV R5, R33 ;  /* 0x0000002100057202 */ /* 0x000fe20000000f00 */
[----:B------:R-:W-:-:S04]  /*21d0*/  @!P1 FADD.FTZ R34, -R34, -RZ ;  /* 0x800000ff22229221 */ /* 0x000fc80000010100 */
[----:B------:R-:W-:-:S07]  /*21e0*/  FMUL.FTZ R37, R34, R37 ;  /* 0x0000002522257220 */ /* 0x000fce0000410000 */
[----:B-1----:R-:W-:Y:S05]  /*21f0*/  WARPSYNC.COLLECTIVE R4, `(.L_x_1447) ;  /* 0x0000000004087348 */ /* 0x002fea0003c00000 */
[----:B------:R2:W3:Y:S02]  /*2200*/  SHFL.BFLY P2, R34, R5, R2, R3 ;  /* 0x0c00000205227389 */ /* 0x0004e40000040003 */
[----:B-123--:R-:W-:Y:S05]  /*2210*/  ENDCOLLECTIVE ;  /* 0x000000000000791b */ /* 0x00efea0003800000 */
.L_x_1447:
[----:B------:R-:W-:Y:S01]  /*2220*/  FFMA.FTZ R30, R30, R35, R37 ;  /* 0x000000231e1e7223 */ /* 0x000fe20000010025 */
[----:B------:R-:W-:Y:S01]  /*2230*/  LEA R37, R26, UR4, 0x2 ;  /* 0x000000041a257c11 */ /* 0x000fe2000f8e10ff */
[----:B------:R-:W1:Y:S04]  /*2240*/  LDS R35, [R32] ;  /* 0x0000000020237984 */ /* 0x000e680000000800 */
[----:B------:R2:W3:Y:S01]  /*2250*/  LDS R32, [R37] ;  /* 0x0000000025207984 */ /* 0x0004e20000000800 */
[----:B------:R-:W-:Y:S02]  /*2260*/  IMAD.MOV.U32 R5, RZ, RZ, R31 ;  /* 0x000000ffff057224 */ /* 0x000fe400078e001f */
[----:B------:R-:W-:-:S04]  /*2270*/  @!P1 FADD.FTZ R34, -R34, -RZ ;  /* 0x800000ff22229221 */ /* 0x000fc80000010100 */
[----:B-1----:R-:W-:-:S04]  /*2280*/  FMUL.FTZ R34, R34, R35 ;  /* 0x0000002322227220 */ /* 0x002fc80000410000 */
[----:B------:R-:W-:Y:S01]  /*2290*/  FFMA.FTZ R33, R33, R36, R34 ;  /* 0x0000002421217223 */ /* 0x000fe20000010022 */
[----:B--23--:R-:W-:-:S07]  /*22a0*/  IMAD R36, R23, 0x4, R37 ;  /* 0x0000000417247824 */ /* 0x00cfce00078e0225 */
[----:B------:R-:W-:Y:S05]  /*22b0*/  WARPSYNC.COLLECTIVE R4, `(.L_x_1448) ;  /* 0x0000000004087348 */ /* 0x000fea0003c00000 */
[----:B------:R1:W2:Y:S02]  /*22c0*/  SHFL.BFLY P2, R34, R5, R2, R3 ;  /* 0x0c00000205227389 */ /* 0x0002a40000040003 */
[----:B-12---:R-:W-:Y:S05]  /*22d0*/  ENDCOLLECTIVE ;  /* 0x000000000000791b */ /* 0x006fea0003800000 */
.L_x_1448:
[----:B------:R-:W1:Y:S01]  /*22e0*/  LDS R36, [R36] ;  /* 0x0000000024247984 */ /* 0x000e620000000800 */
[----:B------:R-:W-:Y:S01]  /*22f0*/  IMAD.MOV.U32 R5, RZ, RZ, R0 ;  /* 0x000000ffff057224 */ /* 0x000fe200078e0000 */
[----:B------:R-:W-:-:S05]  /*2300*/  MOV R35, R34 ;  /* 0x0000002200237202 */ /* 0x000fca0000000f00 */
[----:B------:R-:W-:-:S04]  /*2310*/  @!P1 FADD.FTZ R35, -R35, -RZ ;  /* 0x800000ff23239221 */ /* 0x000fc80000010100 */
[----:B-1----:R-:W-:-:S04]  /*2320*/  FMUL.FTZ R34, R35, R36 ;  /* 0x0000002423227220 */ /* 0x002fc80000410000 */
[----:B------:R-:W-:-:S07]  /*2330*/  FFMA.FTZ R32, R31, R32, R34 ;  /* 0x000000201f207223 */ /* 0x000fce0000010022 */
[----:B------:R-:W-:Y:S05]  /*2340*/  WARPSYNC.COLLECTIVE R4, `(.L_x_1449) ;  /* 0x0000000004087348 */ /* 0x000fea0003c00000 */
[----:B------:R1:W2:Y:S02]  /*2350*/  SHFL.BFLY P2, R34, R5, R2, R3 ;  /* 0x0c00000205227389 */ /* 0x0002a40000040003 */
[----:B-12---:R-:W-:Y:S05]  /*2360*/  ENDCOLLECTIVE ;  /* 0x000000000000791b */ /* 0x006fea0003800000 */
.L_x_1449:
[----:B------:R-:W-:Y:S05]  /*2370*/  BRA `(.L_x_1450) ;  /* 0xfffffff400f07947 */ /* 0x000fea000383ffff */
.L_x_1435:
[----:B------:R-:W-:Y:S01]  /*2380*/  BSSY B1, `(.L_x_1451) ;  /* 0x0000005000017945 */ /* 0x000fe20003800000 */
[----:B------:R-:W-:-:S07]  /*2390*/  MOV R4, 0xffffffff ;  /* 0xffffffff00047802 */ /* 0x000fce0000000f00 */
[----:B------:R-:W-:Y:S05]  /*23a0*/  WARPSYNC.COLLECTIVE R4, `(.L_x_1452) ;  /* 0x0000000004087348 */ /* 0x000fea0003c00000 */
[----:B------:R-:W-:Y:S01]  /*23b0*/  NOP ;  /* 0x0000000000007918 */ /* 0x000fe20000000000 */
[----:B------:R-:W-:Y:S05]  /*23c0*/  ENDCOLLECTIVE ;  /* 0x000000000000791b */ /* 0x000fea0003800000 */
.L_x_1452:
[----:B------:R-:W-:Y:S05]  /*23d0*/  BSYNC B1 ;  /* 0x0000000000017941 */ /* 0x000fea0003800000 */
.L_x_1451:
[----:B------:R-:W-:Y:S05]  /*23e0*/  BRA `(.L_x_1433) ;  /* 0xfffffff800007947 */ /* 0x000fea000383ffff */
.L_x_1453:
        /* <DEDUP_REMOVED lines=9> */
.L_x_4100:


//--------------------- .text._ZN12tensorrt_llm7kernels32fusedQKNormRopeKernelNTokenHeadsIN3c108BFloat16EfLi128ELb1ELi8EEEvPviiifPKvS6_S6_PKlii --------------------------
	.section	.text._ZN12tensorrt_llm7kernels32fusedQKNormRopeKernelNTokenHeadsIN3c108BFloat16EfLi128ELb1ELi8EEEvPviiifPKvS6_S6_PKlii,"ax",@progbits
	.align	128
        .global         _ZN12tensorrt_llm7kernels32fusedQKNormRopeKernelNTokenHeadsIN3c108BFloat16EfLi128ELb1ELi8EEEvPviiifPKvS6_S6_PKlii
        .type           _ZN12tensorrt_llm7kernels32fusedQKNormRopeKernelNTokenHeadsIN3c108BFloat16EfLi128ELb1ELi8EEEvPviiifPKvS6_S6_PKlii,@function
        .size           _ZN12tensorrt_llm7kernels32fusedQKNormRopeKernelNTokenHeadsIN3c108BFloat16EfLi128ELb1ELi8EEEvPviiifPKvS6_S6_PKlii,(.L_x_4101 - _ZN12tensorrt_llm7kernels32fusedQKNormRopeKernelNTokenHeadsIN3c108BFloat16EfLi128ELb1ELi8EEEvPviiifPKvS6_S6_PKlii)
        .other          _ZN12tensorrt_llm7kernels32fusedQKNormRopeKernelNTokenHeadsIN3c108BFloat16EfLi128ELb1ELi8EEEvPviiifPKvS6_S6_PKlii,@"STO_CUDA_ENTRY STV_DEFAULT"
_ZN12tensorrt_llm7kernels32fusedQKNormRopeKernelNTokenHeadsIN3c108BFloat16EfLi128ELb1ELi8EEEvPviiifPKvS6_S6_PKlii:
.text._ZN12tensorrt_llm7kernels32fusedQKNormRopeKernelNTokenHeadsIN3c108BFloat16EfLi128ELb1ELi8EEEvPviiifPKvS6_S6_PKlii:
        /* <DEDUP_REMOVED lines=78> */
.L_x_1458:
        /* <DEDUP_REMOVED lines=43> */
.L_x_1457:
[----:B------:R-:W-:Y:S05]  /*0790*/  BSYNC.RECONVERGENT B1 ;  /* 0x0000000000017941 */ /* 0x000fea0003800200 */
.L_x_1456:
        /* <DEDUP_REMOVED lines=12> */
.L_x_1459:
        /* <DEDUP_REMOVED lines=16> */
.L_x_1455:
[----:B------:R-:W-:Y:S05]  /*0960*/  BSYNC.RECONVERGENT B0 ;  /* 0x0000000000007941 */ /* 0x000fea0003800200 */
.L_x_1454:
        /* <DEDUP_REMOVED lines=40> */
.L_x_1464:
        /* <DEDUP_REMOVED lines=11> */
.L_x_1463:
[----:B------:R-:W-:Y:S05]  /*0ca0*/  BSYNC.RECONVERGENT B1 ;  /* 0x0000000000017941 */ /* 0x000fea0003800200 */
.L_x_1462:
        /* <DEDUP_REMOVED lines=8> */
.L_x_1465:
        /* <DEDUP_REMOVED lines=23> */
.L_x_1461:
[----:B------:R-:W-:Y:S05]  /*0ea0*/  BSYNC.RECONVERGENT B0 ;  /* 0x0000000000007941 */ /* 0x000fea0003800200 */
.L_x_1460:
        /* <DEDUP_REMOVED lines=19> */
[----:B------:R-:W-:Y:S01]  /*0fe0*/  IMAD.SHL.U32 R21, R0, 0x2, RZ ;  /* 0x0000000200157824 */ /* 0x000fe200078e00ff */
[----:B------:R-:W-:Y:S01]  /*0ff0*/  UMOV UR7, 0x400 ;  /* 0x0000040000077882 */ /* 0x000fe20000000000 */
[----:B-1----:R-:W-:Y:S01]  /*1000*/  LEA R15, R16, UR4, 0x9 ;  /* 0x00000004100f7c11 */ /* 0x002fe2000f8e48ff */
[----:B------:R-:W-:-:S02]  /*1010*/  ULEA.HI UR6, UR6, UR9, URZ, 0x2 ;  /* 0x0000000906067291 */ /* 0x000fc4000f8f10ff */
[----:B------:R-:W-:Y:S01]  /*1020*/  IMAD R16, R16, UR9, R21 ;  /* 0x0000000910107c24 */ /* 0x000fe2000f8e0215 */
[----:B------:R-:W-:Y:S01]  /*1030*/  ULEA.HI UR5, UR9, UR9, URZ, 0x1 ;  /* 0x0000000909057291 */ /* 0x000fe2000f8f08ff */
[C---:B------:R-:W-:Y:S01]  /*1040*/  LEA R15, R0.reuse, R15, 0x1 ;  /* 0x0000000f000f7211 */ /* 0x040fe200078e08ff */
[----:B------:R-:W-:Y:S01]  /*1050*/  USHF.R.S32.HI UR6, URZ, 0x2, UR6 ;  /* 0x00000002ff067899 */ /* 0x000fe20008011406 */
[----:B------:R-:W-:Y:S01]  /*1060*/  IMAD R10, R17, R18, RZ ;  /* 0x00000012110a7224 */ /* 0x000fe200078e02ff */
[----:B------:R-:W-:Y:S01]  /*1070*/  USHF.L.U32 UR5, UR5, 0x1, URZ ;  /* 0x0000000105057899 */ /* 0x000fe200080006ff */
[----:B------:R-:W-:Y:S01]  /*1080*/  IMAD.IADD R18, R3, 0x1, -R2 ;  /* 0x0000000103127824 */ /* 0x000fe200078e0a02 */
[----:B------:R-:W1:Y:S01]  /*1090*/  LDCU UR4, c[0x0][0x388] ;  /* 0x00007100ff0477ac */ /* 0x000e620008000800 */
[----:B------:R-:W-:Y:S01]  /*10a0*/  IMAD.MOV.U32 R17, RZ, RZ, RZ ;  /* 0x000000ffff117224 */ /* 0x000fe200078e00ff */
[----:B------:R-:W-:Y:S01]  /*10b0*/  ISETP.GE.AND P0, PT, R0, UR6, PT ;  /* 0x0000000600007c0c */ /* 0x000fe2000bf06270 */
[----:B------:R-:W-:-:S02]  /*10c0*/  ULEA UR7, UR8, UR7, 0x18 ;  /* 0x0000000708077291 */ /* 0x000fc4000f8ec0ff */
[----:B------:R-:W-:-:S04]  /*10d0*/  ULOP3.LUT UR5, UR5, 0xfffffffc, URZ, 0xc0, !UPT ;  /* 0xfffffffc05057892 */ /* 0x000fc8000f8ec0ff */
[----:B------:R-:W-:Y:S02]  /*10e0*/  LEA R14, R15, UR7, 0x2 ;  /* 0x000000070f0e7c11 */ /* 0x000fe4000f8e10ff */
[----:B------:R-:W-:Y:S02]  /*10f0*/  LEA R16, R16, UR7, 0x2 ;  /* 0x0000000710107c11 */ /* 0x000fe4000f8e10ff */
        /* <DEDUP_REMOVED lines=8> */
.L_x_1471:
        /* <DEDUP_REMOVED lines=26> */
.L_x_1478:
        /* <DEDUP_REMOVED lines=18> */
.L_x_1468:
[----:B------:R-:W-:Y:S05]  /*1440*/  BSYNC.RECONVERGENT B0 ;  /* 0x0000000000007941 */ /* 0x000fea0003800200 */
.L_x_1467:
[----:B------:R-:W-:Y:S01]  /*1450*/  BSSY.RECONVERGENT B0, `(.L_x_1469) ;  /* 0x0000010000007945 */ /* 0x000fe20003800200 */
[----:B------:R-:W-:Y:S01]  /*1460*/  FMUL.FTZ R23, R8, R23 ;  /* 0x0000001708177220 */ /* 0x000fe20000410000 */
[----:B------:R-:W-:Y:S02]  /*1470*/  FMUL.FTZ R24, R7, R28 ;  /* 0x0000001c07187220 */ /* 0x000fe40000410000 */
[----:B------:R-:W-:Y:S05]  /*1480*/  @P0 BRA `(.L_x_1470) ;  /* 0x0000000000300947 */ /* 0x000fea0003800000 */
[----:B------:R-:W2:Y:S04]  /*1490*/  LDS R26, [R16+UR5] ;  /* 0x00000005101a7984 */ /* 0x000ea80008000800 */
[----:B------:R-:W3:Y:S04]  /*14a0*/  LDS R25, [R16+UR5+0x4] ;  /* 0x0000040510197984 */ /* 0x000ee80008000800 */
[----:B------:R-:W4:Y:S04]  /*14b0*/  LDS R8, [R16] ;  /* 0x0000000010087984 */ /* 0x000f280000000800 */
[----:B------:R-:W5:Y:S01]  /*14c0*/  LDS R7, [R16+0x4] ;  /* 0x0000040010077984 */ /* 0x000f620000000800 */
[-C--:B--2---:R-:W-:Y:S01]  /*14d0*/  FMUL.FTZ R9, R21, R26.reuse ;  /* 0x0000001a15097220 */ /* 0x084fe20000410000 */
[----:B------:R-:W-:Y:S01]  /*14e0*/  FMUL.FTZ R26, R0, R26 ;  /* 0x0000001a001a7220 */ /* 0x000fe20000410000 */
[-C--:B---3--:R-:W-:Y:S01]  /*14f0*/  FMUL.FTZ R28, R24, R25.reuse ;  /* 0x00000019181c7220 */ /* 0x088fe20000410000 */
[----:B------:R-:W-:Y:S01]  /*1500*/  FMUL.FTZ R25, R23, R25 ;  /* 0x0000001917197220 */ /* 0x000fe20000410000 */
[-C--:B----4-:R-:W-:Y:S01]  /*1510*/  FFMA.FTZ R0, R0, R8.reuse, -R9 ;  /* 0x0000000800007223 */ /* 0x090fe20000010809 */
[----:B------:R-:W-:Y:S01]  /*1520*/  FFMA.FTZ R21, R21, R8, R26 ;  /* 0x0000000815157223 */ /* 0x000fe2000001001a */
[-C--:B-----5:R-:W-:Y:S01]  /*1530*/  FFMA.FTZ R23, R23, R7.reuse, -R28 ;  /* 0x0000000717177223 */ /* 0x0a0fe2000001081c */
[----:B------:R-:W-:-:S07]  /*1540*/  FFMA.FTZ R24, R24, R7, R25 ;  /* 0x0000000718187223 */ /* 0x000fce0000010019 */
.L_x_1470:
[----:B------:R-:W-:Y:S05]  /*1550*/  BSYNC.RECONVERGENT B0 ;  /* 0x0000000000007941 */ /* 0x000fea0003800200 */
.L_x_1469:
        /* <DEDUP_REMOVED lines=13> */
.L_x_1466:
[----:B------:R-:W-:Y:S01]  /*1630*/  HFMA2 R24, -RZ, RZ, 0, 1.847743988037109375e-06 ;  /* 0x0000001fff187431 */ /* 0x000fe200000001ff */
[----:B------:R-:W-:Y:S01]  /*1640*/  BSSY B0, `(.L_x_1472) ;  /* 0x0000006000007945 */ /* 0x000fe20003800000 */
[----:B------:R-:W-:Y:S02]  /*1650*/  IMAD.MOV.U32 R21, RZ, RZ, 0x10 ;  /* 0x00000010ff157424 */ /* 0x000fe400078e00ff */
[----:B------:R-:W-:-:S07]  /*1660*/  IMAD.MOV.U32 R23, RZ, RZ, -0x1 ;  /* 0xffffffffff177424 */ /* 0x000fce00078e00ff */
[----:B------:R-:W-:Y:S05]  /*1670*/  WARPSYNC.COLLECTIVE R23, `(.L_x_1473) ;  /* 0x0000000017087348 */ /* 0x000fea0003c00000 */
[----:B------:R1:W2:Y:S02]  /*1680*/  SHFL.BFLY P2, R24, R25, R21, R24 ;  /* 0x0c00001519187389 */ /* 0x0002a40000040018 */
[----:B-12---:R-:W-:Y:S05]  /*1690*/  ENDCOLLECTIVE ;  /* 0x000000000000791b */ /* 0x006fea0003800000 */
.L_x_1473:
[----:B------:R-:W-:Y:S05]  /*16a0*/  BSYNC B0 ;  /* 0x0000000000007941 */ /* 0x000fea0003800000 */
.L_x_1472:
        /* <DEDUP_REMOVED lines=8> */
.L_x_1474:
        /* <DEDUP_REMOVED lines=8> */
.L_x_1475:
        /* <DEDUP_REMOVED lines=8> */
.L_x_1476:
        /* <DEDUP_REMOVED lines=8> */
.L_x_1477:
[----:B------:R-:W-:Y:S01]  /*18b0*/  MOV R26, R24 ;  /* 0x00000018001a7202 */ /* 0x000fe20000000f00 */
[----:B------:R-:W-:Y:S06]  /*18c0*/  BRA `(.L_x_1478) ;  /* 0xfffffff800947947 */ /* 0x000fec000383ffff */
.L_x_1479:
        /* <DEDUP_REMOVED lines=11> */
.L_x_4101:


//--------------------- .text._ZN12tensorrt_llm7kernels32fusedQKNormRopeKernelNTokenHeadsIN3c108BFloat16EfLi64ELb0ELi8EEEvPviiifPKvS6_S6_PKlii --------------------------
	.section	.text._ZN12tensorrt_llm7kernels32fusedQKNormRopeKernelNTokenHeadsIN3c108BFloat16EfLi64ELb0ELi8EEEvPviiifPKvS6_S6_PKlii,"ax",@progbits
	.align	128
        .global         _ZN12tensorrt_llm7kernels32fusedQKNormRopeKernelNTokenHeadsIN3c108BFloat16EfLi64ELb0ELi8EEEvPviiifPKvS6_S6_PKlii
        .type           _ZN12tensorrt_llm7kernels32fusedQKNormRopeKernelNTokenHeadsIN3c108BFloat16EfLi64ELb0ELi8EEEvPviiifPKvS6_S6_PKlii,@function
        .size           _ZN12tensorrt_llm7kernels32fusedQKNormRopeKernelNTokenHeadsIN3c108BFloat16EfLi64ELb0ELi8EEEvPviiifPKvS6_S6_PKlii,(.L_x_4102 - _ZN12tensorrt_llm7kernels32fusedQKNormRopeKernelNTokenHeadsIN3c108BFloat16EfLi64ELb0ELi8EEEvPviiifPKvS6_S6_PKlii)
        .other          _ZN12tensorrt_llm7kernels32fusedQKNormRopeKernelNTokenHeadsIN3c108BFloat16EfLi64ELb0ELi8EEEvPviiifPKvS6_S6_PKlii,@"STO_CUDA_ENTRY STV_DEFAULT"
_ZN12tensorrt_llm7kernels32fusedQKNormRopeKernelNTokenHeadsIN3c108BFloat16EfLi64ELb0ELi8EEEvPviiifPKvS6_S6_PKlii:
.text._ZN12tensorrt_llm7kernels32fusedQKNormRopeKernelNTokenHeadsIN3c108BFloat16EfLi64ELb0ELi8EEEvPviiifPKvS6_S6_PKlii:
        /* <DEDUP_REMOVED lines=79> */
.L_x_1484:
[C---:B------:R-:W-:Y:S01]  /*04f0*/  VIADD R11, R25.reuse, 0xfffffffd ;  /* 0xfffffffd190b7836 */ /* 0x040fe20000000000 */
[-C--:B------:R-:W-:Y:S01]  /*0500*/  ISETP.GE.AND P2, PT, R25, R2.reuse, PT ;  /* 0x000000021900720c */ /* 0x080fe20003f46270 */
[C---:B------:R-:W-:Y:S02]  /*0510*/  VIADD R12, R24.reuse, 0x1 ;  /* 0x00000001180c7836 */ /* 0x040fe40000000000 */
[----:B------:R-:W-:Y:S01]  /*0520*/  VIADD R23, R23, 0x4 ;  /* 0x0000000417177836 */ /* 0x000fe20000000000 */
        /* <DEDUP_REMOVED lines=10> */
[----:B------:R-:W-:Y:S02]  /*05d0*/  IADD3 R12, PT, PT, R14, R20, R15 ;  /* 0x000000140e0c7210 */ /* 0x000fe40007ffe00f */
[C---:B------:R-:W-:Y:S01]  /*05e0*/  IADD3 R14, PT, PT, R24.reuse, 0x2, RZ ;  /* 0x00000002180e7810 */ /* 0x040fe20007ffe0ff */
[----:B------:R-:W-:Y:S01]  /*05f0*/  VIADD R13, R25, 0xffffffff ;  /* 0xffffffff190d7836 */ /* 0x000fe20000000000 */
[----:B------:R-:W-:Y:S01]  /*0600*/  @!PT LDS RZ, [RZ] ;  /* 0x00000000fffff984 */ /* 0x000fe20000000800 */
[----:B------:R-:W-:Y:S01]  /*0610*/  @!PT LDS RZ, [RZ] ;  /* 0x00000000fffff984 */ /* 0x000fe20000000800 */
[----:B------:R-:W-:Y:S01]  /*0620*/  @!PT LDS RZ, [RZ] ;  /* 0x00000000fffff984 */ /* 0x000fe20000000800 */
[----:B------:R1:W-:Y:S01]  /*0630*/  LDGSTS.E [R27+-0x100], desc[UR6][R10.64] ;  /* 0xfff000000a1b7fae */ /* 0x0003e2000b9a1006 */
[C---:B------:R-:W-:Y:S02]  /*0640*/  VIADD R15, R24.reuse, 0x3 ;  /* 0x00000003180f7836 */ /* 0x040fe40000000000 */
[----:B------:R-:W-:Y:S01]  /*0650*/  VIADD R24, R24, 0x4 ;  /* 0x0000000418187836 */ /* 0x000fe20000000000 */
[CC--:B------:R-:W-:Y:S02]  /*0660*/  ISETP.GE.AND P1, PT, R13.reuse, R2.reuse, PT ;  /* 0x000000020d00720c */ /* 0x0c0fe40003f26270 */
[----:B------:R-:W-:-:S02]  /*0670*/  VIMNMX R26, PT, PT, R13, R2, PT ;  /* 0x000000020d1a7248 */ /* 0x000fc40003fe0100 */
[----:B------:R-:W-:Y:S02]  /*0680*/  SEL R13, R14, RZ, P1 ;  /* 0x000000ff0e0d7207 */ /* 0x000fe40000800000 */
[----:B------:R-:W-:Y:S01]  /*0690*/  SEL R29, R15, RZ, P2 ;  /* 0x000000ff0f1d7207 */ /* 0x000fe20001000000 */
[----:B------:R-:W-:Y:S01]  /*06a0*/  IMAD R15, R12, 0x40, R19 ;  /* 0x000000400c0f7824 */ /* 0x000fe200078e0213 */
[C---:B------:R-:W-:Y:S01]  /*06b0*/  VIMNMX R14, PT, PT, R25.reuse, R2, PT ;  /* 0x00000002190e7248 */ /* 0x040fe20003fe0100 */
[----:B------:R-:W-:Y:S01]  /*06c0*/  VIADD R25, R25, 0x4 ;  /* 0x0000000419197836 */ /* 0x000fe20000000000 */
[-C--:B------:R-:W-:Y:S02]  /*06d0*/  IADD3 R26, PT, PT, R26, R20.reuse, R13 ;  /* 0x000000141a1a7210 */ /* 0x080fe40007ffe00d */
[----:B-1----:R-:W-:Y:S01]  /*06e0*/  IADD3 R10, PT, PT, R14, R20, R29 ;  /* 0x000000140e0a7210 */ /* 0x002fe20007ffe01d */
[----:B------:R-:W-:Y:S01]  /*06f0*/  IMAD.WIDE R14, R15, 0x2, R8 ;  /* 0x000000020f0e7825 */ /* 0x000fe200078e0208 */
[----:B------:R-:W-:-:S02]  /*0700*/  ISETP.NE.AND P1, PT, R23, RZ, PT ;  /* 0x000000ff1700720c */ /* 0x000fc40003f25270 */
[----:B------:R-:W-:Y:S01]  /*0710*/  LEA R13, R10, R19, 0x6 ;  /* 0x000000130a0d7211 */ /* 0x000fe200078e30ff */
[----:B------:R-:W-:Y:S01]  /*0720*/  IMAD R11, R26, 0x40, R19 ;  /* 0x000000401a0b7824 */ /* 0x000fe200078e0213 */
[----:B------:R-:W-:Y:S03]  /*0730*/  LDGSTS.E [R27+-0x80], desc[UR6][R14.64] ;  /* 0xfff800000e1b7fae */ /* 0x000fe6000b9a1006 */
[----:B------:R-:W-:-:S04]  /*0740*/  IMAD.WIDE R10, R11, 0x2, R8 ;  /* 0x000000020b0a7825 */ /* 0x000fc800078e0208 */
[----:B------:R-:W-:Y:S01]  /*0750*/  IMAD.WIDE R12, R13, 0x2, R8 ;  /* 0x000000020d0c7825 */ /* 0x000fe200078e0208 */
[----:B------:R-:W-:Y:S04]  /*0760*/  LDGSTS.E [R27], desc[UR6][R10.64] ;  /* 0x000000000a1b7fae */ /* 0x000fe8000b9a1006 */
[----:B------:R1:W-:Y:S02]  /*0770*/  LDGSTS.E [R27+0x80], desc[UR6][R12.64] ;  /* 0x000800000c1b7fae */ /* 0x0003e4000b9a1006 */
[----:B-1----:R-:W-:Y:S01]  /*0780*/  IADD3 R27, PT, PT, R27, 0x200, RZ ;  /* 0x000002001b1b7810 */ /* 0x002fe20007ffe0ff */
[----:B------:R-:W-:Y:S06]  /*0790*/  @P1 BRA `(.L_x_1484) ;  /* 0xfffffffc00541947 */ /* 0x000fec000383ffff */
.L_x_1483:
[----:B------:R-:W-:Y:S05]  /*07a0*/  BSYNC.RECONVERGENT B1 ;  /* 0x0000000000017941 */ /* 0x000fea0003800200 */
.L_x_1482:
        /* <DEDUP_REMOVED lines=12> */
.L_x_1485:
        /* <DEDUP_REMOVED lines=16> */
.L_x_1481:
[----:B------:R-:W-:Y:S05]  /*0970*/  BSYNC.RECONVERGENT B0 ;  /* 0x0000000000007941 */ /* 0x000fea0003800200 */
.L_x_1480:
        /* <DEDUP_REMOVED lines=40> */
.L_x_1490:
        /* <DEDUP_REMOVED lines=11> */
.L_x_1489:
[----:B------:R-:W-:Y:S05]  /*0cb0*/  BSYNC.RECONVERGENT B1 ;  /* 0x0000000000017941 */ /* 0x000fea0003800200 */
.L_x_1488:
        /* <DEDUP_REMOVED lines=8> */
.L_x_1491:
        /* <DEDUP_REMOVED lines=23> */
.L_x_1487:
[----:B------:R-:W-:Y:S05]  /*0eb0*/  BSYNC.RECONVERGENT B0 ;  /* 0x0000000000007941 */ /* 0x000fea0003800200 */
.L_x_1486:
        /* <DEDUP_REMOVED lines=57> */
.L_x_1499:
        /* <DEDUP_REMOVED lines=21> */
.L_x_1506:
        /* <DEDUP_REMOVED lines=13> */
.L_x_1494:
[----:B------:R-:W-:Y:S05]  /*1470*/  BSYNC.RECONVERGENT B0 ;  /* 0x0000000000007941 */ /* 0x000fea0003800200 */
.L_x_1493:
        /* <DEDUP_REMOVED lines=34> */
[----:B------:R-:W-:Y:S01]  /*16a0*/  LEA R9, R8, UR4, 0x2 ;  /* 0x0000000408097c11 */ /* 0x000fe2000f8e10ff */
[----:B------:R-:W-:-:S04]  /*16b0*/  NOP ;  /* 0x0000000000007918 */ /* 0x000fc80000000000 */
[----:B------:R-:W-:Y:S01]  /*16c0*/  IMAD R23, R16, 0x4, R9 ;  /* 0x0000000410177824 */ /* 0x000fe200078e0209 */
[----:B------:R-:W-:Y:S04]  /*16d0*/  LDS R24, [R9] ;  /* 0x0000000009187984 */ /* 0x000fe80000000800 */
[----:B------:R-:W-:Y:S04]  /*16e0*/  SHFL.BFLY PT, R8, R0, R14, 0x1f ;  /* 0x0c001f0e00087589 */ /* 0x000fe800000e0000 */
[----:B------:R-:W2:Y:S02]  /*16f0*/  LDS R23, [R23] ;  /* 0x0000000017177984 */ /* 0x000ea40000000800 */
[----:B--2---:R-:W-:-:S04]  /*1700*/  FMUL.FTZ R26, R26, R23 ;  /* 0x000000171a1a7220 */ /* 0x004fc80000410000 */
[----:B------:R-:W-:-:S07]  /*1710*/  FFMA.FTZ R25, R21, R24, R26 ;  /* 0x0000001815197223 */ /* 0x000fce000001001a */
.L_x_1511:
[----:B------:R-:W-:Y:S01]  /*1720*/  LEA R9, R12, UR4, 0x2 ;  /* 0x000000040c097c11 */ /* 0x000fe2000f8e10ff */
[----:B------:R-:W-:Y:S01]  /*1730*/  @!P0 FADD.FTZ R8, -R8, -RZ ;  /* 0x800000ff08088221 */ /* 0x000fe20000010100 */
[----:B------:R-:W-:Y:S01]  /*1740*/  UMOV UR5, 0xffffffff ;  /* 0xffffffff00057882 */ /* 0x000fe20000000000 */
[----:B------:R-:W-:Y:S02]  /*1750*/  MOV R21, R25 ;  /* 0x0000001900157202 */ /* 0x000fe40000000f00 */
[----:B------:R-:W-:Y:S02]  /*1760*/  IMAD R23, R16, 0x4, R9 ;  /* 0x0000000410177824 */ /* 0x000fe400078e0209 */
[----:B------:R-:W-:Y:S04]  /*1770*/  LDS R9, [R9] ;  /* 0x0000000009097984 */ /* 0x000fe80000000800 */
[----:B------:R-:W2:Y:S02]  /*1780*/  LDS R23, [R23] ;  /* 0x0000000017177984 */ /* 0x000ea40000000800 */
[----:B--2---:R-:W-:-:S04]  /*1790*/  FMUL.FTZ R27, R8, R23 ;  /* 0x00000017081b7220 */ /* 0x004fc80000410000 */
[----:B------:R-:W-:Y:S01]  /*17a0*/  FFMA.FTZ R0, R0, R9, R27 ;  /* 0x0000000900007223 */ /* 0x000fe2000001001b */
[----:B------:R-:W-:Y:S06]  /*17b0*/  BRA.DIV UR5, `(.L_x_1498) ;  /* 0x00000006058c7947 */ /* 0x000fec000b800000 */
[----:B------:R-:W-:Y:S01]  /*17c0*/  NOP ;  /* 0x0000000000007918 */ /* 0x000fe20000000000 */
.L_x_1496:
[----:B------:R-:W-:Y:S05]  /*17d0*/  BSYNC B0 ;  /* 0x0000000000007941 */ /* 0x000fea0003800000 */
.L_x_1495:
        /* <DEDUP_REMOVED lines=12> */
.L_x_1492:
[----:B------:R-:W-:Y:S01]  /*18a0*/  HFMA2 R23, -RZ, RZ, 0, 9.5367431640625e-07 ;  /* 0x00000010ff177431 */ /* 0x000fe200000001ff */
[----:B------:R-:W-:Y:S01]  /*18b0*/  BSSY B0, `(.L_x_1500) ;  /* 0x0000006000007945 */ /* 0x000fe20003800000 */
[----:B------:R-:W-:Y:S02]  /*18c0*/  IMAD.MOV.U32 R24, RZ, RZ, 0x1f ;  /* 0x0000001fff187424 */ /* 0x000fe400078e00ff */
[----:B------:R-:W-:-:S07]  /*18d0*/  IMAD.MOV.U32 R9, RZ, RZ, -0x1 ;  /* 0xffffffffff097424 */ /* 0x000fce00078e00ff */
[----:B------:R-:W-:Y:S05]  /*18e0*/  WARPSYNC.COLLECTIVE R9, `(.L_x_1501) ;  /* 0x0000000009087348 */ /* 0x000fea0003c00000 */
[----:B------:R1:W2:Y:S02]  /*18f0*/  SHFL.BFLY P1, R26, R21, R23, R24 ;  /* 0x0c000017151a7389 */ /* 0x0002a40000020018 */
[----:B-12---:R-:W-:Y:S05]  /*1900*/  ENDCOLLECTIVE ;  /* 0x000000000000791b */ /* 0x006fea0003800000 */
.L_x_1501:
[----:B------:R-:W-:Y:S05]  /*1910*/  BSYNC B0 ;  /* 0x0000000000007941 */ /* 0x000fea0003800000 */
.L_x_1500:
        /* <DEDUP_REMOVED lines=8> */
.L_x_1502:
[----:B------:R-:W-:Y:S02]  /*19a0*/  IMAD.MOV.U32 R23, RZ, RZ, 0x4 ;  /* 0x00000004ff177424 */ /* 0x000fe400078e00ff */
[----:B------:R-:W-:-:S04]  /*19b0*/  FADD.FTZ R27, R25, R26 ;  /* 0x0000001a191b7221 */ /* 0x000fc80000010000 */
[----:B------:R-:W-:-:S07]  /*19c0*/  IMAD.MOV.U32 R21, RZ, RZ, R27 ;  /* 0x000000ffff157224 */ /* 0x000fce00078e001b */
[----:B------:R-:W-:Y:S05]  /*19d0*/  WARPSYNC.COLLECTIVE R9, `(.L_x_1503) ;  /* 0x0000000009087348 */ /* 0x000fea0003c00000 */
[----:B------:R1:W2:Y:S02]  /*19e0*/  SHFL.BFLY P1, R26, R21, R23, R24 ;  /* 0x0c000017151a7389 */ /* 0x0002a40000020018 */
[----:B-12---:R-:W-:Y:S05]  /*19f0*/  ENDCOLLECTIVE ;  /* 0x000000000000791b */ /* 0x006fea0003800000 */
.L_x_1503:
[----:B------:R-:W-:Y:S02]  /*1a00*/  IMAD.MOV.U32 R23, RZ, RZ, 0x2 ;  /* 0x00000002ff177424 */ /* 0x000fe400078e00ff */
[----:B------:R-:W-:-:S05]  /*1a10*/  FADD.FTZ R28, R27, R26 ;  /* 0x0000001a1b1c7221 */ /* 0x000fca0000010000 */
[----:B------:R-:W-:-:S07]  /*1a20*/  MOV R21, R28 ;  /* 0x0000001c00157202 */ /* 0x000fce0000000f00 */
[----:B------:R-:W-:Y:S05]  /*1a30*/  WARPSYNC.COLLECTIVE R9, `(.L_x_1504) ;  /* 0x0000000009087348 */ /* 0x000fea0003c00000 */
[----:B------:R1:W2:Y:S02]  /*1a40*/  SHFL.BFLY P1, R26, R21, R23, R24 ;  /* 0x0c000017151a7389 */ /* 0x0002a40000020018 */
[----:B-12---:R-:W-:Y:S05]  /*1a50*/  ENDCOLLECTIVE ;  /* 0x000000000000791b */ /* 0x006fea0003800000 */
.L_x_1504:
[----:B------:R-:W-:Y:S02]  /*1a60*/  HFMA2 R23, -RZ, RZ, 0, 5.9604644775390625e-08 ;  /* 0x00000001ff177431 */ /* 0x000fe400000001ff */
[----:B------:R-:W-:-:S04]  /*1a70*/  FADD.FTZ R29, R28, R26 ;  /* 0x0000001a1c1d7221 */ /* 0x000fc80000010000 */
[----:B------:R-:W-:-:S07]  /*1a80*/  IMAD.MOV.U32 R21, RZ, RZ, R29 ;  /* 0x000000ffff157224 */ /* 0x000fce00078e001d */
[----:B------:R-:W-:Y:S05]  /*1a90*/  WARPSYNC.COLLECTIVE R9, `(.L_x_1505) ;  /* 0x0000000009087348 */ /* 0x000fea0003c00000 */
[----:B------:R1:W2:Y:S02]  /*1aa0*/  SHFL.BFLY P1, R26, R21, R23, R24 ;  /* 0x0c000017151a7389 */ /* 0x0002a40000020018 */
[----:B-12---:R-:W-:Y:S05]  /*1ab0*/  ENDCOLLECTIVE ;  /* 0x000000000000791b */ /* 0x006fea0003800000 */
.L_x_1505:
[----:B------:R-:W-:Y:S05]  /*1ac0*/  BRA `(.L_x_1506) ;  /* 0xfffffff800347947 */ /* 0x000fea000383ffff */
.L_x_1497:
        /* <DEDUP_REMOVED lines=32> */
.L_x_1508:
[----:B------:R-:W-:Y:S05]  /*1cd0*/  BSYNC B1 ;  /* 0x0000000000017941 */ /* 0x000fea0003800000 */
.L_x_1507:
[----:B------:R1:W2:Y:S01]  /*1ce0*/  LDS R25, [R28] ;  /* 0x000000001c197984 */ /* 0x0002a20000000800 */
[----:B------:R-:W-:Y:S02]  /*1cf0*/  IMAD.MOV.U32 R23, RZ, RZ, R14 ;  /* 0x000000ffff177224 */ /* 0x000fe400078e000e */
[----:B------:R-:W-:Y:S02]  /*1d00*/  HFMA2 R24, -RZ, RZ, 0, 1.847743988037109375e-06 ;  /* 0x0000001fff187431 */ /* 0x000fe400000001ff */
[----:B------:R-:W-:Y:S01]  /*1d10*/  IMAD.MOV.U32 R9, RZ, RZ, -0x1 ;  /* 0xffffffffff097424 */ /* 0x000fe200078e00ff */
[----:B------:R1:W3:Y:S06]  /*1d20*/  LDS R8, [R27] ;  /* 0x000000001b087984 */ /* 0x0002ec0000000800 */
[----:B-123--:R-:W-:Y:S05]  /*1d30*/  WARPSYNC.COLLECTIVE R9, `(.L_x_1509) ;  /* 0x0000000009087348 */ /* 0x00efea0003c00000 */
[----:B------:R4:W1:Y:S02]  /*1d40*/  SHFL.BFLY P1, R26, R21, R23, R24 ;  /* 0x0c000017151a7389 */ /* 0x0008640000020018 */
[----:B-1234-:R-:W-:Y:S05]  /*1d50*/  ENDCOLLECTIVE ;  /* 0x000000000000791b */ /* 0x01efea0003800000 */
.L_x_1509:
[----:B------:R-:W-:-:S04]  /*1d60*/  @!P0 FADD.FTZ R26, -R26, -RZ ;  /* 0x800000ff1a1a8221 */ /* 0x000fc80000010100 */
[----:B------:R-:W-:-:S04]  /*1d70*/  FMUL.FTZ R26, R26, R25 ;  /* 0x000000191a1a7220 */ /* 0x000fc80000410000 */
[----:B------:R-:W-:Y:S01]  /*1d80*/  FFMA.FTZ R25, R21, R8, R26 ;  /* 0x0000000815197223 */ /* 0x000fe2000001001a */
[----:B------:R-:W-:-:S07]  /*1d90*/  IMAD.MOV.U32 R21, RZ, RZ, R0 ;  /* 0x000000ffff157224 */ /* 0x000fce00078e0000 */
[----:B------:R-:W-:Y:S05]  /*1da0*/  WARPSYNC.COLLECTIVE R9, `(.L_x_1510) ;  /* 0x0000000009087348 */ /* 0x000fea0003c00000 */
[----:B------:R1:W2:Y:S02]  /*1db0*/  SHFL.BFLY P1, R26, R21, R23, R24 ;  /* 0x0c000017151a7389 */ /* 0x0002a40000020018 */
[----:B-12---:R-:W-:Y:S05]  /*1dc0*/  ENDCOLLECTIVE ;  /* 0x000000000000791b */ /* 0x006fea0003800000 */
.L_x_1510:
[----:B------:R-:W-:Y:S01]  /*1dd0*/  MOV R8, R26 ;  /* 0x0000001a00087202 */ /* 0x000fe20000000f00 */
[----:B------:R-:W-:Y:S06]  /*1de0*/  BRA `(.L_x_1511) ;  /* 0xfffffff8004c7947 */ /* 0x000fec000383ffff */
.L_x_1498:
[----:B------:R-:W-:Y:S01]  /*1df0*/  BSSY B1, `(.L_x_1512) ;  /* 0x0000005000017945 */ /* 0x000fe20003800000 */
[----:B------:R-:W-:-:S07]  /*1e00*/  IMAD.MOV.U32 R9, RZ, RZ, -0x1 ;  /* 0xffffffffff097424 */ /* 0x000fce00078e00ff */
[----:B-1----:R-:W-:Y:S05]  /*1e10*/  WARPSYNC.COLLECTIVE R9, `(.L_x_1513) ;  /* 0x0000000009087348 */ /* 0x002fea0003c00000 */
[----:B------:R-:W-:Y:S01]  /*1e20*/  NOP ;  /* 0x0000000000007918 */ /* 0x000fe20000000000 */
[----:B-1----:R-:W-:Y:S05]  /*1e30*/  ENDCOLLECTIVE ;  /* 0x000000000000791b */ /* 0x002fea0003800000 */
.L_x_1513:
[----:B------:R-:W-:Y:S05]  /*1e40*/  BSYNC B1 ;  /* 0x0000000000017941 */ /* 0x000fea0003800000 */
.L_x_1512:
[----:B------:R-:W-:Y:S05]  /*1e50*/  BRA `(.L_x_1496) ;  /* 0xfffffff8005c7947 */ /* 0x000fea000383ffff */
.L_x_1514:
        /* <DEDUP_REMOVED lines=10> */
.L_x_4102:


//--------------------- .text._ZN12tensorrt_llm7kernels32fusedQKNormRopeKernelNTokenHeadsIN3c108BFloat16EfLi64ELb1ELi8EEEvPviiifPKvS6_S6_PKlii --------------------------
	.section	.text._ZN12tensorrt_llm7kernels32fusedQKNormRopeKernelNTokenHeadsIN3c108BFloat16EfLi64ELb1ELi8EEEvPviiifPKvS6_S6_PKlii,"ax",@progbits
	.align	128
        .global         _ZN12tensorrt_llm7kernels32fusedQKNormRopeKernelNTokenHeadsIN3c108BFloat16EfLi64ELb1ELi8EEEvPviiifPKvS6_S6_PKlii
        .type           _ZN12tensorrt_llm7kernels32fusedQKNormRopeKernelNTokenHeadsIN3c108BFloat16EfLi64ELb1ELi8EEEvPviiifPKvS6_S6_PKlii,@function
        .size           _ZN12tensorrt_llm7kernels32fusedQKNormRopeKernelNTokenHeadsIN3c108BFloat16EfLi64ELb1ELi8EEEvPviiifPKvS6_S6_PKlii,(.L_x_4103 - _ZN12tensorrt_llm7kernels32fusedQKNormRopeKernelNTokenHeadsIN3c108BFloat16EfLi64ELb1ELi8EEEvPviiifPKvS6_S6_PKlii)
        .other          _ZN12tensorrt_llm7kernels32fusedQKNormRopeKernelNTokenHeadsIN3c108BFloat16EfLi64ELb1ELi8EEEvPviiifPKvS6_S6_PKlii,@"STO_CUDA_ENTRY STV_DEFAULT"
_ZN12tensorrt_llm7kernels32fusedQKNormRopeKernelNTokenHeadsIN3c108BFloat16EfLi64ELb1ELi8EEEvPviiifPKvS6_S6_PKlii:
.text._ZN12tensorrt_llm7kernels32fusedQKNormRopeKernelNTokenHeadsIN3c108BFloat16EfLi64ELb1ELi8EEEvPviiifPKvS6_S6_PKlii:
        /* <DEDUP_REMOVED lines=22> */
[----:B-1----:R-:W-:Y:S02]  /*0160*/  HFMA2 R2, -RZ, RZ, 0, 0 ;  /* 0x00000000ff027431 */ /* 0x002fe400000001ff */
[----:B--2---:R-:W-:-:S04]  /*0170*/  IMAD.MOV R6, RZ, RZ, -R3 ;  /* 0x000000ffff067224 */ /* 0x004fc800078e0a03 */
        /* <DEDUP_REMOVED lines=24> */
[----:B------:R-:W-:Y:S01]  /*0300*/  IADD3 R3, PT, PT, R15, -R4, RZ ;  /* 0x800000040f037210 */ /* 0x000fe20007ffe0ff */
        /* <DEDUP_REMOVED lines=11> */
[----:B------:R-:W-:Y:S01]  /*03c0*/  IMAD R20, R16, R19, RZ ;  /* 0x0000001310147224 */ /* 0x000fe200078e02ff */
[----:B------:R-:W-:Y:S01]  /*03d0*/  SHF.L.U32 R21, R2, 0x1, RZ ;  /* 0x0000000102157819 */ /* 0x000fe200000006ff */
[----:B------:R-:W-:Y:S01]  /*03e0*/  IMAD.IADD R7, R4, 0x1, -R7 ;  /* 0x0000000104077824 */ /* 0x000fe200078e0a07 */
[----:B------:R-:W-:Y:S01]  /*03f0*/  ISETP.NE.AND P0, PT, R22, RZ, PT ;  /* 0x000000ff1600720c */ /* 0x000fe20003f05270 */
[----:B------:R-:W-:-:S03]  /*0400*/  IMAD.MOV.U32 R23, RZ, RZ, RZ ;  /* 0x000000ffff177224 */ /* 0x000fc600078e00ff */
[----:B------:R-:W-:-:S13]  /*0410*/  ISETP.GT.U32.AND P1, PT, R7, -0x4, PT ;  /* 0xfffffffc0700780c */ /* 0x000fda0003f24070 */
[----:B------:R-:W-:Y:S05]  /*0420*/  @P1 BRA `(.L_x_1518) ;  /* 0x0000000000dc1947 */ /* 0x000fea0003800000 */
[----:B------:R-:W1:Y:S01]  /*0430*/  S2R R7, SR_CgaCtaId ;  /* 0x0000000000077919 */ /* 0x000e620000008800 */
[----:B------:R-:W-:Y:S01]  /*0440*/  MOV R6, 0x400 ;  /* 0x0000040000067802 */ /* 0x000fe20000000f00 */
[C---:B------:R-:W-:Y:S01]  /*0450*/  VIADD R26, R4.reuse, 0x3 ;  /* 0x00000003041a7836 */ /* 0x040fe20000000000 */
[----:B------:R-:W-:Y:S02]  /*0460*/  LOP3.LUT R23, R3, 0x7ffffffc, RZ, 0xc0, !PT ;  /* 0x7ffffffc03177812 */ /* 0x000fe400078ec0ff */
[----:B------:R-:W-:-:S03]  /*0470*/  IADD3 R24, PT, PT, R4, -R5, RZ ;  /* 0x8000000504187210 */ /* 0x000fc60007ffe0ff */
[----:B------:R-:W-:Y:S01]  /*0480*/  IMAD.MOV R25, RZ, RZ, -R23 ;  /* 0x000000ffff197224 */ /* 0x000fe200078e0a17 */
[----:B-1----:R-:W-:-:S05]  /*0490*/  LEA R7, R7, R6, 0x18 ;  /* 0x0000000607077211 */ /* 0x002fca00078ec0ff */
[----:B------:R-:W-:-:S05]  /*04a0*/  IMAD R7, R0, 0x4, R7 ;  /* 0x0000000400077824 */ /* 0x000fca00078e0207 */
[----:B------:R-:W-:-:S05]  /*04b0*/  LEA R7, R14, R7, 0xa ;  /* 0x000000070e077211 */ /* 0x000fca00078e50ff */
[----:B------:R-:W-:-:S04]  /*04c0*/  IMAD R7, R2, 0x4, R7 ;  /* 0x0000000402077824 */ /* 0x000fc800078e0207 */
[----:B------:R-:W-:-:S07]  /*04d0*/  VIADD R27, R7, 0x100 ;  /* 0x00000100071b7836 */ /* 0x000fce0000000000 */
.L_x_1519:
[----:B------:R-:W1:Y:S01]  /*04e0*/  LDC.64 R12, c[0x0][0x380] ;  /* 0x0000e000ff0c7b82 */ /* 0x000e620000000a00 */
        /* <DEDUP_REMOVED lines=12> */
[----:B------:R-:W-:Y:S02]  /*05b0*/  SEL R9, R24, RZ, P1 ;  /* 0x000000ff18097207 */ /* 0x000fe40000800000 */
[-C--:B------:R-:W-:Y:S02]  /*05c0*/  VIMNMX R6, PT, PT, R6, R5.reuse, PT ;  /* 0x0000000506067248 */ /* 0x080fe40003fe0100 */
[----:B------:R-:W-:Y:S02]  /*05d0*/  SEL R11, R10, RZ, P2 ;  /* 0x000000ff0a0b7207 */ /* 0x000fe40001000000 */
[----:B------:R-:W-:Y:S02]  /*05e0*/  VIMNMX R28, PT, PT, R28, R5, PT ;  /* 0x000000051c1c7248 */ /* 0x000fe40003fe0100 */
        /* <DEDUP_REMOVED lines=12> */
[----:B-1----:R-:W-:Y:S01]  /*06b0*/  IMAD.WIDE R8, R9, 0x2, R12 ;  /* 0x0000000209087825 */ /* 0x002fe200078e020c */
[----:B------:R-:W-:-:S02]  /*06c0*/  LEA R29, R30, R21, 0x6 ;  /* 0x000000151e1d7211 */ /* 0x000fc400078e30ff */
[----:B------:R-:W-:Y:S01]  /*06d0*/  IADD3 R24, PT, PT, R24, 0x4, RZ ;  /* 0x0000000418187810 */ /* 0x000fe20007ffe0ff */
[----:B------:R-:W-:-:S04]  /*06e0*/  IMAD.WIDE R6, R7, 0x2, R12 ;  /* 0x0000000207067825 */ /* 0x000fc800078e020c */
[--C-:B------:R-:W-:Y:S01]  /*06f0*/  IMAD.WIDE R10, R11, 0x2, R12.reuse ;  /* 0x000000020b0a7825 */ /* 0x100fe200078e020c */
[----:B------:R-:W-:Y:S01]  /*0700*/  @!PT LDS RZ, [RZ] ;  /* 0x00000000fffff984 */ /* 0x000fe20000000800 */
[----:B------:R-:W-:Y:S01]  /*0710*/  @!PT LDS RZ, [RZ] ;  /* 0x00000000fffff984 */ /* 0x000fe20000000800 */
[----:B------:R-:W-:Y:S01]  /*0720*/  @!PT LDS RZ, [RZ] ;  /* 0x00000000fffff984 */ /* 0x000fe20000000800 */
[----:B------:R-:W-:Y:S03]  /*0730*/  LDGSTS.E [R27+-0x100], desc[UR6][R6.64] ;  /* 0xfff00000061b7fae */ /* 0x000fe6000b9a1006 */
[----:B------:R-:W-:Y:S01]  /*0740*/  IMAD.WIDE R12, R29, 0x2, R12 ;  /* 0x000000021d0c7825 */ /* 0x000fe200078e020c */
[----:B------:R-:W-:Y:S04]  /*0750*/  LDGSTS.E [R27+-0x80], desc[UR6][R8.64] ;  /* 0xfff80000081b7fae */ /* 0x000fe8000b9a1006 */
[----:B------:R-:W-:Y:S04]  /*0760*/  LDGSTS.E [R27], desc[UR6][R10.64] ;  /* 0x000000000a1b7fae */ /* 0x000fe8000b9a1006 */
[----:B------:R1:W-:Y:S02]  /*0770*/  LDGSTS.E [R27+0x80], desc[UR6][R12.64] ;  /* 0x000800000c1b7fae */ /* 0x0003e4000b9a1006 */
[----:B-1----:R-:W-:Y:S01]  /*0780*/  VIADD R27, R27, 0x200 ;  /* 0x000002001b1b7836 */ /* 0x002fe20000000000 */
[----:B------:R-:W-:Y:S06]  /*0790*/  @P1 BRA `(.L_x_1519) ;  /* 0xfffffffc00501947 */ /* 0x000fec000383ffff */
.L_x_1518:
[----:B------:R-:W-:Y:S05]  /*07a0*/  BSYNC.RECONVERGENT B1 ;  /* 0x0000000000017941 */ /* 0x000fea0003800200 */
.L_x_1517:
[----:B------:R-:W-:Y:S05]  /*07b0*/  @!P0 BRA `(.L_x_1516) ;  /* 0x00000000006c8947 */ /* 0x000fea0003800000 */
[----:B------:R-:W1:Y:S01]  /*07c0*/  S2R R9, SR_CgaCtaId ;  /* 0x0000000000097919 */ /* 0x000e620000008800 */
[----:B------:R-:W-:Y:S01]  /*07d0*/  MOV R8, 0x400 ;  /* 0x0000040000087802 */ /* 0x000fe20000000f00 */
[----:B------:R-:W2:Y:S01]  /*07e0*/  LDC.64 R6, c[0x0][0x380] ;  /* 0x0000e000ff067b82 */ /* 0x000ea20000000a00 */
[----:B------:R-:W-:Y:S01]  /*07f0*/  IMAD.IADD R10, R4, 0x1, R23 ;  /* 0x00000001040a7824 */ /* 0x000fe200078e0217 */
[----:B------:R-:W-:-:S03]  /*0800*/  IADD3 R22, PT, PT, -R22, RZ, RZ ;  /* 0x000000ff16167210 */ /* 0x000fc60007ffe1ff */
[----:B------:R-:W-:Y:S01]  /*0810*/  IMAD.IADD R11, R10, 0x1, -R5 ;  /* 0x000000010a0b7824 */ /* 0x000fe200078e0a05 */
[----:B-1----:R-:W-:-:S05]  /*0820*/  LEA R9, R9, R8, 0x18 ;  /* 0x0000000809097211 */ /* 0x002fca00078ec0ff */
[----:B------:R-:W-:-:S05]  /*0830*/  IMAD R9, R0, 0x4, R9 ;  /* 0x0000000400097824 */ /* 0x000fca00078e0209 */
[----:B------:R-:W-:-:S05]  /*0840*/  LEA R8, R14, R9, 0xa ;  /* 0x000000090e087211 */ /* 0x000fca00078e50ff */
[----:B------:R-:W-:-:S04]  /*0850*/  IMAD R23, R23, 0x80, R8 ;  /* 0x0000008017177824 */ /* 0x000fc800078e0208 */
[----:B--2---:R-:W-:-:S07]  /*0860*/  IMAD R23, R2, 0x4, R23 ;  /* 0x0000000402177824 */ /* 0x004fce00078e0217 */
.L_x_1520:
        /* <DEDUP_REMOVED lines=9> */
[----:B------:R-:W-:-:S05]  /*0900*/  IMAD.WIDE R8, R9, 0x2, R6 ;  /* 0x0000000209087825 */ /* 0x000fca00078e0206 */
[----:B------:R-:W-:Y:S01]  /*0910*/  @!PT LDS RZ, [RZ] ;  /* 0x00000000fffff984 */ /* 0x000fe20000000800 */
[----:B------:R-:W-:Y:S01]  /*0920*/  @!PT LDS RZ, [RZ] ;  /* 0x00000000fffff984 */ /* 0x000fe20000000800 */
[----:B------:R-:W-:Y:S01]  /*0930*/  @!PT LDS RZ, [RZ] ;  /* 0x00000000fffff984 */ /* 0x000fe20000000800 */
[----:B------:R1:W-:Y:S02]  /*0940*/  LDGSTS.E [R23], desc[UR6][R8.64] ;  /* 0x0000000008177fae */ /* 0x0003e4000b9a1006 */
[----:B-1----:R-:W-:Y:S01]  /*0950*/  VIADD R23, R23, 0x80 ;  /* 0x0000008017177836 */ /* 0x002fe20000000000 */
[----:B------:R-:W-:Y:S06]  /*0960*/  @P0 BRA `(.L_x_1520) ;  /* 0xfffffffc00c00947 */ /* 0x000fec000383ffff */
.L_x_1516:
[----:B------:R-:W-:Y:S05]  /*0970*/  BSYNC.RECONVERGENT B0 ;  /* 0x0000000000007941 */ /* 0x000fea0003800200 */
.L_x_1515:
[----:B------:R-:W1:Y:S01]  /*0980*/  LDC.64 R8, c[0x0][0x3b0] ;  /* 0x0000ec00ff087b82 */ /* 0x000e620000000a00 */
[----:B------:R-:W-:Y:S01]  /*0990*/  LEA R10, R17, 0xf, 0x2 ;  /* 0x0000000f110a7811 */ /* 0x000fe200078e10ff */
[----:B------:R-:W2:Y:S01]  /*09a0*/  LDCU.64 UR4, c[0x0][0x3a8] ;  /* 0x00007500ff0477ac */ /* 0x000ea20008000a00 */
[----:B------:R-:W0:Y:S01]  /*09b0*/  LDGDEPBAR ;  /* 0x00000000000079af */ /* 0x000e220000000000 */
[----:B-1----:R-:W-:-:S05]  /*09c0*/  IMAD.WIDE R8, R16, 0x8, R8 ;  /* 0x0000000810087825 */ /* 0x002fca00078e0208 */
[----:B------:R-:W3:Y:S01]  /*09d0*/  LDG.E.64 R6, desc[UR6][R8.64] ;  /* 0x0000000608067981 */ /* 0x000ee2000c1e1b00 */
[----:B------:R-:W-:Y:S01]  /*09e0*/  SHF.R.S32.HI R11, RZ, 0x1f, R10 ;  /* 0x0000001fff0b7819 */ /* 0x000fe2000001140a */
[----:B------:R-:W-:Y:S01]  /*09f0*/  BSSY.RECONVERGENT B0, `(.L_x_1521) ;  /* 0x000004c000007945 */ /* 0x000fe20003800200 */
[----:B------:R-:W-:Y:S02]  /*0a00*/  SHF.R.S32.HI R13, RZ, 0x1f, R17 ;  /* 0x0000001fff0d7819 */ /* 0x000fe40000011411 */
[----:B------:R-:W-:Y:S01]  /*0a10*/  LEA.HI R11, R11, R10, RZ, 0x4 ;  /* 0x0000000a0b0b7211 */ /* 0x000fe200078f20ff */
[----:B---3--:R-:W-:-:S03]  /*0a20*/  IMAD R10, R7, R17, RZ ;  /* 0x00000011070a7224 */ /* 0x008fc600078e02ff */
[----:B------:R-:W-:Y:S01]  /*0a30*/  SHF.R.S32.HI R7, RZ, 0x4, R11 ;  /* 0x00000004ff077819 */ /* 0x000fe2000001140b */
[----:B------:R-:W-:-:S03]  /*0a40*/  IMAD.WIDE.U32 R22, R6, R17, RZ ;  /* 0x0000001106167225 */ /* 0x000fc600078e00ff */
[----:B------:R-:W-:Y:S01]  /*0a50*/  ISETP.GE.AND P0, PT, R2, R7, PT ;  /* 0x000000070200720c */ /* 0x000fe20003f06270 */
[----:B------:R-:W-:Y:S01]  /*0a60*/  IMAD R13, R6, R13, R10 ;  /* 0x0000000d060d7224 */ /* 0x000fe200078e020a */
[----:B--2---:R-:W-:-:S03]  /*0a70*/  LEA R6, P1, R22, UR4, 0x2 ;  /* 0x0000000416067c11 */ /* 0x004fc6000f8210ff */
[----:B------:R-:W-:-:S05]  /*0a80*/  IMAD.IADD R9, R23, 0x1, R13 ;  /* 0x0000000117097824 */ /* 0x000fca00078e020d */
[----:B------:R-:W-:-:S03]  /*0a90*/  LEA.HI.X R22, R22, UR5, R9, 0x2, P1 ;  /* 0x0000000516167c11 */ /* 0x000fc600088f1409 */
[----:B------:R-:W-:Y:S05]  /*0aa0*/  @P0 BRA `(.L_x_1522) ;  /* 0x0000000400000947 */ /* 0x000fea0003800000 */
[----:B------:R-:W-:Y:S01]  /*0ab0*/  LOP3.LUT R8, RZ, R2, RZ, 0x33, !PT ;  /* 0x00000002ff087212 */ /* 0x000fe200078e33ff */
[----:B------:R-:W-:Y:S01]  /*0ac0*/  BSSY.RECONVERGENT B1, `(.L_x_1523) ;  /* 0x000001f000017945 */ /* 0x000fe20003800200 */
[----:B------:R-:W-:Y:S02]  /*0ad0*/  IMAD.MOV.U32 R24, RZ, RZ, R2 ;  /* 0x000000ffff187224 */ /* 0x000fe400078e0002 */
[----:B------:R-:W-:-:S04]  /*0ae0*/  IADD3 R8, PT, PT, R7, R8, RZ ;  /* 0x0000000807087210 */ /* 0x000fc80007ffe0ff */
[C---:B------:R-:W-:Y:S02]  /*0af0*/  LOP3.LUT R9, R8.reuse, 0x60, RZ, 0xc0, !PT ;  /* 0x0000006008097812 */ /* 0x040fe400078ec0ff */
[----:B------:R-:W-:Y:S02]  /*0b00*/  ISETP.GE.U32.AND P1, PT, R8, 0x60, PT ;  /* 0x000000600800780c */ /* 0x000fe40003f26070 */
[----:B------:R-:W-:-:S13]  /*0b10*/  ISETP.NE.AND P0, PT, R9, 0x60, PT ;  /* 0x000000600900780c */ /* 0x000fda0003f05270 */
[----:B------:R-:W-:Y:S05]  /*0b20*/  @!P0 BRA `(.L_x_1524) ;  /* 0x0000000000608947 */ /* 0x000fea0003800000 */
[----:B------:R-:W1:Y:S01]  /*0b30*/  S2UR UR5, SR_CgaCtaId ;  /* 0x00000000000579c3 */ /* 0x000e620000008800 */
[----:B------:R-:W-:Y:S01]  /*0b40*/  LEA.HI R8, R8, 0x1, RZ, 0x1b ;  /* 0x0000000108087811 */ /* 0x000fe200078fd8ff */
[----:B------:R-:W-:Y:S01]  /*0b50*/  UMOV UR4, 0x400 ;  /* 0x0000040000047882 */ /* 0x000fe20000000000 */
[----:B------:R-:W-:Y:S01]  /*0b60*/  IMAD R9, R14, R17, RZ ;  /* 0x000000110e097224 */ /* 0x000fe200078e02ff */
        /* <DEDUP_REMOVED lines=9> */
.L_x_1525:
[----:B------:R-:W-:Y:S01]  /*0c00*/  IADD3 R8, P0, PT, R12, R6, RZ ;  /* 0x000000060c087210 */ /* 0x000fe20007f1e0ff */
[----:B------:R-:W-:Y:S02]  /*0c10*/  VIADD R10, R10, 0x1 ;  /* 0x000000010a0a7836 */ /* 0x000fe40000000000 */
[----:B------:R-:W-:Y:S01]  /*0c20*/  VIADD R12, R12, 0x200 ;  /* 0x000002000c0c7836 */ /* 0x000fe20000000000 */
[----:B------:R-:W-:Y:S02]  /*0c30*/  IADD3.X R9, PT, PT, RZ, R22, RZ, P0, !PT ;  /* 0x00000016ff097210 */ /* 0x000fe400007fe4ff */
[----:B------:R-:W-:-:S03]  /*0c40*/  ISETP.NE.AND P0, PT, R10, RZ, PT ;  /* 0x000000ff0a00720c */ /* 0x000fc60003f05270 */
[----:B------:R-:W-:Y:S01]  /*0c50*/  @!PT LDS RZ, [RZ] ;  /* 0x00000000fffff984 */ /* 0x000fe20000000800 */
[----:B------:R-:W-:Y:S01]  /*0c60*/  @!PT LDS RZ, [RZ] ;  /* 0x00000000fffff984 */ /* 0x000fe20000000800 */
[----:B------:R-:W-:Y:S01]  /*0c70*/  @!PT LDS RZ, [RZ] ;  /* 0x00000000fffff984 */ /* 0x000fe20000000800 */
[----:B------:R1:W-:Y:S02]  /*0c80*/  LDGSTS.E.BYPASS.128 [R11], desc[UR6][R8.64] ;  /* 0x00000000080b7fae */ /* 0x0003e4000b981806 */
[----:B-1----:R-:W-:-:S08]  /*0c90*/  IADD3 R11, PT, PT, R11, 0x200, RZ ;  /* 0x000002000b0b7810 */ /* 0x002fd00007ffe0ff */
[----:B------:R-:W-:Y:S05]  /*0ca0*/  @P0 BRA `(.L_x_1525) ;  /* 0xfffffffc00d40947 */ /* 0x000fea000383ffff */
.L_x_1524:
[----:B------:R-:W-:Y:S05]  /*0cb0*/  BSYNC.RECONVERGENT B1 ;  /* 0x0000000000017941 */ /* 0x000fea0003800200 */
.L_x_1523:
        /* <DEDUP_REMOVED lines=8> */
.L_x_1526:
[C---:B------:R-:W-:Y:S01]  /*0d40*/  VIADD R9, R23.reuse, 0xfffffc00 ;  /* 0xfffffc0017097836 */ /* 0x040fe20000000000 */
[----:B------:R-:W-:Y:S01]  /*0d50*/  IADD3 R24, PT, PT, R24, 0x80, RZ ;  /* 0x0000008018187810 */ /* 0x000fe20007ffe0ff */
[C---:B------:R-:W-:Y:S01]  /*0d60*/  VIADD R21, R23.reuse, 0x200 ;  /* 0x0000020017157836 */ /* 0x040fe20000000000 */
[----:B------:R-:W-:Y:S02]  /*0d70*/  IADD3 R13, PT, PT, R23, -0x200, RZ ;  /* 0xfffffe00170d7810 */ /* 0x000fe40007ffe0ff */
[-C--:B------:R-:W-:Y:S02]  /*0d80*/  IADD3 R8, P0, PT, R9, R6.reuse, RZ ;  /* 0x0000000609087210 */ /* 0x080fe40007f1e0ff */
[-C--:B------:R-:W-:Y:S02]  /*0d90*/  IADD3 R12, P1, PT, R13, R6.reuse, RZ ;  /* 0x000000060d0c7210 */ /* 0x080fe40007f3e0ff */
[-C--:B------:R-:W-:Y:S01]  /*0da0*/  IADD3 R10, P2, PT, R23, R6.reuse, RZ ;  /* 0x00000006170a7210 */ /* 0x080fe20007f5e0ff */
[--C-:B------:R-:W-:Y:S01]  /*0db0*/  IMAD.X R9, RZ, RZ, R22.reuse, P0 ;  /* 0x000000ffff097224 */ /* 0x100fe200000e0616 */
[----:B------:R-:W-:Y:S01]  /*0dc0*/  ISETP.GE.AND P0, PT, R24, R7, PT ;  /* 0x000000071800720c */ /* 0x000fe20003f06270 */
[--C-:B------:R-:W-:Y:S01]  /*0dd0*/  IMAD.X R13, RZ, RZ, R22.reuse, P1 ;  /* 0x000000ffff0d7224 */ /* 0x100fe200008e0616 */
[----:B------:R-:W-:Y:S01]  /*0de0*/  IADD3 R20, P3, PT, R21, R6, RZ ;  /* 0x0000000615147210 */ /* 0x000fe20007f7e0ff */
[----:B------:R-:W-:Y:S01]  /*0df0*/  VIADD R23, R23, 0x800 ;  /* 0x0000080017177836 */ /* 0x000fe20000000000 */
[----:B------:R-:W-:Y:S01]  /*0e00*/  IADD3.X R11, PT, PT, RZ, R22, RZ, P2, !PT ;  /* 0x00000016ff0b7210 */ /* 0x000fe200017fe4ff */
[----:B------:R-:W-:Y:S01]  /*0e10*/  @!PT LDS RZ, [RZ] ;  /* 0x00000000fffff984 */ /* 0x000fe20000000800 */
[----:B------:R-:W-:Y:S01]  /*0e20*/  @!PT LDS RZ, [RZ] ;  /* 0x00000000fffff984 */ /* 0x000fe20000000800 */
[----:B------:R-:W-:Y:S01]  /*0e30*/  @!PT LDS RZ, [RZ] ;  /* 0x00000000fffff984 */ /* 0x000fe20000000800 */
[----:B------:R-:W-:Y:S02]  /*0e40*/  LDGSTS.E.BYPASS.128 [R25], desc[UR6][R8.64] ;  /* 0x0000000008197fae */ /* 0x000fe4000b981806 */
[----:B------:R-:W-:-:S02]  /*0e50*/  IMAD.X R21, RZ, RZ, R22, P3 ;  /* 0x000000ffff157224 */ /* 0x000fc400018e0616 */
[----:B------:R-:W-:Y:S04]  /*0e60*/  LDGSTS.E.BYPASS.128 [R25+0x200], desc[UR6][R12.64] ;  /* 0x002000000c197fae */ /* 0x000fe8000b981806 */
[----:B------:R-:W-:Y:S04]  /*0e70*/  LDGSTS.E.BYPASS.128 [R25+0x400], desc[UR6][R10.64] ;  /* 0x004000000a197fae */ /* 0x000fe8000b981806 */
[----:B------:R1:W-:Y:S02]  /*0e80*/  LDGSTS.E.BYPASS.128 [R25+0x600], desc[UR6][R20.64] ;  /* 0x0060000014197fae */ /* 0x0003e4000b981806 */
[----:B-1----:R-:W-:Y:S01]  /*0e90*/  VIADD R25, R25, 0x800 ;  /* 0x0000080019197836 */ /* 0x002fe20000000000 */
[----:B------:R-:W-:Y:S06]  /*0ea0*/  @!P0 BRA `(.L_x_1526) ;  /* 0xfffffffc00a48947 */ /* 0x000fec000383ffff */
.L_x_1522:
[----:B------:R-:W-:Y:S05]  /*0eb0*/  BSYNC.RECONVERGENT B0 ;  /* 0x0000000000007941 */ /* 0x000fea0003800200 */
.L_x_1521:
[----:B------:R-:W0:Y:S01]  /*0ec0*/  LDGDEPBAR ;  /* 0x00000000000079af */ /* 0x000e220000000000 */
[----:B------:R-:W-:Y:S01]  /*0ed0*/  ISETP.GE.AND P0, PT, R3, 0x1, PT ;  /* 0x000000010300780c */ /* 0x000fe20003f06270 */
[----:B------:R-:W-:-:S12]  /*0ee0*/  DEPBAR.LE SB0, 0x1 ;  /* 0x000080400000791a */ /* 0x000fd80000000000 */
[----:B------:R-:W-:Y:S05]  /*0ef0*/  @!P0 EXIT ;  /* 0x000000000000894d */ /* 0x000fea0003800000 */
[----:B------:R-:W1:Y:S01]  /*0f00*/  LDC.64 R6, c[0x0][0x398] ;  /* 0x0000e600ff067b82 */ /* 0x000e620000000a00 */
[----:B------:R-:W-:-:S07]  /*0f10*/  SHF.L.U32 R10, R2, 0x1, RZ ;  /* 0x00000001020a7819 */ /* 0x000fce00000006ff */
[----:B------:R-:W2:Y:S01]  /*0f20*/  LDC.64 R8, c[0x0][0x3a0] ;  /* 0x0000e800ff087b82 */ /* 0x000ea20000000a00 */
[----:B------:R-:W3:Y:S01]  /*0f30*/  S2R R12, SR_CgaCtaId ;  /* 0x00000000000c7919 */ /* 0x000ee20000008800 */
[----:B------:R-:W-:Y:S01]  /*0f40*/  IMAD R16, R16, R19, RZ ;  /* 0x0000001310107224 */ /* 0x000fe200078e02ff */
[----:B------:R-:W-:Y:S01]  /*0f50*/  MOV R11, 0x400 ;  /* 0x00000400000b7802 */ /* 0x000fe20000000f00 */
[----:B------:R-:W4:Y:S01]  /*0f60*/  LDCU UR8, c[0x0][0x388] ;  /* 0x00007100ff0877ac */ /* 0x000f220008000800 */
[----:B-1----:R-:W-:-:S05]  /*0f70*/  IMAD.WIDE.U32 R6, R10, 0x2, R6 ;  /* 0x000000020a067825 */ /* 0x002fca00078e0006 */
[----:B------:R-:W5:Y:S01]  /*0f80*/  LDG.E.U16 R18, desc[UR6][R6.64] ;  /* 0x0000000606127981 */ /* 0x000f62000c1e1500 */
[----:B--2---:R-:W-:-:S03]  /*0f90*/  IMAD.WIDE.U32 R8, R10, 0x2, R8 ;  /* 0x000000020a087825 */ /* 0x004fc600078e0008 */
[----:B------:R-:W2:Y:S04]  /*0fa0*/  LDG.E.U16 R22, desc[UR6][R6.64+0x2] ;  /* 0x0000020606167981 */ /* 0x000ea8000c1e1500 */
[----:B------:R-:W4:Y:S04]  /*0fb0*/  LDG.E.U16 R21, desc[UR6][R8.64] ;  /* 0x0000000608157981 */ /* 0x000f28000c1e1500 */
[----:B------:R-:W4:Y:S01]  /*0fc0*/  LDG.E.U16 R23, desc[UR6][R8.64+0x2] ;  /* 0x0000020608177981 */ /* 0x000f22000c1e1500 */
[----:B------:R-:W-:Y:S01]  /*0fd0*/  IMAD R19, R14, 0x100, R0 ;  /* 0x000001000e137824 */ /* 0x000fe200078e0200 */
[----:B------:R-:W-:-:S04]  /*0fe0*/  IADD3 R0, PT, PT, R4, 0x1, RZ ;  /* 0x0000000104007810 */ /* 0x000fc80007ffe0ff */
[----:B------:R-:W-:Y:S02]  /*0ff0*/  ISETP.NE.AND P0, PT, R15, R0, PT ;  /* 0x000000000f00720c */ /* 0x000fe40003f05270 */
[----:B---3--:R-:W-:Y:S01]  /*1000*/  LEA R24, R12, R11, 0x18 ;  /* 0x0000000b0c187211 */ /* 0x008fe200078ec0ff */
[-C--:B------:R-:W-:Y:S01]  /*1010*/  IMAD R11, R14, R17.reuse, R2 ;  /* 0x000000110e0b7224 */ /* 0x080fe200078e0202 */
[----:B------:R-:W-:Y:S01]  /*1020*/  LEA.HI R13, R17, R17, RZ, 0x1 ;  /* 0x00000011110d7211 */ /* 0x000fe200078f08ff */
[----:B------:R-:W-:Y:S01]  /*1030*/  IMAD.IADD R19, R2, 0x1, R19 ;  /* 0x0000000102137824 */ /* 0x000fe200078e0213 */
[----:B------:R-:W-:Y:S02]  /*1040*/  BSSY B0, `(.L_x_1527) ;  /* 0x0000075000007945 */ /* 0x000fe40003800000 */
[----:B------:R-:W-:Y:S02]  /*1050*/  SHF.R.S32.HI R13, RZ, 0x1, R13 ;  /* 0x00000001ff0d7819 */ /* 0x000fe4000001140d */
[----:B------:R-:W-:Y:S01]  /*1060*/  LEA R11, R11, R24, 0x2 ;  /* 0x000000180b0b7211 */ /* 0x000fe200078e10ff */
[----:B------:R-:W-:Y:S01]  /*1070*/  IMAD.MOV.U32 R15, RZ, RZ, RZ ;  /* 0x000000ffff0f7224 */ /* 0x000fe200078e00ff */
[----:B------:R-:W-:-:S03]  /*1080*/  SHF.L.U32 R20, R19, 0x2, RZ ;  /* 0x0000000213147819 */ /* 0x000fc600000006ff */
[----:B------:R-:W-:Y:S01]  /*1090*/  IMAD R12, R13, 0x4, R11 ;  /* 0x000000040d0c7824 */ /* 0x000fe200078e020b */
[----:B-----5:R-:W-:Y:S01]  /*10a0*/  SHF.L.U32 R14, R18, 0x10, RZ ;  /* 0x00000010120e7819 */ /* 0x020fe200000006ff */
[----:B--2---:R-:W-:Y:S01]  /*10b0*/  IMAD.U32 R17, R22, 0x10000, RZ ;  /* 0x0001000016117824 */ /* 0x004fe200078e00ff */
[----:B----4-:R-:W-:Y:S01]  /*10c0*/  SHF.L.U32 R19, R21, 0x10, RZ ;  /* 0x0000001015137819 */ /* 0x010fe200000006ff */
[----:B------:R-:W-:Y:S01]  /*10d0*/  IMAD.U32 R18, R23, 0x10000, RZ ;  /* 0x0001000017127824 */ /* 0x000fe200078e00ff */
[----:B------:R-:W-:Y:S06]  /*10e0*/  @!P0 BRA `(.L_x_1528) ;  /* 0x0000000400a88947 */ /* 0x000fec0003800000 */
[----:B------:R-:W-:Y:S01]  /*10f0*/  LOP3.LUT R15, R3, 0x7ffffffe, RZ, 0xc0, !PT ;  /* 0x7ffffffe030f7812 */ /* 0x000fe200078ec0ff */
[----:B------:R-:W-:Y:S01]  /*1100*/  IMAD.MOV.U32 R23, RZ, RZ, 0x1 ;  /* 0x00000001ff177424 */ /* 0x000fe200078e00ff */
[----:B------:R-:W-:Y:S02]  /*1110*/  IADD3 R21, PT, PT, R20, 0x80, R24 ;  /* 0x0000008014157810 */ /* 0x000fe40007ffe018 */
[----:B------:R-:W-:Y:S01]  /*1120*/  IADD3 R22, PT, PT, R4, -R5, RZ ;  /* 0x8000000504167210 */ /* 0x000fe20007ffe0ff */
[----:B------:R-:W-:Y:S01]  /*1130*/  IMAD.MOV R25, RZ, RZ, -R15 ;  /* 0x000000ffff197224 */ /* 0x000fe200078e0a0f */
[----:B------:R-:W-:-:S07]  /*1140*/  MOV R24, R4 ;  /* 0x0000000400187202 */ /* 0x000fce0000000f00 */
.L_x_1533:
[----:B-1----:R-:W1:Y:S01]  /*1150*/  LDS R0, [R21+-0x80] ;  /* 0xffff800015007984 */ /* 0x002e620000000800 */
[----:B------:R-:W-:Y:S01]  /*1160*/  MOV R5, UR8 ;  /* 0x0000000800057c02 */ /* 0x000fe20008000f00 */
[----:B------:R-:W-:Y:S01]  /*1170*/  UMOV UR4, 0xffffffff ;  /* 0xffffffff00047882 */ /* 0x000fe20000000000 */
[C---:B------:R-:W-:Y:S02]  /*1180*/  VIADD R28, R24.reuse, 0x1 ;  /* 0x00000001181c7836 */ /* 0x040fe40000000000 */
[CC--:B------:R-:W-:Y:S02]  /*1190*/  ISETP.GE.AND P0, PT, R24.reuse, R5.reuse, PT ;  /* 0x000000051800720c */ /* 0x0c0fe40003f06270 */
[----:B--2---:R-:W-:Y:S02]  /*11a0*/  VIMNMX R6, PT, PT, R24, R5, PT ;  /* 0x0000000518067248 */ /* 0x004fe40003fe0100 */
[----:B------:R-:W-:-:S04]  /*11b0*/  SEL R9, R22, RZ, P0 ;  /* 0x000000ff16097207 */ /* 0x000fc80000000000 */
[----:B------:R-:W-:Y:S02]  /*11c0*/  IADD3 R9, PT, PT, R6, R16, R9 ;  /* 0x0000001006097210 */ /* 0x000fe40007ffe009 */
[C---:B-1----:R-:W-:Y:S01]  /*11d0*/  PRMT R8, R0.reuse, 0x7632, R8 ;  /* 0x0000763200087816 */ /* 0x042fe20000000008 */
[----:B------:R-:W-:-:S03]  /*11e0*/  IMAD.U32 R0, R0, 0x10000, RZ ;  /* 0x0001000000007824 */ /* 0x000fc600078e00ff */
[----:B------:R-:W-:Y:S01]  /*11f0*/  SHF.L.U32 R8, R8, 0x10, RZ ;  /* 0x0000001008087819 */ /* 0x000fe200000006ff */
        /* <DEDUP_REMOVED lines=12> */
.L_x_1543:
[----:B------:R-:W3:Y:S01]  /*12c0*/  LDC R26, c[0x0][0x394] ;  /* 0x0000e500ff1a7b82 */ /* 0x000ee20000000800 */
[----:B------:R-:W-:Y:S01]  /*12d0*/  ISETP.NE.AND P1, PT, R23, 0x1, PT ;  /* 0x000000011700780c */ /* 0x000fe20003f25270 */
[----:B------:R-:W-:Y:S01]  /*12e0*/  BSSY.RECONVERGENT B1, `(.L_x_1530) ;  /* 0x0000004000017945 */ /* 0x000fe20003800200 */
[----:B------:R-:W-:-:S11]  /*12f0*/  ISETP.GE.AND P2, PT, R2, R13, PT ;  /* 0x0000000d0200720c */ /* 0x000fd60003f46270 */
[----:B------:R-:W-:Y:S05]  /*1300*/  @P1 BRA `(.L_x_1531) ;  /* 0x0000000000041947 */ /* 0x000fea0003800000 */
[----:B------:R-:W-:-:S04]  /*1310*/  DEPBAR.LE SB0, 0x0 ;  /* 0x000080000000791a */ /* 0x000fc80000000000 */
.L_x_1531:
[----:B------:R-:W-:Y:S05]  /*1320*/  BSYNC.RECONVERGENT B1 ;  /* 0x0000000000017941 */ /* 0x000fea0003800200 */
.L_x_1530:
[----:B------:R-:W4:Y:S01]  /*1330*/  @!P2 LDS R29, [R12] ;  /* 0x000000000c1da984 */ /* 0x000f220000000800 */
[----:B--2---:R-:W-:Y:S01]  /*1340*/  FADD.FTZ R31, R33, R31 ;  /* 0x0000001f211f7221 */ /* 0x004fe20000010000 */
[----:B------:R-:W-:Y:S01]  /*1350*/  FSEL R34, R17, R18, !P0 ;  /* 0x0000001211227208 */ /* 0x000fe20004000000 */
[----:B------:R-:W2:Y:S01]  /*1360*/  LDC.64 R6, c[0x0][0x380] ;  /* 0x0000e000ff067b82 */ /* 0x000ea20000000a00 */
[----:B------:R-:W5:Y:S01]  /*1370*/  @!P2 LDS R27, [R11] ;  /* 0x000000000b1ba984 */ /* 0x000f620000000800 */
[----:B---3--:R-:W-:Y:S01]  /*1380*/  FFMA.FTZ R31, R31, 0.015625, R26 ;  /* 0x3c8000001f1f7823 */ /* 0x008fe2000001001a */
[----:B------:R-:W-:Y:S01]  /*1390*/  FSEL R32, R14, R19, !P0 ;  /* 0x000000130e207208 */ /* 0x000fe20004000000 */
[----:B------:R-:W-:Y:S01]  /*13a0*/  UMOV UR4, 0xffffffff ;  /* 0xffffffff00047882 */ /* 0x000fe20000000000 */
[----:B------:R-:W3:Y:S01]  /*13b0*/  LDS R30, [R21] ;  /* 0x00000000151e7984 */ /* 0x000ee20000000800 */
[----:B------:R-:W-:Y:S02]  /*13c0*/  LEA R9, R9, R10, 0x6 ;  /* 0x0000000a09097211 */ /* 0x000fe400078e30ff */
[----:B------:R-:W1:Y:S01]  /*13d0*/  MUFU.RSQ R31, R31 ;  /* 0x0000001f001f7308 */ /* 0x000e620000001400 */
[----:B------:R-:W-:Y:S01]  /*13e0*/  ISETP.GE.AND P0, PT, R28, R5, PT ;  /* 0x000000051c00720c */ /* 0x000fe20003f06270 */
[C---:B-1----:R-:W-:Y:S01]  /*13f0*/  FMUL.FTZ R35, R31.reuse, R34 ;  /* 0x000000221f237220 */ /* 0x042fe20000410000 */
[----:B------:R-:W-:-:S03]  /*1400*/  FMUL.FTZ R33, R31, R32 ;  /* 0x000000201f217220 */ /* 0x000fc60000410000 */
[----:B------:R-:W-:Y:S01]  /*1410*/  FMUL.FTZ R32, R8, R35 ;  /* 0x0000002308207220 */ /* 0x000fe20000410000 */
[----:B------:R-:W-:Y:S01]  /*1420*/  FMUL.FTZ R0, R0, R33 ;  /* 0x0000002100007220 */ /* 0x000fe20000410000 */
[----:B--2---:R-:W-:-:S04]  /*1430*/  IMAD.WIDE R8, R9, 0x2, R6 ;  /* 0x0000000209087825 */ /* 0x004fc800078e0206 */
[-C--:B----4-:R-:W-:Y:S01]  /*1440*/  @!P2 FMUL.FTZ R33, R32, R29.reuse ;  /* 0x0000001d2021a220 */ /* 0x090fe20000410000 */
[----:B------:R-:W-:-:S03]  /*1450*/  @!P2 FMUL.FTZ R29, R0, R29 ;  /* 0x0000001d001da220 */ /* 0x000fc60000410000 */
[-C--:B-----5:R-:W-:Y:S01]  /*1460*/  @!P2 FFMA.FTZ R33, R0, R27.reuse, -R33 ;  /* 0x0000001b0021a223 */ /* 0x0a0fe20000010821 */
[----:B------:R-:W-:Y:S01]  /*1470*/  @!P2 FFMA.FTZ R32, R32, R27, R29 ;  /* 0x0000001b2020a223 */ /* 0x000fe2000001001d */
[----:B------:R-:W-:Y:S02]  /*1480*/  IADD3 R29, PT, PT, R22, 0x1, RZ ;  /* 0x00000001161d7810 */ /* 0x000fe40007ffe0ff */
[----:B------:R-:W-:Y:S01]  /*1490*/  @!P2 IMAD.MOV.U32 R0, RZ, RZ, R33 ;  /* 0x000000ffff00a224 */ /* 0x000fe200078e0021 */
[----:B---3--:R-:W-:Y:S02]  /*14a0*/  PRMT R31, R30, 0x7632, R31 ;  /* 0x000076321e1f7816 */ /* 0x008fe4000000001f */
[----:B------:R-:W-:Y:S02]  /*14b0*/  VIMNMX R33, PT, PT, R28, R5, PT ;  /* 0x000000051c217248 */ /* 0x000fe40003fe0100 */
[----:B------:R-:W-:Y:S01]  /*14c0*/  F2FP.BF16.F32.PACK_AB R27, R32, R0 ;  /* 0x00000000201b723e */ /* 0x000fe200000010ff */
[----:B------:R-:W-:Y:S01]  /*14d0*/  IMAD.U32 R0, R30, 0x10000, RZ ;  /* 0x000100001e007824 */ /* 0x000fe200078e00ff */
[----:B------:R-:W-:-:S02]  /*14e0*/  SHF.L.U32 R28, R31, 0x10, RZ ;  /* 0x000000101f1c7819 */ /* 0x000fc400000006ff */
[----:B------:R-:W-:Y:S01]  /*14f0*/  SEL R29, R29, RZ, P0 ;  /* 0x000000ff1d1d7207 */ /* 0x000fe20000000000 */
[----:B------:R1:W-:Y:S01]  /*1500*/  STG.E desc[UR6][R8.64], R27 ;  /* 0x0000001b08007986 */ /* 0x0003e2000c101906 */
[----:B------:R-:W-:Y:S02]  /*1510*/  FFMA.FTZ R31, R0, R0, RZ ;  /* 0x00000000001f7223 */ /* 0x000fe400000100ff */
[----:B------:R-:W-:Y:S02]  /*1520*/  IADD3 R33, PT, PT, R33, R16, R29 ;  /* 0x0000001021217210 */ /* 0x000fe40007ffe01d */
        /* <DEDUP_REMOVED lines=11> */
.L_x_1550:
[----:B------:R-:W3:Y:S01]  /*15e0*/  @!P2 LDS R8, [R12] ;  /* 0x000000000c08a984 */ /* 0x000ee20000000800 */
[----:B--2---:R-:W-:Y:S01]  /*15f0*/  FADD.FTZ R31, R35, R31 ;  /* 0x0000001f231f7221 */ /* 0x004fe20000010000 */
[----:B------:R-:W-:Y:S01]  /*1600*/  FSEL R30, R17, R18, !P0 ;  /* 0x00000012111e7208 */ /* 0x000fe20004000000 */
[----:B------:R-:W-:Y:S01]  /*1610*/  IMAD R33, R33, 0x40, R10 ;  /* 0x0000004021217824 */ /* 0x000fe200078e020a */
[----:B------:R-:W2:Y:S01]  /*1620*/  @!P2 LDS R9, [R11] ;  /* 0x000000000b09a984 */ /* 0x000ea20000000800 */
[----:B------:R-:W-:Y:S01]  /*1630*/  FFMA.FTZ R31, R31, 0.015625, R26 ;  /* 0x3c8000001f1f7823 */ /* 0x000fe2000001001a */
[----:B------:R-:W-:Y:S01]  /*1640*/  FSEL R26, R14, R19, !P0 ;  /* 0x000000130e1a7208 */ /* 0x000fe20004000000 */
[----:B------:R-:W-:Y:S01]  /*1650*/  IMAD.WIDE R6, R33, 0x2, R6 ;  /* 0x0000000221067825 */ /* 0x000fe200078e0206 */
[----:B------:R-:W-:Y:S02]  /*1660*/  IADD3 R23, PT, PT, R23, 0x2, RZ ;  /* 0x0000000217177810 */ /* 0x000fe40007ffe0ff */
[----:B------:R-:W-:Y:S01]  /*1670*/  IADD3 R24, PT, PT, R24, 0x2, RZ ;  /* 0x0000000218187810 */ /* 0x000fe20007ffe0ff */
[----:B------:R-:W4:Y:S01]  /*1680*/  MUFU.RSQ R31, R31 ;  /* 0x0000001f001f7308 */ /* 0x000f220000001400 */
[----:B------:R-:W-:-:S02]  /*1690*/  VIADD R25, R25, 0x2 ;  /* 0x0000000219197836 */ /* 0x000fc40000000000 */
[----:B------:R-:W-:Y:S02]  /*16a0*/  VIADD R21, R21, 0x100 ;  /* 0x0000010015157836 */ /* 0x000fe40000000000 */
[----:B------:R-:W-:Y:S01]  /*16b0*/  VIADD R22, R22, 0x2 ;  /* 0x0000000216167836 */ /* 0x000fe20000000000 */
[----:B------:R-:W-:Y:S01]  /*16c0*/  ISETP.NE.AND P0, PT, R25, RZ, PT ;  /* 0x000000ff1900720c */ /* 0x000fe20003f05270 */
[C---:B----4-:R-:W-:Y:S01]  /*16d0*/  FMUL.FTZ R29, R31.reuse, R30 ;  /* 0x0000001e1f1d7220 */ /* 0x050fe20000410000 */
[----:B------:R-:W-:-:S03]  /*16e0*/  FMUL.FTZ R27, R31, R26 ;  /* 0x0000001a1f1b7220 */ /* 0x000fc60000410000 */
[----:B------:R-:W-:Y:S01]  /*16f0*/  FMUL.FTZ R29, R28, R29 ;  /* 0x0000001d1c1d7220 */ /* 0x000fe20000410000 */
[----:B------:R-:W-:-:S03]  /*1700*/  FMUL.FTZ R0, R0, R27 ;  /* 0x0000001b00007220 */ /* 0x000fc60000410000 */
[C---:B---3--:R-:W-:Y:S01]  /*1710*/  @!P2 FMUL.FTZ R26, R8.reuse, R29 ;  /* 0x0000001d081aa220 */ /* 0x048fe20000410000 */
[----:B------:R-:W-:-:S03]  /*1720*/  @!P2 FMUL.FTZ R8, R8, R0 ;  /* 0x000000000808a220 */ /* 0x000fc60000410000 */
[C---:B--2---:R-:W-:Y:S01]  /*1730*/  @!P2 FFMA.FTZ R26, R9.reuse, R0, -R26 ;  /* 0x00000000091aa223 */ /* 0x044fe2000001081a */
[----:B------:R-:W-:-:S04]  /*1740*/  @!P2 FFMA.FTZ R29, R9, R29, R8 ;  /* 0x0000001d091da223 */ /* 0x000fc80000010008 */
[----:B------:R-:W-:-:S04]  /*1750*/  @!P2 MOV R0, R26 ;  /* 0x0000001a0000a202 */ /* 0x000fc80000000f00 */
[----:B------:R-:W-:-:S05]  /*1760*/  F2FP.BF16.F32.PACK_AB R29, R29, R0 ;  /* 0x000000001d1d723e */ /* 0x000fca00000010ff */
[----:B------:R2:W-:Y:S01]  /*1770*/  STG.E desc[UR6][R6.64], R29 ;  /* 0x0000001d06007986 */ /* 0x0005e2000c101906 */
[----:B------:R-:W-:Y:S05]  /*1780*/  @P0 BRA `(.L_x_1533) ;  /* 0xfffffff800700947 */ /* 0x000fea000383ffff */
.L_x_1528:
[----:B------:R-:W-:Y:S05]  /*1790*/  BSYNC B0 ;  /* 0x0000000000007941 */ /* 0x000fea0003800000 */
.L_x_1527:
[----:B------:R-:W-:-:S04]  /*17a0*/  LOP3.LUT R3, R3, 0x1, RZ, 0xc0, !PT ;  /* 0x0000000103037812 */ /* 0x000fc800078ec0ff */
[----:B------:R-:W-:-:S13]  /*17b0*/  ISETP.NE.U32.AND P0, PT, R3, 0x1, PT ;  /* 0x000000010300780c */ /* 0x000fda0003f05070 */
[----:B------:R-:W-:Y:S05]  /*17c0*/  @P0 EXIT ;  /* 0x000000000000094d */ /* 0x000fea0003800000 */
[----:B------:R-:W3:Y:S01]  /*17d0*/  S2UR UR5, SR_CgaCtaId ;  /* 0x00000000000579c3 */ /* 0x000ee20000008800 */
[----:B------:R-:W-:Y:S01]  /*17e0*/  UMOV UR4, 0x400 ;  /* 0x0000040000047882 */ /* 0x000fe20000000000 */
[----:B------:R-:W-:Y:S01]  /*17f0*/  LEA R20, R15, R20, 0x7 ;  /* 0x000000140f147211 */ /* 0x000fe200078e38ff */
[----:B------:R-:W-:-:S05]  /*1800*/  IMAD.IADD R4, R4, 0x1, R15 ;  /* 0x0000000104047824 */ /* 0x000fca00078e020f */
[CC--:B------:R-:W-:Y:S02]  /*1810*/  ISETP.GE.AND P0, PT, R4.reuse, R5.reuse, PT ;  /* 0x000000050400720c */ /* 0x0c0fe40003f06270 */
[CC--:B------:R-:W-:Y:S02]  /*1820*/  IADD3 R0, PT, PT, R4.reuse, -R5.reuse, RZ ;  /* 0x8000000504007210 */ /* 0x0c0fe40007ffe0ff */
[----:B------:R-:W-:Y:S02]  /*1830*/  VIMNMX R4, PT, PT, R4, R5, PT ;  /* 0x0000000504047248 */ /* 0x000fe40003fe0100 */
[----:B------:R-:W-:-:S04]  /*1840*/  SEL R3, R0, RZ, P0 ;  /* 0x000000ff00037207 */ /* 0x000fc80000000000 */
[----:B------:R-:W-:-:S05]  /*1850*/  IADD3 R5, PT, PT, R4, R16, R3 ;  /* 0x0000001004057210 */ /* 0x000fca0007ffe003 */
[----:B------:R-:W-:Y:S01]  /*1860*/  IMAD R10, R5, 0x40, R10 ;  /* 0x00000040050a7824 */ /* 0x000fe200078e020a */
[----:B---3--:R-:W-:-:S09]  /*1870*/  ULEA UR4, UR5, UR4, 0x18 ;  /* 0x0000000405047291 */ /* 0x008fd2000f8ec0ff */
[----:B------:R-:W2:Y:S01]  /*1880*/  LDS R20, [R20+UR4] ;  /* 0x0000000414147984 */ /* 0x000ea20008000800 */
[----:B------:R-:W-:Y:S01]  /*1890*/  UMOV UR4, 0xffffffff ;  /* 0xffffffff00047882 */ /* 0x000fe20000000000 */
[C---:B--2---:R-:W-:Y:S01]  /*18a0*/  PRMT R6, R20.reuse, 0x7632, R6 ;  /* 0x0000763214067816 */ /* 0x044fe20000000006 */
[----:B------:R-:W-:-:S03]  /*18b0*/  IMAD.U32 R0, R20, 0x10000, RZ ;  /* 0x0001000014007824 */ /* 0x000fc600078e00ff */
[----:B------:R-:W-:Y:S01]  /*18c0*/  SHF.L.U32 R3, R6, 0x10, RZ ;  /* 0x0000001006037819 */ /* 0x000fe200000006ff */
[----:B------:R-:W-:-:S04]  /*18d0*/  FFMA.FTZ R4, R0, R0, RZ ;  /* 0x0000000000047223 */ /* 0x000fc800000100ff */
[----:B------:R-:W-:Y:S01]  /*18e0*/  FFMA.FTZ R4, R3, R3, R4 ;  /* 0x0000000303047223 */ /* 0x000fe20000010004 */
[----:B------:R-:W-:Y:S06]  /*18f0*/  BRA.DIV UR4, `(.L_x_1534) ;  /* 0x0000000604b47947 */ /* 0x000fec000b800000 */
[----:B------:R-:W2:Y:S02]  /*1900*/  SHFL.BFLY PT, R31, R4, 0x10, 0x1f ;  /* 0x0e001f00041f7f89 */ /* 0x000ea400000e0000 */
[----:B--2---:R-:W-:-:S05]  /*1910*/  FADD.FTZ R5, R4, R31 ;  /* 0x0000001f04057221 */ /* 0x004fca0000010000 */
[----:B------:R-:W2:Y:S02]  /*1920*/  SHFL.BFLY PT, R31, R5, 0x8, 0x1f ;  /* 0x0d001f00051f7f89 */ /* 0x000ea400000e0000 */
[----:B--2---:R-:W-:-:S05]  /*1930*/  FADD.FTZ R6, R5, R31 ;  /* 0x0000001f05067221 */ /* 0x004fca0000010000 */
[----:B------:R-:W2:Y:S02]  /*1940*/  SHFL.BFLY PT, R31, R6, 0x4, 0x1f ;  /* 0x0c801f00061f7f89 */ /* 0x000ea400000e0000 */
[----:B--2---:R-:W-:-:S05]  /*1950*/  FADD.FTZ R7, R6, R31 ;  /* 0x0000001f06077221 */ /* 0x004fca0000010000 */
[----:B------:R-:W2:Y:S02]  /*1960*/  SHFL.BFLY PT, R31, R7, 0x2, 0x1f ;  /* 0x0c401f00071f7f89 */ /* 0x000ea400000e0000 */
[----:B--2---:R-:W-:-:S05]  /*1970*/  FADD.FTZ R8, R7, R31 ;  /* 0x0000001f07087221 */ /* 0x004fca0000010000 */
[----:B------:R2:W3:Y:S02]  /*1980*/  SHFL.BFLY PT, R31, R8, 0x1, 0x1f ;  /* 0x0c201f00081f7f89 */ /* 0x0004e400000e0000 */
.L_x_1557:
[----:B------:R-:W4:Y:S01]  /*1990*/  LDC R4, c[0x0][0x394] ;  /* 0x0000e500ff047b82 */ /* 0x000f220000000800 */
[----:B------:R-:W-:Y:S01]  /*19a0*/  ISETP.NE.AND P1, PT, R15, RZ, PT ;  /* 0x000000ff0f00720c */ /* 0x000fe20003f25270 */
[----:B------:R-:W-:Y:S01]  /*19b0*/  BSSY.RECONVERGENT B0, `(.L_x_1535) ;  /* 0x0000004000007945 */ /* 0x000fe20003800200 */
[----:B------:R-:W-:-:S11]  /*19c0*/  ISETP.GE.AND P2, PT, R2, R13, PT ;  /* 0x0000000d0200720c */ /* 0x000fd60003f46270 */
[----:B------:R-:W-:Y:S05]  /*19d0*/  @P1 BRA `(.L_x_1536) ;  /* 0x0000000000041947 */ /* 0x000fea0003800000 */
[----:B------:R-:W-:-:S04]  /*19e0*/  DEPBAR.LE SB0, 0x0 ;  /* 0x000080000000791a */ /* 0x000fc80000000000 */
.L_x_1536:
[----:B------:R-:W-:Y:S05]  /*19f0*/  BSYNC.RECONVERGENT B0 ;  /* 0x0000000000007941 */ /* 0x000fea0003800200 */
.L_x_1535:
[----:B------:R-:W5:Y:S01]  /*1a00*/  @!P2 LDS R12, [R12] ;  /* 0x000000000c0ca984 */ /* 0x000f620000000800 */
[----:B---3--:R-:W-:Y:S01]  /*1a10*/  FADD.FTZ R31, R8, R31 ;  /* 0x0000001f081f7221 */ /* 0x008fe20000010000 */
[----:B------:R-:W-:Y:S02]  /*1a20*/  FSEL R18, R17, R18, !P0 ;  /* 0x0000001211127208 */ /* 0x000fe40004000000 */
[----:B------:R-:W3:Y:S01]  /*1a30*/  @!P2 LDS R11, [R11] ;  /* 0x000000000b0ba984 */ /* 0x000ee20000000800 */
[----:B----4-:R-:W-:Y:S01]  /*1a40*/  FFMA.FTZ R31, R31, 0.015625, R4 ;  /* 0x3c8000001f1f7823 */ /* 0x010fe20000010004 */
[----:B------:R-:W-:Y:S01]  /*1a50*/  FSEL R14, R14, R19, !P0 ;  /* 0x000000130e0e7208 */ /* 0x000fe20004000000 */
[----:B------:R-:W4:Y:S04]  /*1a60*/  LDC.64 R4, c[0x0][0x380] ;  /* 0x0000e000ff047b82 */ /* 0x000f280000000a00 */
[----:B------:R-:W1:Y:S02]  /*1a70*/  MUFU.RSQ R31, R31 ;  /* 0x0000001f001f7308 */ /* 0x000e640000001400 */
[C---:B-1----:R-:W-:Y:S01]  /*1a80*/  FMUL.FTZ R18, R31.reuse, R18 ;  /* 0x000000121f127220 */ /* 0x042fe20000410000 */
[----:B------:R-:W-:-:S03]  /*1a90*/  FMUL.FTZ R7, R31, R14 ;  /* 0x0000000e1f077220 */ /* 0x000fc60000410000 */
[----:B------:R-:W-:Y:S01]  /*1aa0*/  FMUL.FTZ R3, R3, R18 ;  /* 0x0000001203037220 */ /* 0x000fe20000410000 */
[----:B------:R-:W-:-:S03]  /*1ab0*/  FMUL.FTZ R0, R0, R7 ;  /* 0x0000000700007220 */ /* 0x000fc60000410000 */
[-C--:B-----5:R-:W-:Y:S01]  /*1ac0*/  @!P2 FMUL.FTZ R7, R3, R12.reuse ;  /* 0x0000000c0307a220 */ /* 0x0a0fe20000410000 */
[----:B------:R-:W-:-:S03]  /*1ad0*/  @!P2 FMUL.FTZ R12, R0, R12 ;  /* 0x0000000c000ca220 */ /* 0x000fc60000410000 */
[-C--:B---3--:R-:W-:Y:S01]  /*1ae0*/  @!P2 FFMA.FTZ R7, R0, R11.reuse, -R7 ;  /* 0x0000000b0007a223 */ /* 0x088fe20000010807 */
[----:B------:R-:W-:Y:S01]  /*1af0*/  @!P2 FFMA.FTZ R3, R3, R11, R12 ;  /* 0x0000000b0303a223 */ /* 0x000fe2000001000c */
[----:B----4-:R-:W-:-:S03]  /*1b00*/  IMAD.WIDE R10, R10, 0x2, R4 ;  /* 0x000000020a0a7825 */ /* 0x010fc600078e0204 */
[----:B------:R-:W-:-:S04]  /*1b10*/  @!P2 MOV R0, R7 ;  /* 0x000000070000a202 */ /* 0x000fc80000000f00 */
[----:B------:R-:W-:-:S05]  /*1b20*/  F2FP.BF16.F32.PACK_AB R3, R3, R0 ;  /* 0x000000000303723e */ /* 0x000fca00000010ff */
[----:B------:R-:W-:Y:S01]  /*1b30*/  STG.E desc[UR6][R10.64], R3 ;  /* 0x000000030a007986 */ /* 0x000fe2000c101906 */
[----:B------:R-:W-:Y:S05]  /*1b40*/  EXIT ;  /* 0x000000000000794d */ /* 0x000fea0003800000 */
.L_x_1529:
[----:B------:R-:W-:Y:S01]  /*1b50*/  HFMA2 R29, -RZ, RZ, 0, 9.5367431640625e-07 ;  /* 0x00000010ff1d7431 */ /* 0x000fe200000001ff */
[----:B------:R-:W-:Y:S01]  /*1b60*/  BSSY B1, `(.L_x_1537) ;  /* 0x0000007000017945 */ /* 0x000fe20003800000 */
[----:B------:R-:W-:Y:S01]  /*1b70*/  IMAD.MOV.U32 R36, RZ, RZ, R7 ;  /* 0x000000ffff247224 */ /* 0x000fe200078e0007 */
[----:B------:R-:W-:Y:S01]  /*1b80*/  MOV R27, 0xffffffff ;  /* 0xffffffff001b7802 */ /* 0x000fe20000000f00 */
[----:B------:R-:W-:-:S07]  /*1b90*/  IMAD.MOV.U32 R30, RZ, RZ, 0x1f ;  /* 0x0000001fff1e7424 */ /* 0x000fce00078e00ff */
[----:B------:R-:W-:Y:S05]  /*1ba0*/  WARPSYNC.COLLECTIVE R27, `(.L_x_1538) ;  /* 0x000000001b087348 */ /* 0x000fea0003c00000 */
[----:B------:R1:W2:Y:S02]  /*1bb0*/  SHFL.BFLY P1, R31, R36, R29, R30 ;  /* 0x0c00001d241f7389 */ /* 0x0002a4000002001e */
[----:B-12---:R-:W-:Y:S05]  /*1bc0*/  ENDCOLLECTIVE ;  /* 0x000000000000791b */ /* 0x006fea0003800000 */
.L_x_1538:
[----:B------:R-:W-:Y:S05]  /*1bd0*/  BSYNC B1 ;  /* 0x0000000000017941 */ /* 0x000fea0003800000 */
.L_x_1537:
[----:B------:R-:W-:Y:S01]  /*1be0*/  FADD.FTZ R6, R7, R31 ;  /* 0x0000001f07067221 */ /* 0x000fe20000010000 */
[----:B------:R-:W-:Y:S02]  /*1bf0*/  HFMA2 R29, -RZ, RZ, 0, 4.76837158203125e-07 ;  /* 0x00000008ff1d7431 */ /* 0x000fe400000001ff */
[----:B------:R-:W-:Y:S01]  /*1c00*/  IMAD.MOV.U32 R30, RZ, RZ, 0x1f ;  /* 0x0000001fff1e7424 */ /* 0x000fe200078e00ff */
[----:B------:R-:W-:Y:S01]  /*1c10*/  MOV R27, 0xffffffff ;  /* 0xffffffff001b7802 */ /* 0x000fe20000000f00 */
[----:B------:R-:W-:-:S07]  /*1c20*/  IMAD.MOV.U32 R36, RZ, RZ, R6 ;  /* 0x000000ffff247224 */ /* 0x000fce00078e0006 */
[----:B------:R-:W-:Y:S05]  /*1c30*/  WARPSYNC.COLLECTIVE R27, `(.L_x_1539) ;  /* 0x000000001b087348 */ /* 0x000fea0003c00000 */
[----:B------:R1:W2:Y:S02]  /*1c40*/  SHFL.BFLY P1, R31, R36, R29, R30 ;  /* 0x0c00001d241f7389 */ /* 0x0002a4000002001e */
[----:B-12---:R-:W-:Y:S05]  /*1c50*/  ENDCOLLECTIVE ;  /* 0x000000000000791b */ /* 0x006fea0003800000 */
.L_x_1539:
[----:B------:R-:W-:Y:S02]  /*1c60*/  HFMA2 R29, -RZ, RZ, 0, 2.384185791015625e-07 ;  /* 0x00000004ff1d7431 */ /* 0x000fe400000001ff */
[----:B------:R-:W-:-:S04]  /*1c70*/  FADD.FTZ R26, R6, R31 ;  /* 0x0000001f061a7221 */ /* 0x000fc80000010000 */
[----:B------:R-:W-:-:S07]  /*1c80*/  IMAD.MOV.U32 R36, RZ, RZ, R26 ;  /* 0x000000ffff247224 */ /* 0x000fce00078e001a */
[----:B------:R-:W-:Y:S05]  /*1c90*/  WARPSYNC.COLLECTIVE R27, `(.L_x_1540) ;  /* 0x000000001b087348 */ /* 0x000fea0003c00000 */
[----:B------:R1:W2:Y:S02]  /*1ca0*/  SHFL.BFLY P1, R31, R36, R29, R30 ;  /* 0x0c00001d241f7389 */ /* 0x0002a4000002001e */
[----:B-12---:R-:W-:Y:S05]  /*1cb0*/  ENDCOLLECTIVE ;  /* 0x000000000000791b */ /* 0x006fea0003800000 */
.L_x_1540:
[----:B------:R-:W-:Y:S01]  /*1cc0*/  MOV R29, 0x2 ;  /* 0x00000002001d7802 */ /* 0x000fe20000000f00 */
[----:B------:R-:W-:-:S04]  /*1cd0*/  FADD.FTZ R32, R26, R31 ;  /* 0x0000001f1a207221 */ /* 0x000fc80000010000 */
[----:B------:R-:W-:-:S07]  /*1ce0*/  IMAD.MOV.U32 R36, RZ, RZ, R32 ;  /* 0x000000ffff247224 */ /* 0x000fce00078e0020 */
[----:B------:R-:W-:Y:S05]  /*1cf0*/  WARPSYNC.COLLECTIVE R27, `(.L_x_1541) ;  /* 0x000000001b087348 */ /* 0x000fea0003c00000 */
[----:B------:R1:W2:Y:S02]  /*1d00*/  SHFL.BFLY P1, R31, R36, R29, R30 ;  /* 0x0c00001d241f7389 */ /* 0x0002a4000002001e */
[----:B-12---:R-:W-:Y:S05]  /*1d10*/  ENDCOLLECTIVE ;  /* 0x000000000000791b */ /* 0x006fea0003800000 */
.L_x_1541:
[----:B------:R-:W-:Y:S02]  /*1d20*/  HFMA2 R29, -RZ, RZ, 0, 5.9604644775390625e-08 ;  /* 0x00000001ff1d7431 */ /* 0x000fe400000001ff */
[----:B------:R-:W-:-:S04]  /*1d30*/  FADD.FTZ R33, R32, R31 ;  /* 0x0000001f20217221 */ /* 0x000fc80000010000 */
[----:B------:R-:W-:-:S07]  /*1d40*/  IMAD.MOV.U32 R36, RZ, RZ, R33 ;  /* 0x000000ffff247224 */ /* 0x000fce00078e0021 */
[----:B------:R-:W-:Y:S05]  /*1d50*/  WARPSYNC.COLLECTIVE R27, `(.L_x_1542) ;  /* 0x000000001b087348 */ /* 0x000fea0003c00000 */
[----:B------:R1:W2:Y:S02]  /*1d60*/  SHFL.BFLY P1, R31, R36, R29, R30 ;  /* 0x0c00001d241f7389 */ /* 0x0002a4000002001e */
[----:B-12---:R-:W-:Y:S05]  /*1d70*/  ENDCOLLECTIVE ;  /* 0x000000000000791b */ /* 0x006fea0003800000 */
.L_x_1542:
[----:B------:R-:W-:Y:S05]  /*1d80*/  BRA `(.L_x_1543) ;  /* 0xfffffff4004c7947 */ /* 0x000fea000383ffff */
.L_x_1532:
[----:B------:R-:W-:Y:S01]  /*1d90*/  BSSY B1, `(.L_x_1544) ;  /* 0x0000008000017945 */ /* 0x000fe20003800000 */
[----:B------:R-:W-:Y:S01]  /*1da0*/  IMAD.MOV.U32 R36, RZ, RZ, R32 ;  /* 0x000000ffff247224 */ /* 0x000fe200078e0020 */
[----:B------:R-:W-:Y:S01]  /*1db0*/  MOV R29, 0x10 ;  /* 0x00000010001d7802 */ /* 0x000fe20000000f00 */
[----:B------:R-:W-:Y:S01]  /*1dc0*/  IMAD.MOV.U32 R30, RZ, RZ, 0x1f ;  /* 0x0000001fff1e7424 */ /* 0x000fe200078e00ff */
[----:B-1----:R-:W-:-:S07]  /*1dd0*/  MOV R27, 0xffffffff ;  /* 0xffffffff001b7802 */ /* 0x002fce0000000f00 */
[----:B------:R-:W-:Y:S05]  /*1de0*/  WARPSYNC.COLLECTIVE R27, `(.L_x_1545) ;  /* 0x000000001b087348 */ /* 0x000fea0003c00000 */
[----:B------:R1:W2:Y:S02]  /*1df0*/  SHFL.BFLY P1, R31, R36, R29, R30 ;  /* 0x0c00001d241f7389 */ /* 0x0002a4000002001e */
[----:B-12---:R-:W-:Y:S05]  /*1e00*/  ENDCOLLECTIVE ;  /* 0x000000000000791b */ /* 0x006fea0003800000 */
.L_x_1545:
[----:B------:R-:W-:Y:S05]  /*1e10*/  BSYNC B1 ;  /* 0x0000000000017941 */ /* 0x000fea0003800000 */
.L_x_1544:
        /* <DEDUP_REMOVED lines=8> */
.L_x_1546:
[----:B------:R-:W-:Y:S02]  /*1ea0*/  HFMA2 R29, -RZ, RZ, 0, 2.384185791015625e-07 ;  /* 0x00000004ff1d7431 */ /* 0x000fe400000001ff */
[----:B------:R-:W-:-:S04]  /*1eb0*/  FADD.FTZ R9, R8, R31 ;  /* 0x0000001f08097221 */ /* 0x000fc80000010000 */
[----:B------:R-:W-:-:S07]  /*1ec0*/  IMAD.MOV.U32 R36, RZ, RZ, R9 ;  /* 0x000000ffff247224 */ /* 0x000fce00078e0009 */
[----:B------:R-:W-:Y:S05]  /*1ed0*/  WARPSYNC.COLLECTIVE R27, `(.L_x_1547) ;  /* 0x000000001b087348 */ /* 0x000fea0003c00000 */
[----:B------:R1:W2:Y:S02]  /*1ee0*/  SHFL.BFLY P1, R31, R36, R29, R30 ;  /* 0x0c00001d241f7389 */ /* 0x0002a4000002001e */
[----:B-12---:R-:W-:Y:S05]  /*1ef0*/  ENDCOLLECTIVE ;  /* 0x000000000000791b */ /* 0x006fea0003800000 */
.L_x_1547:
[----:B------:R-:W-:Y:S01]  /*1f00*/  MOV R29, 0x2 ;  /* 0x00000002001d7802 */ /* 0x000fe20000000f00 */
[----:B------:R-:W-:-:S04]  /*1f10*/  FADD.FTZ R34, R9, R31 ;  /* 0x0000001f09227221 */ /* 0x000fc80000010000 */
[----:B------:R-:W-:-:S07]  /*1f20*/  IMAD.MOV.U32 R36, RZ, RZ, R34 ;  /* 0x000000ffff247224 */ /* 0x000fce00078e0022 */
[----:B------:R-:W-:Y:S05]  /*1f30*/  WARPSYNC.COLLECTIVE R27, `(.L_x_1548) ;  /* 0x000000001b087348 */ /* 0x000fea0003c00000 */
[----:B------:R1:W2:Y:S02]  /*1f40*/  SHFL.BFLY P1, R31, R36, R29, R30 ;  /* 0x0c00001d241f7389 */ /* 0x0002a4000002001e */
[----:B-12---:R-:W-:Y:S05]  /*1f50*/  ENDCOLLECTIVE ;  /* 0x000000000000791b */ /* 0x006fea0003800000 */
.L_x_1548:
[----:B------:R-:W-:Y:S02]  /*1f60*/  HFMA2 R29, -RZ, RZ, 0, 5.9604644775390625e-08 ;  /* 0x00000001ff1d7431 */ /* 0x000fe400000001ff */
[----:B------:R-:W-:-:S04]  /*1f70*/  FADD.FTZ R35, R34, R31 ;  /* 0x0000001f22237221 */ /* 0x000fc80000010000 */
[----:B------:R-:W-:-:S07]  /*1f80*/  IMAD.MOV.U32 R36, RZ, RZ, R35 ;  /* 0x000000ffff247224 */ /* 0x000fce00078e0023 */
[----:B------:R-:W-:Y:S05]  /*1f90*/  WARPSYNC.COLLECTIVE R27, `(.L_x_1549) ;  /* 0x000000001b087348 */ /* 0x000fea0003c00000 */
[----:B------:R1:W2:Y:S02]  /*1fa0*/  SHFL.BFLY P1, R31, R36, R29, R30 ;  /* 0x0c00001d241f7389 */ /* 0x0002a4000002001e */
[----:B-12---:R-:W-:Y:S05]  /*1fb0*/  ENDCOLLECTIVE ;  /* 0x000000000000791b */ /* 0x006fea0003800000 */
.L_x_1549:
[----:B------:R-:W-:Y:S05]  /*1fc0*/  BRA `(.L_x_1550) ;  /* 0xfffffff400847947 */ /* 0x000fea000383ffff */
.L_x_1534:
[----:B------:R-:W-:Y:S01]  /*1fd0*/  BSSY B0, `(.L_x_1551) ;  /* 0x0000008000007945 */ /* 0x000fe20003800000 */
[----:B------:R-:W-:Y:S01]  /*1fe0*/  IMAD.MOV.U32 R36, RZ, RZ, R4 ;  /* 0x000000ffff247224 */ /* 0x000fe200078e0004 */
[----:B------:R-:W-:Y:S01]  /*1ff0*/  MOV R29, 0x10 ;  /* 0x00000010001d7802 */ /* 0x000fe20000000f00 */
[----:B------:R-:W-:Y:S01]  /*2000*/  IMAD.MOV.U32 R30, RZ, RZ, 0x1f ;  /* 0x0000001fff1e7424 */ /* 0x000fe200078e00ff */
[----:B------:R-:W-:-:S07]  /*2010*/  MOV R27, 0xffffffff ;  /* 0xffffffff001b7802 */ /* 0x000fce0000000f00 */
[----:B-1----:R-:W-:Y:S05]  /*2020*/  WARPSYNC.COLLECTIVE R27, `(.L_x_1552) ;  /* 0x000000001b087348 */ /* 0x002fea0003c00000 */
[----:B------:R2:W3:Y:S02]  /*2030*/  SHFL.BFLY P1, R31, R36, R29, R30 ;  /* 0x0c00001d241f7389 */ /* 0x0004e4000002001e */
[----:B-123--:R-:W-:Y:S05]  /*2040*/  ENDCOLLECTIVE ;  /* 0x000000000000791b */ /* 0x00efea0003800000 */
.L_x_1552:
[----:B------:R-:W-:Y:S05]  /*2050*/  BSYNC B0 ;  /* 0x0000000000007941 */ /* 0x000fea0003800000 */
.L_x_1551:
        /* <DEDUP_REMOVED lines=8> */
.L_x_1553:
[----:B------:R-:W-:Y:S02]  /*20e0*/  HFMA2 R29, -RZ, RZ, 0, 2.384185791015625e-07 ;  /* 0x00000004ff1d7431 */ /* 0x000fe400000001ff */
[----:B------:R-:W-:-:S04]  /*20f0*/  FADD.FTZ R6, R5, R31 ;  /* 0x0000001f05067221 */ /* 0x000fc80000010000 */
[----:B------:R-:W-:-:S07]  /*2100*/  IMAD.MOV.U32 R36, RZ, RZ, R6 ;  /* 0x000000ffff247224 */ /* 0x000fce00078e0006 */
[----:B------:R-:W-:Y:S05]  /*2110*/  WARPSYNC.COLLECTIVE R27, `(.L_x_1554) ;  /* 0x000000001b087348 */ /* 0x000fea0003c00000 */
[----:B------:R1:W2:Y:S02]  /*2120*/  SHFL.BFLY P1, R31, R36, R29, R30 ;  /* 0x0c00001d241f7389 */ /* 0x0002a4000002001e */
[----:B-12---:R-:W-:Y:S05]  /*2130*/  ENDCOLLECTIVE ;  /* 0x000000000000791b */ /* 0x006fea0003800000 */
.L_x_1554:
[----:B------:R-:W-:Y:S01]  /*2140*/  MOV R29, 0x2 ;  /* 0x00000002001d7802 */ /* 0x000fe20000000f00 */
[----:B------:R-:W-:-:S04]  /*2150*/  FADD.FTZ R7, R6, R31 ;  /* 0x0000001f06077221 */ /* 0x000fc80000010000 */
[----:B------:R-:W-:-:S07]  /*2160*/  IMAD.MOV.U32 R36, RZ, RZ, R7 ;  /* 0x000000ffff247224 */ /* 0x000fce00078e0007 */
[----:B------:R-:W-:Y:S05]  /*2170*/  WARPSYNC.COLLECTIVE R27, `(.L_x_1555) ;  /* 0x000000001b087348 */ /* 0x000fea0003c00000 */
[----:B------:R1:W2:Y:S02]  /*2180*/  SHFL.BFLY P1, R31, R36, R29, R30 ;  /* 0x0c00001d241f7389 */ /* 0x0002a4000002001e */
[----:B-12---:R-:W-:Y:S05]  /*2190*/  ENDCOLLECTIVE ;  /* 0x000000000000791b */ /* 0x006fea0003800000 */
.L_x_1555:
[----:B------:R-:W-:Y:S02]  /*21a0*/  HFMA2 R29, -RZ, RZ, 0, 5.9604644775390625e-08 ;  /* 0x00000001ff1d7431 */ /* 0x000fe400000001ff */
[----:B------:R-:W-:-:S04]  /*21b0*/  FADD.FTZ R8, R7, R31 ;  /* 0x0000001f07087221 */ /* 0x000fc80000010000 */
[----:B------:R-:W-:-:S07]  /*21c0*/  IMAD.MOV.U32 R36, RZ, RZ, R8 ;  /* 0x000000ffff247224 */ /* 0x000fce00078e0008 */
[----:B------:R-:W-:Y:S05]  /*21d0*/  WARPSYNC.COLLECTIVE R27, `(.L_x_1556) ;  /* 0x000000001b087348 */ /* 0x000fea0003c00000 */
[----:B------:R1:W2:Y:S02]  /*21e0*/  SHFL.BFLY P1, R31, R36, R29, R30 ;  /* 0x0c00001d241f7389 */ /* 0x0002a4000002001e */
[----:B-12---:R-:W-:Y:S05]  /*21f0*/  ENDCOLLECTIVE ;  /* 0x000000000000791b */ /* 0x006fea0003800000 */
.L_x_1556:
[----:B------:R-:W-:Y:S05]  /*2200*/  BRA `(.L_x_1557) ;  /* 0xfffffff400e07947 */ /* 0x000fea000383ffff */
.L_x_1558:
        /* <DEDUP_REMOVED lines=15> */
.L_x_4103:


//--------------------- .text._ZN12tensorrt_llm7kernels32fusedQKNormRopeKernelNTokenHeadsIN3c108BFloat16EfLi256ELb0ELi4EEEvPviiifPKvS6_S6_PKlii --------------------------
	.section	.text._ZN12tensorrt_llm7kernels32fusedQKNormRopeKernelNTokenHeadsIN3c108BFloat16EfLi256ELb0ELi4EEEvPviiifPKvS6_S6_PKlii,"ax",@progbits
	.align	128
        .global         _ZN12tensorrt_llm7kernels32fusedQKNormRopeKernelNTokenHeadsIN3c108BFloat16EfLi256ELb0ELi4EEEvPviiifPKvS6_S6_PKlii
        .type           _ZN12tensorrt_llm7kernels32fusedQKNormRopeKernelNTokenHeadsIN3c108BFloat16EfLi256ELb0ELi4EEEvPviiifPKvS6_S6_PKlii,@function
        .size           _ZN12tensorrt_llm7kernels32fusedQKNormRopeKernelNTokenHeadsIN3c108BFloat16EfLi256ELb0ELi4EEEvPviiifPKvS6_S6_PKlii,(.L_x_4104 - _ZN12tensorrt_llm7kernels32fusedQKNormRopeKernelNTokenHeadsIN3c108BFloat16EfLi256ELb0ELi4EEEvPviiifPKvS6_S6_PKlii)
        .other          _ZN12tensorrt_llm7kernels32fusedQKNormRopeKernelNTokenHeadsIN3c108BFloat16EfLi256ELb0ELi4EEEvPviiifPKvS6_S6_PKlii,@"STO_CUDA_ENTRY STV_DEFAULT"
_ZN12tensorrt_llm7kernels32fusedQKNormRopeKernelNTokenHeadsIN3c108BFloat16EfLi256ELb0ELi4EEEvPviiifPKvS6_S6_PKlii:
.text._ZN12tensorrt_llm7kernels32fusedQKNormRopeKernelNTokenHeadsIN3c108BFloat16EfLi256ELb0ELi4EEEvPviiifPKvS6_S6_PKlii:
        /* <DEDUP_REMOVED lines=79> */
.L_x_1563:
        /* <DEDUP_REMOVED lines=43> */
.L_x_1562:
[----:B---3--:R-:W-:Y:S05]  /*07a0*/  BSYNC.RECONVERGENT B1 ;  /* 0x0000000000017941 */ /* 0x008fea0003800200 */
.L_x_1561:
        /* <DEDUP_REMOVED lines=12> */
.L_x_1564:
        /* <DEDUP_REMOVED lines=16> */
.L_x_1560:
[----:B---3--:R-:W-:Y:S05]  /*0970*/  BSYNC.RECONVERGENT B0 ;  /* 0x0000000000007941 */ /* 0x008fea0003800200 */
.L_x_1559:
        /* <DEDUP_REMOVED lines=40> */
.L_x_1569:
        /* <DEDUP_REMOVED lines=11> */
.L_x_1568:
[----:B------:R-:W-:Y:S05]  /*0cb0*/  BSYNC.RECONVERGENT B1 ;  /* 0x0000000000017941 */ /* 0x000fea0003800200 */
.L_x_1567:
        /* <DEDUP_REMOVED lines=8> */
.L_x_1570:
        /* <DEDUP_REMOVED lines=23> */
.L_x_1566:
[----:B------:R-:W-:Y:S05]  /*0eb0*/  BSYNC.RECONVERGENT B0 ;  /* 0x0000000000007941 */ /* 0x000fea0003800200 */
.L_x_1565:
        /* <DEDUP_REMOVED lines=60> */
.L_x_1578:
        /* <DEDUP_REMOVED lines=36> */
.L_x_1585:
        /* <DEDUP_REMOVED lines=30> */
.L_x_1573:
[----:B------:R-:W-:Y:S05]  /*16a0*/  BSYNC.RECONVERGENT B0 ;  /* 0x0000000000007941 */ /* 0x000fea0003800200 */
.L_x_1572:
        /* <DEDUP_REMOVED lines=199> */
.L_x_1596:
        /* <DEDUP_REMOVED lines=25> */
.L_x_1575:
[----:B------:R-:W-:Y:S05]  /*24b0*/  BSYNC B0 ;  /* 0x0000000000007941 */ /* 0x000fea0003800000 */
.L_x_1574:
        /* <DEDUP_REMOVED lines=15> */
.L_x_1571:
[----:B------:R-:W-:Y:S01]  /*25b0*/  HFMA2 R3, -RZ, RZ, 0, 1.847743988037109375e-06 ;  /* 0x0000001fff037431 */ /* 0x000fe200000001ff */
[----:B------:R-:W-:Y:S01]  /*25c0*/  BSSY B0, `(.L_x_1579) ;  /* 0x0000006000007945 */ /* 0x000fe20003800000 */
[----:B------:R-:W-:Y:S02]  /*25d0*/  IMAD.MOV.U32 R2, RZ, RZ, 0x10 ;  /* 0x00000010ff027424 */ /* 0x000fe400078e00ff */
[----:B------:R-:W-:-:S07]  /*25e0*/  IMAD.MOV.U32 R40, RZ, RZ, -0x1 ;  /* 0xffffffffff287424 */ /* 0x000fce00078e00ff */
[----:B------:R-:W-:Y:S05]  /*25f0*/  WARPSYNC.COLLECTIVE R40, `(.L_x_1580) ;  /* 0x0000000028087348 */ /* 0x000fea0003c00000 */
[----:B------:R1:W2:Y:S02]  /*2600*/  SHFL.BFLY P3, R42, R41, R2, R3 ;  /* 0x0c000002292a7389 */ /* 0x0002a40000060003 */
[----:B-12---:R-:W-:Y:S05]  /*2610*/  ENDCOLLECTIVE ;  /* 0x000000000000791b */ /* 0x006fea0003800000 */
.L_x_1580:
[----:B------:R-:W-:Y:S05]  /*2620*/  BSYNC B0 ;  /* 0x0000000000007941 */ /* 0x000fea0003800000 */
.L_x_1579:
[----:B------:R-:W-:Y:S01]  /*2630*/  FADD.FTZ R41, R41, R42 ;  /* 0x0000002a29297221 */ /* 0x000fe20000010000 */
[----:B------:R-:W-:Y:S01]  /*2640*/  MOV R2, 0x8 ;  /* 0x0000000800027802 */ /* 0x000fe20000000f00 */
[----:B------:R-:W-:Y:S01]  /*2650*/  IMAD.MOV.U32 R3, RZ, RZ, 0x1f ;  /* 0x0000001fff037424 */ /* 0x000fe200078e00ff */
[----:B------:R-:W-:-:S07]  /*2660*/  MOV R40, 0xffffffff ;  /* 0xffffffff00287802 */ /* 0x000fce0000000f00 */
[----:B------:R-:W-:Y:S05]  /*2670*/  WARPSYNC.COLLECTIVE R40, `(.L_x_1581) ;  /* 0x0000000028087348 */ /* 0x000fea0003c00000 */
[----:B------:R1:W2:Y:S02]  /*2680*/  SHFL.BFLY P3, R42, R41, R2, R3 ;  /* 0x0c000002292a7389 */ /* 0x0002a40000060003 */
[----:B-12---:R-:W-:Y:S05]  /*2690*/  ENDCOLLECTIVE ;  /* 0x000000000000791b */ /* 0x006fea0003800000 */
.L_x_1581:
[----:B------:R-:W-:Y:S02]  /*26a0*/  HFMA2 R2, -RZ, RZ, 0, 2.384185791015625e-07 ;  /* 0x00000004ff027431 */ /* 0x000fe400000001ff */
[----:B------:R-:W-:-:S04]  /*26b0*/  FADD.FTZ R34, R41, R42 ;  /* 0x0000002a29227221 */ /* 0x000fc80000010000 */
[----:B------:R-:W-:-:S07]  /*26c0*/  IMAD.MOV.U32 R41, RZ, RZ, R34 ;  /* 0x000000ffff297224 */ /* 0x000fce00078e0022 */
[----:B------:R-:W-:Y:S05]  /*26d0*/  WARPSYNC.COLLECTIVE R40, `(.L_x_1582) ;  /* 0x0000000028087348 */ /* 0x000fea0003c00000 */
[----:B------:R1:W2:Y:S02]  /*26e0*/  SHFL.BFLY P3, R42, R41, R2, R3 ;  /* 0x0c000002292a7389 */ /* 0x0002a40000060003 */
[----:B-12---:R-:W-:Y:S05]  /*26f0*/  ENDCOLLECTIVE ;  /* 0x000000000000791b */ /* 0x006fea0003800000 */
.L_x_1582:
[----:B------:R-:W-:Y:S01]  /*2700*/  MOV R2, 0x2 ;  /* 0x0000000200027802 */ /* 0x000fe20000000f00 */
[----:B------:R-:W-:-:S04]  /*2710*/  FADD.FTZ R39, R34, R42 ;  /* 0x0000002a22277221 */ /* 0x000fc80000010000 */
[----:B------:R-:W-:-:S07]  /*2720*/  IMAD.MOV.U32 R41, RZ, RZ, R39 ;  /* 0x000000ffff297224 */ /* 0x000fce00078e0027 */
[----:B------:R-:W-:Y:S05]  /*2730*/  WARPSYNC.COLLECTIVE R40, `(.L_x_1583) ;  /* 0x0000000028087348 */ /* 0x000fea0003c00000 */
[----:B------:R1:W2:Y:S02]  /*2740*/  SHFL.BFLY P3, R42, R41, R2, R3 ;  /* 0x0c000002292a7389 */ /* 0x0002a40000060003 */
[----:B-12---:R-:W-:Y:S05]  /*2750*/  ENDCOLLECTIVE ;  /* 0x000000000000791b */ /* 0x006fea0003800000 */
.L_x_1583:
[----:B------:R-:W-:Y:S02]  /*2760*/  HFMA2 R2, -RZ, RZ, 0, 5.9604644775390625e-08 ;  /* 0x00000001ff027431 */ /* 0x000fe400000001ff */
[----:B------:R-:W-:-:S04]  /*2770*/  FADD.FTZ R43, R39, R42 ;  /* 0x0000002a272b7221 */ /* 0x000fc80000010000 */
[----:B------:R-:W-:-:S07]  /*2780*/  IMAD.MOV.U32 R41, RZ, RZ, R43 ;  /* 0x000000ffff297224 */ /* 0x000fce00078e002b */
[----:B------:R-:W-:Y:S05]  /*2790*/  WARPSYNC.COLLECTIVE R40, `(.L_x_1584) ;  /* 0x0000000028087348 */ /* 0x000fea0003c00000 */
[----:B------:R1:W2:Y:S02]  /*27a0*/  SHFL.BFLY P3, R42, R41, R2, R3 ;  /* 0x0c000002292a7389 */ /* 0x0002a40000060003 */
[----:B-12---:R-:W-:Y:S05]  /*27b0*/  ENDCOLLECTIVE ;  /* 0x000000000000791b */ /* 0x006fea0003800000 */
.L_x_1584:
[----:B------:R-:W-:Y:S05]  /*27c0*/  BRA `(.L_x_1585) ;  /* 0xffffffec003c7947 */ /* 0x000fea000383ffff */
.L_x_1576:
        /* <DEDUP_REMOVED lines=37> */
.L_x_1587:
[----:B------:R-:W-:Y:S05]  /*2a20*/  BSYNC B1 ;  /* 0x0000000000017941 */ /* 0x000fea0003800000 */
.L_x_1586:
        /* <DEDUP_REMOVED lines=9> */
.L_x_1588:
        /* <DEDUP_REMOVED lines=29> */
.L_x_1589:
        /* <DEDUP_REMOVED lines=29> */
.L_x_1590:
        /* <DEDUP_REMOVED lines=33> */
.L_x_1591:
        /* <DEDUP_REMOVED lines=31> */
.L_x_1592:
        /* <DEDUP_REMOVED lines=26> */
.L_x_1593:
        /* <DEDUP_REMOVED lines=32> */
.L_x_1594:
        /* <DEDUP_REMOVED lines=9> */
.L_x_1595:
[----:B------:R-:W-:-:S04]  /*3690*/  FMUL.FTZ R51, R51, R48 ;  /* 0x0000003033337220 */ /* 0x000fc80000410000 */
[----:B------:R-:W-:Y:S01]  /*36a0*/  FFMA.FTZ R0, R0, R47, R51 ;  /* 0x0000002f00007223 */ /* 0x000fe20000010033 */
[----:B------:R-:W-:Y:S06]  /*36b0*/  BRA `(.L_x_1596) ;  /* 0xffffffec00187947 */ /* 0x000fec000383ffff */
.L_x_1577:
[----:B------:R-:W-:Y:S01]  /*36c0*/  BSSY B1, `(.L_x_1597) ;  /* 0x0000005000017945 */ /* 0x000fe20003800000 */
[----:B------:R-:W-:-:S07]  /*36d0*/  MOV R40, 0xffffffff ;  /* 0xffffffff00287802 */ /* 0x000fce0000000f00 */
[----:B------:R-:W-:Y:S05]  /*36e0*/  WARPSYNC.COLLECTIVE R40, `(.L_x_1598) ;  /* 0x0000000028087348 */ /* 0x000fea0003c00000 */
[----:B------:R-:W-:Y:S01]  /*36f0*/  NOP ;  /* 0x0000000000007918 */ /* 0x000fe20000000000 */
[----:B------:R-:W-:Y:S05]  /*3700*/  ENDCOLLECTIVE ;  /* 0x000000000000791b */ /* 0x000fea0003800000 */
.L_x_1598:
[----:B------:R-:W-:Y:S05]  /*3710*/  BSYNC B1 ;  /* 0x0000000000017941 */ /* 0x000fea0003800000 */
.L_x_1597:
[----:B------:R-:W-:Y:S05]  /*3720*/  BRA `(.L_x_1575) ;  /* 0xffffffec00607947 */ /* 0x000fea000383ffff */
.L_x_1599:
        /* <DEDUP_REMOVED lines=13> */
.L_x_4104:


//--------------------- .text._ZN12tensorrt_llm7kernels32fusedQKNormRopeKernelNTokenHeadsIN3c108BFloat16EfLi256ELb1ELi4EEEvPviiifPKvS6_S6_PKlii --------------------------
	.section	.text._ZN12tensorrt_llm7kernels32fusedQKNormRopeKernelNTokenHeadsIN3c108BFloat16EfLi256ELb1ELi4EEEvPviiifPKvS6_S6_PKlii,"ax",@progbits
	.align	128
        .global         _ZN12tensorrt_llm7kernels32fusedQKNormRopeKernelNTokenHeadsIN3c108BFloat16EfLi256ELb1ELi4EEEvPviiifPKvS6_S6_PKlii
        .type           _ZN12tensorrt_llm7kernels32fusedQKNormRopeKernelNTokenHeadsIN3c108BFloat16EfLi256ELb1ELi4EEEvPviiifPKvS6_S6_PKlii,@function
        .size           _ZN12tensorrt_llm7kernels32fusedQKNormRopeKernelNTokenHeadsIN3c108BFloat16EfLi256ELb1ELi4EEEvPviiifPKvS6_S6_PKlii,(.L_x_4105 - _ZN12tensorrt_llm7kernels32fusedQKNormRopeKernelNTokenHeadsIN3c108BFloat16EfLi256ELb1ELi4EEEvPviiifPKvS6_S6_PKlii)
        .other          _ZN12tensorrt_llm7kernels32fusedQKNormRopeKernelNTokenHeadsIN3c108BFloat16EfLi256ELb1ELi4EEEvPviiifPKvS6_S6_PKlii,@"STO_CUDA_ENTRY STV_DEFAULT"
_ZN12tensorrt_llm7kernels32fusedQKNormRopeKernelNTokenHeadsIN3c108BFloat16EfLi256ELb1ELi4EEEvPviiifPKvS6_S6_PKlii:
.text._ZN12tensorrt_llm7kernels32fusedQKNormRopeKernelNTokenHeadsIN3c108BFloat16EfLi256ELb1ELi4EEEvPviiifPKvS6_S6_PKlii:
        /* <DEDUP_REMOVED lines=78> */
.L_x_1604:
        /* <DEDUP_REMOVED lines=43> */
.L_x_1603:
[----:B------:R-:W-:Y:S05]  /*0790*/  BSYNC.RECONVERGENT B1 ;  /* 0x0000000000017941 */ /* 0x000fea0003800200 */
.L_x_1602:
        /* <DEDUP_REMOVED lines=12> */
.L_x_1605:
        /* <DEDUP_REMOVED lines=16> */
.L_x_1601:
[----:B------:R-:W-:Y:S05]  /*0960*/  BSYNC.RECONVERGENT B0 ;  /* 0x0000000000007941 */ /* 0x000fea0003800200 */
.L_x_1600:
        /* <DEDUP_REMOVED lines=40> */
.L_x_1610:
        /* <DEDUP_REMOVED lines=11> */
.L_x_1609:
[----:B------:R-:W-:Y:S05]  /*0ca0*/  BSYNC.RECONVERGENT B1 ;  /* 0x0000000000017941 */ /* 0x000fea0003800200 */
.L_x_1608:
        /* <DEDUP_REMOVED lines=8> */
.L_x_1611:
        /* <DEDUP_REMOVED lines=23> */
.L_x_1607:
[----:B------:R-:W-:Y:S05]  /*0ea0*/  BSYNC.RECONVERGENT B0 ;  /* 0x0000000000007941 */ /* 0x000fea0003800200 */
.L_x_1606:
        /* <DEDUP_REMOVED lines=63> */
.L_x_1617:
        /* <DEDUP_REMOVED lines=36> */
.L_x_1624:
        /* <DEDUP_REMOVED lines=30> */
.L_x_1614:
[----:B------:R-:W-:Y:S05]  /*16c0*/  BSYNC.RECONVERGENT B0 ;  /* 0x0000000000007941 */ /* 0x000fea0003800200 */
.L_x_1613:
        /* <DEDUP_REMOVED lines=28> */
.L_x_1616:
[----:B------:R-:W-:Y:S05]  /*1890*/  BSYNC.RECONVERGENT B0 ;  /* 0x0000000000007941 */ /* 0x000fea0003800200 */
.L_x_1615:
        /* <DEDUP_REMOVED lines=15> */
.L_x_1612:
[----:B------:R-:W-:Y:S01]  /*1990*/  HFMA2 R41, -RZ, RZ, 0, 9.5367431640625e-07 ;  /* 0x00000010ff297431 */ /* 0x000fe200000001ff */
[----:B------:R-:W-:Y:S01]  /*19a0*/  BSSY B0, `(.L_x_1618) ;  /* 0x0000006000007945 */ /* 0x000fe20003800000 */
[----:B------:R-:W-:Y:S01]  /*19b0*/  IMAD.MOV.U32 R42, RZ, RZ, 0x1f ;  /* 0x0000001fff2a7424 */ /* 0x000fe200078e00ff */
[----:B------:R-:W-:-:S07]  /*19c0*/  MOV R39, 0xffffffff ;  /* 0xffffffff00277802 */ /* 0x000fce0000000f00 */
[----:B------:R-:W-:Y:S05]  /*19d0*/  WARPSYNC.COLLECTIVE R39, `(.L_x_1619) ;  /* 0x0000000027087348 */ /* 0x000fea0003c00000 */
[----:B------:R1:W2:Y:S02]  /*19e0*/  SHFL.BFLY P1, R37, R36, R41, R42 ;  /* 0x0c00002924257389 */ /* 0x0002a4000002002a */
[----:B-12---:R-:W-:Y:S05]  /*19f0*/  ENDCOLLECTIVE ;  /* 0x000000000000791b */ /* 0x006fea0003800000 */
.L_x_1619:
[----:B------:R-:W-:Y:S05]  /*1a00*/  BSYNC B0 ;  /* 0x0000000000007941 */ /* 0x000fea0003800000 */
.L_x_1618:
        /* <DEDUP_REMOVED lines=9> */
.L_x_1620:
[----:B------:R-:W-:Y:S01]  /*1aa0*/  HFMA2 R41, -RZ, RZ, 0, 2.384185791015625e-07 ;  /* 0x00000004ff297431 */ /* 0x000fe200000001ff */
[----:B------:R-:W-:-:S05]  /*1ab0*/  MOV R38, R37 ;  /* 0x0000002500267202 */ /* 0x000fca0000000f00 */
[----:B------:R-:W-:-:S04]  /*1ac0*/  FADD.FTZ R38, R5, R38 ;  /* 0x0000002605267221 */ /* 0x000fc80000010000 */
[----:B------:R-:W-:-:S07]  /*1ad0*/  IMAD.MOV.U32 R36, RZ, RZ, R38 ;  /* 0x000000ffff247224 */ /* 0x000fce00078e0026 */
[----:B------:R-:W-:Y:S05]  /*1ae0*/  WARPSYNC.COLLECTIVE R39, `(.L_x_1621) ;  /* 0x0000000027087348 */ /* 0x000fea0003c00000 */
[----:B------:R1:W2:Y:S02]  /*1af0*/  SHFL.BFLY P1, R37, R36, R41, R42 ;  /* 0x0c00002924257389 */ /* 0x0002a4000002002a */
[----:B-12---:R-:W-:Y:S05]  /*1b00*/  ENDCOLLECTIVE ;  /* 0x000000000000791b */ /* 0x006fea0003800000 */
.L_x_1621:
[----:B------:R-:W-:Y:S02]  /*1b10*/  IMAD.MOV.U32 R41, RZ, RZ, 0x2 ;  /* 0x00000002ff297424 */ /* 0x000fe400078e00ff */
[----:B------:R-:W-:-:S04]  /*1b20*/  IMAD.MOV.U32 R7, RZ, RZ, R37 ;  /* 0x000000ffff077224 */ /* 0x000fc800078e0025 */
[----:B------:R-:W-:-:S05]  /*1b30*/  FADD.FTZ R7, R38, R7 ;  /* 0x0000000726077221 */ /* 0x000fca0000010000 */
[----:B------:R-:W-:-:S07]  /*1b40*/  MOV R36, R7 ;  /* 0x0000000700247202 */ /* 0x000fce0000000f00 */
[----:B------:R-:W-:Y:S05]  /*1b50*/  WARPSYNC.COLLECTIVE R39, `(.L_x_1622) ;  /* 0x0000000027087348 */ /* 0x000fea0003c00000 */
[----:B------:R1:W2:Y:S02]  /*1b60*/  SHFL.BFLY P1, R37, R36, R41, R42 ;  /* 0x0c00002924257389 */ /* 0x0002a4000002002a */
[----:B-12---:R-:W-:Y:S05]  /*1b70*/  ENDCOLLECTIVE ;  /* 0x000000000000791b */ /* 0x006fea0003800000 */
.L_x_1622:
[----:B------:R-:W-:Y:S01]  /*1b80*/  HFMA2 R41, -RZ, RZ, 0, 5.9604644775390625e-08 ;  /* 0x00000001ff297431 */ /* 0x000fe200000001ff */
[----:B------:R-:W-:-:S05]  /*1b90*/  MOV R40, R37 ;  /* 0x0000002500287202 */ /* 0x000fca0000000f00 */
[----:B------:R-:W-:-:S04]  /*1ba0*/  FADD.FTZ R40, R7, R40 ;  /* 0x0000002807287221 */ /* 0x000fc80000010000 */
[----:B------:R-:W-:-:S07]  /*1bb0*/  IMAD.MOV.U32 R36, RZ, RZ, R40 ;  /* 0x000000ffff247224 */ /* 0x000fce00078e0028 */
[----:B------:R-:W-:Y:S05]  /*1bc0*/  WARPSYNC.COLLECTIVE R39, `(.L_x_1623) ;  /* 0x0000000027087348 */ /* 0x000fea0003c00000 */
[----:B------:R1:W2:Y:S02]  /*1bd0*/  SHFL.BFLY P1, R37, R36, R41, R42 ;  /* 0x0c00002924257389 */ /* 0x0002a4000002002a */
[----:B-12---:R-:W-:Y:S05]  /*1be0*/  ENDCOLLECTIVE ;  /* 0x000000000000791b */ /* 0x006fea0003800000 */
.L_x_1623:
[----:B------:R-:W-:Y:S05]  /*1bf0*/  BRA `(.L_x_1624) ;  /* 0xfffffff800387947 */ /* 0x000fea000383ffff */
.L_x_1625:
        /* <DEDUP_REMOVED lines=16> */
.L_x_4105:


//--------------------- .text._ZN12tensorrt_llm7kernels32fusedQKNormRopeKernelNTokenHeadsIN3c108BFloat16EfLi128ELb0ELi4EEEvPviiifPKvS6_S6_PKlii --------------------------
	.section	.text._ZN12tensorrt_llm7kernels32fusedQKNormRopeKernelNTokenHeadsIN3c108BFloat16EfLi128ELb0ELi4EEEvPviiifPKvS6_S6_PKlii,"ax",@progbits
	.align	128
        .global         _ZN12tensorrt_llm7kernels32fusedQKNormRopeKernelNTokenHeadsIN3c108BFloat16EfLi128ELb0ELi4EEEvPviiifPKvS6_S6_PKlii
        .type           _ZN12tensorrt_llm7kernels32fusedQKNormRopeKernelNTokenHeadsIN3c108BFloat16EfLi128ELb0ELi4EEEvPviiifPKvS6_S6_PKlii,@function
        .size           _ZN12tensorrt_llm7kernels32fusedQKNormRopeKernelNTokenHeadsIN3c108BFloat16EfLi128ELb0ELi4EEEvPviiifPKvS6_S6_PKlii,(.L_x_4106 - _ZN12tensorrt_llm7kernels32fusedQKNormRopeKernelNTokenHeadsIN3c108BFloat16EfLi128ELb0ELi4EEEvPviiifPKvS6_S6_PKlii)
        .other          _ZN12tensorrt_llm7kernels32fusedQKNormRopeKernelNTokenHeadsIN3c108BFloat16EfLi128ELb0ELi4EEEvPviiifPKvS6_S6_PKlii,@"STO_CUDA_ENTRY STV_DEFAULT"
_ZN12tensorrt_llm7kernels32fusedQKNormRopeKernelNTokenHeadsIN3c108BFloat16EfLi128ELb0ELi4EEEvPviiifPKvS6_S6_PKlii:
.text._ZN12tensorrt_llm7kernels32fusedQKNormRopeKernelNTokenHeadsIN3c108BFloat16EfLi128ELb0ELi4EEEvPviiifPKvS6_S6_PKlii:
        /* <DEDUP_REMOVED lines=78> */
.L_x_1630:
        /* <DEDUP_REMOVED lines=43> */
.L_x_1629:
[----:B------:R-:W-:Y:S05]  /*0790*/  BSYNC.RECONVERGENT B1 ;  /* 0x0000000000017941 */ /* 0x000fea0003800200 */
.L_x_1628:
        /* <DEDUP_REMOVED lines=12> */
.L_x_1631:
        /* <DEDUP_REMOVED lines=16> */
.L_x_1627:
[----:B------:R-:W-:Y:S05]  /*0960*/  BSYNC.RECONVERGENT B0 ;  /* 0x0000000000007941 */ /* 0x000fea0003800200 */
.L_x_1626:
        /* <DEDUP_REMOVED lines=40> */
.L_x_1636:
        /* <DEDUP_REMOVED lines=11> */
.L_x_1635:
[----:B------:R-:W-:Y:S05]  /*0ca0*/  BSYNC.RECONVERGENT B1 ;  /* 0x0000000000017941 */ /* 0x000fea0003800200 */
.L_x_1634:
        /* <DEDUP_REMOVED lines=8> */
.L_x_1637:
        /* <DEDUP_REMOVED lines=23> */
.L_x_1633:
[----:B------:R-:W-:Y:S05]  /*0ea0*/  BSYNC.RECONVERGENT B0 ;  /* 0x0000000000007941 */ /* 0x000fea0003800200 */
.L_x_1632:
        /* <DEDUP_REMOVED lines=98> */
.L_x_1645:
        /* <DEDUP_REMOVED lines=26> */
.L_x_1652:
        /* <DEDUP_REMOVED lines=18> */
.L_x_1640:
[----:B------:R-:W-:Y:S05]  /*1790*/  BSYNC.RECONVERGENT B0 ;  /* 0x0000000000007941 */ /* 0x000fea0003800200 */
.L_x_1639:
        /* <DEDUP_REMOVED lines=58> */
.L_x_1659:
        /* <DEDUP_REMOVED lines=11> */
.L_x_1642:
[----:B------:R-:W-:Y:S05]  /*1bf0*/  BSYNC B0 ;  /* 0x0000000000007941 */ /* 0x000fea0003800000 */
.L_x_1641:
        /* <DEDUP_REMOVED lines=13> */
.L_x_1638:
[----:B------:R-:W-:Y:S01]  /*1cd0*/  HFMA2 R2, -RZ, RZ, 0, 9.5367431640625e-07 ;  /* 0x00000010ff027431 */ /* 0x000fe200000001ff */
[----:B------:R-:W-:Y:S01]  /*1ce0*/  BSSY B0, `(.L_x_1646) ;  /* 0x0000006000007945 */ /* 0x000fe20003800000 */
[----:B------:R-:W-:Y:S02]  /*1cf0*/  IMAD.MOV.U32 R3, RZ, RZ, 0x1f ;  /* 0x0000001fff037424 */ /* 0x000fe400078e00ff */
[----:B------:R-:W-:-:S07]  /*1d00*/  IMAD.MOV.U32 R4, RZ, RZ, -0x1 ;  /* 0xffffffffff047424 */ /* 0x000fce00078e00ff */
[----:B------:R-:W-:Y:S05]  /*1d10*/  WARPSYNC.COLLECTIVE R4, `(.L_x_1647) ;  /* 0x0000000004087348 */ /* 0x000fea0003c00000 */
[----:B------:R1:W2:Y:S02]  /*1d20*/  SHFL.BFLY P2, R34, R5, R2, R3 ;  /* 0x0c00000205227389 */ /* 0x0002a40000040003 */
[----:B-12---:R-:W-:Y:S05]  /*1d30*/  ENDCOLLECTIVE ;  /* 0x000000000000791b */ /* 0x006fea0003800000 */
.L_x_1647:
[----:B------:R-:W-:Y:S05]  /*1d40*/  BSYNC B0 ;  /* 0x0000000000007941 */ /* 0x000fea0003800000 */
.L_x_1646:
[----:B------:R-:W-:Y:S01]  /*1d50*/  FADD.FTZ R5, R5, R34 ;  /* 0x0000002205057221 */ /* 0x000fe20000010000 */
[----:B------:R-:W-:Y:S01]  /*1d60*/  MOV R2, 0x8 ;  /* 0x0000000800027802 */ /* 0x000fe20000000f00 */
[----:B------:R-:W-:Y:S02]  /*1d70*/  IMAD.MOV.U32 R3, RZ, RZ, 0x1f ;  /* 0x0000001fff037424 */ /* 0x000fe400078e00ff */
[----:B------:R-:W-:-:S07]  /*1d80*/  IMAD.MOV.U32 R4, RZ, RZ, -0x1 ;  /* 0xffffffffff047424 */ /* 0x000fce00078e00ff */
[----:B------:R-:W-:Y:S05]  /*1d90*/  WARPSYNC.COLLECTIVE R4, `(.L_x_1648) ;  /* 0x0000000004087348 */ /* 0x000fea0003c00000 */
[----:B------:R1:W2:Y:S02]  /*1da0*/  SHFL.BFLY P2, R34, R5, R2, R3 ;  /* 0x0c00000205227389 */ /* 0x0002a40000040003 */
[----:B-12---:R-:W-:Y:S05]  /*1db0*/  ENDCOLLECTIVE ;  /* 0x000000000000791b */ /* 0x006fea0003800000 */
.L_x_1648:
[----:B------:R-:W-:Y:S02]  /*1dc0*/  IMAD.MOV.U32 R2, RZ, RZ, 0x4 ;  /* 0x00000004ff027424 */ /* 0x000fe400078e00ff */
[----:B------:R-:W-:-:S05]  /*1dd0*/  FADD.FTZ R30, R5, R34 ;  /* 0x00000022051e7221 */ /* 0x000fca0000010000 */
[----:B------:R-:W-:-:S07]  /*1de0*/  MOV R5, R30 ;  /* 0x0000001e00057202 */ /* 0x000fce0000000f00 */
[----:B------:R-:W-:Y:S05]  /*1df0*/  WARPSYNC.COLLECTIVE R4, `(.L_x_1649) ;  /* 0x0000000004087348 */ /* 0x000fea0003c00000 */
[----:B------:R1:W2:Y:S02]  /*1e00*/  SHFL.BFLY P2, R34, R5, R2, R3 ;  /* 0x0c00000205227389 */ /* 0x0002a40000040003 */
[----:B-12---:R-:W-:Y:S05]  /*1e10*/  ENDCOLLECTIVE ;  /* 0x000000000000791b */ /* 0x006fea0003800000 */
.L_x_1649:
[----:B------:R-:W-:Y:S02]  /*1e20*/  HFMA2 R2, -RZ, RZ, 0, 1.1920928955078125e-07 ;  /* 0x00000002ff027431 */ /* 0x000fe400000001ff */
[----:B------:R-:W-:-:S04]  /*1e30*/  FADD.FTZ R35, R30, R34 ;  /* 0x000000221e237221 */ /* 0x000fc80000010000 */
[----:B------:R-:W-:-:S07]  /*1e40*/  IMAD.MOV.U32 R5, RZ, RZ, R35 ;  /* 0x000000ffff057224 */ /* 0x000fce00078e0023 */
[----:B------:R-:W-:Y:S05]  /*1e50*/  WARPSYNC.COLLECTIVE R4, `(.L_x_1650) ;  /* 0x0000000004087348 */ /* 0x000fea0003c00000 */
[----:B------:R1:W2:Y:S02]  /*1e60*/  SHFL.BFLY P2, R34, R5, R2, R3 ;  /* 0x0c00000205227389 */ /* 0x0002a40000040003 */
[----:B-12---:R-:W-:Y:S05]  /*1e70*/  ENDCOLLECTIVE ;  /* 0x000000000000791b */ /* 0x006fea0003800000 */
.L_x_1650:
[----:B------:R-:W-:Y:S02]  /*1e80*/  IMAD.MOV.U32 R2, RZ, RZ, 0x1 ;  /* 0x00000001ff027424 */ /* 0x000fe400078e00ff */
[----:B------:R-:W-:-:S04]  /*1e90*/  FADD.FTZ R36, R35, R34 ;  /* 0x0000002223247221 */ /* 0x000fc80000010000 */
[----:B------:R-:W-:-:S07]  /*1ea0*/  IMAD.MOV.U32 R5, RZ, RZ, R36 ;  /* 0x000000ffff057224 */ /* 0x000fce00078e0024 */
[----:B------:R-:W-:Y:S05]  /*1eb0*/  WARPSYNC.COLLECTIVE R4, `(.L_x_1651) ;  /* 0x0000000004087348 */ /* 0x000fea0003c00000 */
[----:B------:R1:W2:Y:S02]  /*1ec0*/  SHFL.BFLY P2, R34, R5, R2, R3 ;  /* 0x0c00000205227389 */ /* 0x0002a40000040003 */
[----:B-12---:R-:W-:Y:S05]  /*1ed0*/  ENDCOLLECTIVE ;  /* 0x000000000000791b */ /* 0x006fea0003800000 */
.L_x_1651:
[----:B------:R-:W-:Y:S05]  /*1ee0*/  BRA `(.L_x_1652) ;  /* 0xfffffff400e07947 */ /* 0x000fea000383ffff */
.L_x_1643:
        /* <DEDUP_REMOVED lines=32> */
.L_x_1654:
[----:B------:R-:W-:Y:S05]  /*20f0*/  BSYNC B1 ;  /* 0x0000000000017941 */ /* 0x000fea0003800000 */
.L_x_1653:
        /* <DEDUP_REMOVED lines=10> */
.L_x_1655:
        /* <DEDUP_REMOVED lines=8> */
.L_x_1656:
        /* <DEDUP_REMOVED lines=12> */
.L_x_1657:
        /* <DEDUP_REMOVED lines=9> */
.L_x_1658:
[----:B------:R-:W-:Y:S05]  /*2370*/  BRA `(.L_x_1659) ;  /* 0xfffffff400f07947 */ /* 0x000fea000383ffff */
.L_x_1644:
[----:B------:R-:W-:Y:S01]  /*2380*/  BSSY B1, `(.L_x_1660) ;  /* 0x0000005000017945 */ /* 0x000fe20003800000 */
[----:B------:R-:W-:-:S07]  /*2390*/  MOV R4, 0xffffffff ;  /* 0xffffffff00047802 */ /* 0x000fce0000000f00 */
[----:B------:R-:W-:Y:S05]  /*23a0*/  WARPSYNC.COLLECTIVE R4, `(.L_x_1661) ;  /* 0x0000000004087348 */ /* 0x000fea0003c00000 */
[----:B------:R-:W-:Y:S01]  /*23b0*/  NOP ;  /* 0x0000000000007918 */ /* 0x000fe20000000000 */
[----:B------:R-:W-:Y:S05]  /*23c0*/  ENDCOLLECTIVE ;  /* 0x000000000000791b */ /* 0x000fea0003800000 */
.L_x_1661:
[----:B------:R-:W-:Y:S05]  /*23d0*/  BSYNC B1 ;  /* 0x0000000000017941 */ /* 0x000fea0003800000 */
.L_x_1660:
[----:B------:R-:W-:Y:S05]  /*23e0*/  BRA `(.L_x_1642) ;  /* 0xfffffff800007947 */ /* 0x000fea000383ffff */
.L_x_1662:
        /* <DEDUP_REMOVED lines=9> */
.L_x_4106:


//--------------------- .text._ZN12tensorrt_llm7kernels32fusedQKNormRopeKernelNTokenHeadsIN3c108BFloat16EfLi128ELb1ELi4EEEvPviiifPKvS6_S6_PKlii --------------------------
	.section	.text._ZN12tensorrt_llm7kernels32fusedQKNormRopeKernelNTokenHeadsIN3c108BFloat16EfLi128ELb1ELi4EEEvPviiifPKvS6_S6_PKlii,"ax",@progbits
	.align	128
        .global         _ZN12tensorrt_llm7kernels32fusedQKNormRopeKernelNTokenHeadsIN3c108BFloat16EfLi128ELb1ELi4EEEvPviiifPKvS6_S6_PKlii
        .type           _ZN12tensorrt_llm7kernels32fusedQKNormRopeKernelNTokenHeadsIN3c108BFloat16EfLi128ELb1ELi4EEEvPviiifPKvS6_S6_PKlii,@function
        .size           _ZN12tensorrt_llm7kernels32fusedQKNormRopeKernelNTokenHeadsIN3c108BFloat16EfLi128ELb1ELi4EEEvPviiifPKvS6_S6_PKlii,(.L_x_4107 - _ZN12tensorrt_llm7kernels32fusedQKNormRopeKernelNTokenHeadsIN3c108BFloat16EfLi128ELb1ELi4EEEvPviiifPKvS6_S6_PKlii)
        .other          _ZN12tensorrt_llm7kernels32fusedQKNormRopeKernelNTokenHeadsIN3c108BFloat16EfLi128ELb1ELi4EEEvPviiifPKvS6_S6_PKlii,@"STO_CUDA_ENTRY STV_DEFAULT"
_ZN12tensorrt_llm7kernels32fusedQKNormRopeKernelNTokenHeadsIN3c108BFloat16EfLi128ELb1ELi4EEEvPviiifPKvS6_S6_PKlii:
.text._ZN12tensorrt_llm7kernels32fusedQKNormRopeKernelNTokenHeadsIN3c108BFloat16EfLi128ELb1ELi4EEEvPviiifPKvS6_S6_PKlii:
        /* <DEDUP_REMOVED lines=78> */
.L_x_1667:
        /* <DEDUP_REMOVED lines=43> */
.L_x_1666:
[----:B------:R-:W-:Y:S05]  /*0790*/  BSYNC.RECONVERGENT B1 ;  /* 0x0000000000017941 */ /* 0x000fea0003800200 */
.L_x_1665:
        /* <DEDUP_REMOVED lines=12> */
.L_x_1668:
        /* <DEDUP_REMOVED lines=16> */
.L_x_1664:
[----:B------:R-:W-:Y:S05]  /*0960*/  BSYNC.RECONVERGENT B0 ;  /* 0x0000000000007941 */ /* 0x000fea0003800200 */
.L_x_1663:
        /* <DEDUP_REMOVED lines=40> */
.L_x_1673:
        /* <DEDUP_REMOVED lines=11> */
.L_x_1672:
[----:B------:R-:W-:Y:S05]  /*0ca0*/  BSYNC.RECONVERGENT B1 ;  /* 0x0000000000017941 */ /* 0x000fea0003800200 */
.L_x_1671:
        /* <DEDUP_REMOVED lines=8> */
.L_x_1674:
        /* <DEDUP_REMOVED lines=23> */
.L_x_1670:
[----:B------:R-:W-:Y:S05]  /*0ea0*/  BSYNC.RECONVERGENT B0 ;  /* 0x0000000000007941 */ /* 0x000fea0003800200 */
.L_x_1669:
        /* <DEDUP_REMOVED lines=45> */
.L_x_1680:
        /* <DEDUP_REMOVED lines=26> */
.L_x_1687:
        /* <DEDUP_REMOVED lines=18> */
.L_x_1677:
[----:B------:R-:W-:Y:S05]  /*1440*/  BSYNC.RECONVERGENT B0 ;  /* 0x0000000000007941 */ /* 0x000fea0003800200 */
.L_x_1676:
        /* <DEDUP_REMOVED lines=16> */
.L_x_1679:
[----:B------:R-:W-:Y:S05]  /*1550*/  BSYNC.RECONVERGENT B0 ;  /* 0x0000000000007941 */ /* 0x000fea0003800200 */
.L_x_1678:
        /* <DEDUP_REMOVED lines=13> */
.L_x_1675:
[----:B------:R-:W-:Y:S01]  /*1630*/  HFMA2 R24, -RZ, RZ, 0, 1.847743988037109375e-06 ;  /* 0x0000001fff187431 */ /* 0x000fe200000001ff */
[----:B------:R-:W-:Y:S01]  /*1640*/  BSSY B0, `(.L_x_1681) ;  /* 0x0000006000007945 */ /* 0x000fe20003800000 */
[----:B------:R-:W-:Y:S02]  /*1650*/  IMAD.MOV.U32 R21, RZ, RZ, 0x10 ;  /* 0x00000010ff157424 */ /* 0x000fe400078e00ff */
[----:B------:R-:W-:-:S07]  /*1660*/  IMAD.MOV.U32 R23, RZ, RZ, -0x1 ;  /* 0xffffffffff177424 */ /* 0x000fce00078e00ff */
[----:B------:R-:W-:Y:S05]  /*1670*/  WARPSYNC.COLLECTIVE R23, `(.L_x_1682) ;  /* 0x0000000017087348 */ /* 0x000fea0003c00000 */
[----:B------:R1:W2:Y:S02]  /*1680*/  SHFL.BFLY P2, R24, R25, R21, R24 ;  /* 0x0c00001519187389 */ /* 0x0002a40000040018 */
[----:B-12---:R-:W-:Y:S05]  /*1690*/  ENDCOLLECTIVE ;  /* 0x000000000000791b */ /* 0x006fea0003800000 */
.L_x_1682:
[----:B------:R-:W-:Y:S05]  /*16a0*/  BSYNC B0 ;  /* 0x0000000000007941 */ /* 0x000fea0003800000 */
.L_x_1681:
        /* <DEDUP_REMOVED lines=8> */
.L_x_1683:
        /* <DEDUP_REMOVED lines=8> */
.L_x_1684:
        /* <DEDUP_REMOVED lines=8> */
.L_x_1685:
        /* <DEDUP_REMOVED lines=8> */
.L_x_1686:
[----:B------:R-:W-:Y:S01]  /*18b0*/  MOV R26, R24 ;  /* 0x00000018001a7202 */ /* 0x000fe20000000f00 */
[----:B------:R-:W-:Y:S06]  /*18c0*/  BRA `(.L_x_1687) ;  /* 0xfffffff800947947 */ /* 0x000fec000383ffff */
.L_x_1688:
        /* <DEDUP_REMOVED lines=11> */
.L_x_4107:


//--------------------- .text._ZN12tensorrt_llm7kernels32fusedQKNormRopeKernelNTokenHeadsIN3c108BFloat16EfLi64ELb0ELi4EEEvPviiifPKvS6_S6_PKlii --------------------------
	.section	.text._ZN12tensorrt_llm7kernels32fusedQKNormRopeKernelNTokenHeadsIN3c108BFloat16EfLi64ELb0ELi4EEEvPviiifPKvS6_S6_PKlii,"ax",@progbits
	.align	128
        .global         _ZN12tensorrt_llm7kernels32fusedQKNormRopeKernelNTokenHeadsIN3c108BFloat16EfLi64ELb0ELi4EEEvPviiifPKvS6_S6_PKlii
        .type           _ZN12tensorrt_llm7kernels32fusedQKNormRopeKernelNTokenHeadsIN3c108BFloat16EfLi64ELb0ELi4EEEvPviiifPKvS6_S6_PKlii,@function
        .size           _ZN12tensorrt_llm7kernels32fusedQKNormRopeKernelNTokenHeadsIN3c108BFloat16EfLi64ELb0ELi4EEEvPviiifPKvS6_S6_PKlii,(.L_x_4108 - _ZN12tensorrt_llm7kernels32fusedQKNormRopeKernelNTokenHeadsIN3c108BFloat16EfLi64ELb0ELi4EEEvPviiifPKvS6_S6_PKlii)
        .other          _ZN12tensorrt_llm7kernels32fusedQKNormRopeKernelNTokenHeadsIN3c108BFloat16EfLi64ELb0ELi4EEEvPviiifPKvS6_S6_PKlii,@"STO_CUDA_ENTRY STV_DEFAULT"
_ZN12tensorrt_llm7kernels32fusedQKNormRopeKernelNTokenHeadsIN3c108BFloat16EfLi64ELb0ELi4EEEvPviiifPKvS6_S6_PKlii:
.text._ZN12tensorrt_llm7kernels32fusedQKNormRopeKernelNTokenHeadsIN3c108BFloat16EfLi64ELb0ELi4EEEvPviiifPKvS6_S6_PKlii:
        /* <DEDUP_REMOVED lines=79> */
.L_x_1693:
        /* <DEDUP_REMOVED lines=43> */
.L_x_1692:
[----:B------:R-:W-:Y:S05]  /*07a0*/  BSYNC.RECONVERGENT B1 ;  /* 0x0000000000017941 */ /* 0x000fea0003800200 */
.L_x_1691:
        /* <DEDUP_REMOVED lines=12> */
.L_x_1694:
        /* <DEDUP_REMOVED lines=16> */
.L_x_1690:
[----:B------:R-:W-:Y:S05]  /*0970*/  BSYNC.RECONVERGENT B0 ;  /* 0x0000000000007941 */ /* 0x000fea0003800200 */
.L_x_1689:
        /* <DEDUP_REMOVED lines=40> */
.L_x_1699:
        /* <DEDUP_REMOVED lines=11> */
.L_x_1698:
[----:B------:R-:W-:Y:S05]  /*0cb0*/  BSYNC.RECONVERGENT B1 ;  /* 0x0000000000017941 */ /* 0x000fea0003800200 */
.L_x_1697:
        /* <DEDUP_REMOVED lines=8> */
.L_x_1700:
        /* <DEDUP_REMOVED lines=23> */
.L_x_1696:
[----:B------:R-:W-:Y:S05]  /*0eb0*/  BSYNC.RECONVERGENT B0 ;  /* 0x0000000000007941 */ /* 0x000fea0003800200 */
.L_x_1695:
        /* <DEDUP_REMOVED lines=57> */
.L_x_1708:
        /* <DEDUP_REMOVED lines=21> */
.L_x_1715:
        /* <DEDUP_REMOVED lines=13> */
.L_x_1703:
[----:B------:R-:W-:Y:S05]  /*1470*/  BSYNC.RECONVERGENT B0 ;  /* 0x0000000000007941 */ /* 0x000fea0003800200 */
.L_x_1702:
        /* <DEDUP_REMOVED lines=42> */
.L_x_1720:
        /* <DEDUP_REMOVED lines=11> */
.L_x_1705:
[----:B------:R-:W-:Y:S05]  /*17d0*/  BSYNC B0 ;  /* 0x0000000000007941 */ /* 0x000fea0003800000 */
.L_x_1704:
        /* <DEDUP_REMOVED lines=12> */
.L_x_1701:
[----:B------:R-:W-:Y:S01]  /*18a0*/  HFMA2 R23, -RZ, RZ, 0, 9.5367431640625e-07 ;  /* 0x00000010ff177431 */ /* 0x000fe200000001ff */
[----:B------:R-:W-:Y:S01]  /*18b0*/  BSSY B0, `(.L_x_1709) ;  /* 0x0000006000007945 */ /* 0x000fe20003800000 */
[----:B------:R-:W-:Y:S02]  /*18c0*/  IMAD.MOV.U32 R24, RZ, RZ, 0x1f ;  /* 0x0000001fff187424 */ /* 0x000fe400078e00ff */
[----:B------:R-:W-:-:S07]  /*18d0*/  IMAD.MOV.U32 R9, RZ, RZ, -0x1 ;  /* 0xffffffffff097424 */ /* 0x000fce00078e00ff */
[----:B------:R-:W-:Y:S05]  /*18e0*/  WARPSYNC.COLLECTIVE R9, `(.L_x_1710) ;  /* 0x0000000009087348 */ /* 0x000fea0003c00000 */
[----:B------:R1:W2:Y:S02]  /*18f0*/  SHFL.BFLY P1, R26, R21, R23, R24 ;  /* 0x0c000017151a7389 */ /* 0x0002a40000020018 */
[----:B-12---:R-:W-:Y:S05]  /*1900*/  ENDCOLLECTIVE ;  /* 0x000000000000791b */ /* 0x006fea0003800000 */
.L_x_1710:
[----:B------:R-:W-:Y:S05]  /*1910*/  BSYNC B0 ;  /* 0x0000000000007941 */ /* 0x000fea0003800000 */
.L_x_1709:
        /* <DEDUP_REMOVED lines=8> */
.L_x_1711:
[----:B------:R-:W-:Y:S02]  /*19a0*/  IMAD.MOV.U32 R23, RZ, RZ, 0x4 ;  /* 0x00000004ff177424 */ /* 0x000fe400078e00ff */
[----:B------:R-:W-:-:S04]  /*19b0*/  FADD.FTZ R27, R25, R26 ;  /* 0x0000001a191b7221 */ /* 0x000fc80000010000 */
[----:B------:R-:W-:-:S07]  /*19c0*/  IMAD.MOV.U32 R21, RZ, RZ, R27 ;  /* 0x000000ffff157224 */ /* 0x000fce00078e001b */
[----:B------:R-:W-:Y:S05]  /*19d0*/  WARPSYNC.COLLECTIVE R9, `(.L_x_1712) ;  /* 0x0000000009087348 */ /* 0x000fea0003c00000 */
[----:B------:R1:W2:Y:S02]  /*19e0*/  SHFL.BFLY P1, R26, R21, R23, R24 ;  /* 0x0c000017151a7389 */ /* 0x0002a40000020018 */
[----:B-12---:R-:W-:Y:S05]  /*19f0*/  ENDCOLLECTIVE ;  /* 0x000000000000791b */ /* 0x006fea0003800000 */
.L_x_1712:
[----:B------:R-:W-:Y:S02]  /*1a00*/  IMAD.MOV.U32 R23, RZ, RZ, 0x2 ;  /* 0x00000002ff177424 */ /* 0x000fe400078e00ff */
[----:B------:R-:W-:-:S05]  /*1a10*/  FADD.FTZ R28, R27, R26 ;  /* 0x0000001a1b1c7221 */ /* 0x000fca0000010000 */
[----:B------:R-:W-:-:S07]  /*1a20*/  MOV R21, R28 ;  /* 0x0000001c00157202 */ /* 0x000fce0000000f00 */
[----:B------:R-:W-:Y:S05]  /*1a30*/  WARPSYNC.COLLECTIVE R9, `(.L_x_1713) ;  /* 0x0000000009087348 */ /* 0x000fea0003c00000 */
[----:B------:R1:W2:Y:S02]  /*1a40*/  SHFL.BFLY P1, R26, R21, R23, R24 ;  /* 0x0c000017151a7389 */ /* 0x0002a40000020018 */
[----:B-12---:R-:W-:Y:S05]  /*1a50*/  ENDCOLLECTIVE ;  /* 0x000000000000791b */ /* 0x006fea0003800000 */
.L_x_1713:
[----:B------:R-:W-:Y:S02]  /*1a60*/  HFMA2 R23, -RZ, RZ, 0, 5.9604644775390625e-08 ;  /* 0x00000001ff177431 */ /* 0x000fe400000001ff */
[----:B------:R-:W-:-:S04]  /*1a70*/  FADD.FTZ R29, R28, R26 ;  /* 0x0000001a1c1d7221 */ /* 0x000fc80000010000 */
[----:B------:R-:W-:-:S07]  /*1a80*/  IMAD.MOV.U32 R21, RZ, RZ, R29 ;  /* 0x000000ffff157224 */ /* 0x000fce00078e001d */
[----:B------:R-:W-:Y:S05]  /*1a90*/  WARPSYNC.COLLECTIVE R9, `(.L_x_1714) ;  /* 0x0000000009087348 */ /* 0x000fea0003c00000 */
[----:B------:R1:W2:Y:S02]  /*1aa0*/  SHFL.BFLY P1, R26, R21, R23, R24 ;  /* 0x0c000017151a7389 */ /* 0x0002a40000020018 */
[----:B-12---:R-:W-:Y:S05]  /*1ab0*/  ENDCOLLECTIVE ;  /* 0x000000000000791b */ /* 0x006fea0003800000 */
.L_x_1714:
[----:B------:R-:W-:Y:S05]  /*1ac0*/  BRA `(.L_x_1715) ;  /* 0xfffffff800347947 */ /* 0x000fea000383ffff */
.L_x_1706:
        /* <DEDUP_REMOVED lines=32> */
.L_x_1717:
[----:B------:R-:W-:Y:S05]  /*1cd0*/  BSYNC B1 ;  /* 0x0000000000017941 */ /* 0x000fea0003800000 */
.L_x_1716:
        /* <DEDUP_REMOVED lines=8> */
.L_x_1718:
[----:B------:R-:W-:-:S04]  /*1d60*/  @!P0 FADD.FTZ R26, -R26, -RZ ;  /* 0x800000ff1a1a8221 */ /* 0x000fc80000010100 */
[----:B------:R-:W-:-:S04]  /*1d70*/  FMUL.FTZ R26, R26, R25 ;  /* 0x000000191a1a7220 */ /* 0x000fc80000410000 */
[----:B------:R-:W-:Y:S01]  /*1d80*/  FFMA.FTZ R25, R21, R8, R26 ;  /* 0x0000000815197223 */ /* 0x000fe2000001001a */
[----:B------:R-:W-:-:S07]  /*1d90*/  IMAD.MOV.U32 R21, RZ, RZ, R0 ;  /* 0x000000ffff157224 */ /* 0x000fce00078e0000 */
[----:B------:R-:W-:Y:S05]  /*1da0*/  WARPSYNC.COLLECTIVE R9, `(.L_x_1719) ;  /* 0x0000000009087348 */ /* 0x000fea0003c00000 */
[----:B------:R1:W2:Y:S02]  /*1db0*/  SHFL.BFLY P1, R26, R21, R23, R24 ;  /* 0x0c000017151a7389 */ /* 0x0002a40000020018 */
[----:B-12---:R-:W-:Y:S05]  /*1dc0*/  ENDCOLLECTIVE ;  /* 0x000000000000791b */ /* 0x006fea0003800000 */
.L_x_1719:
[----:B------:R-:W-:Y:S01]  /*1dd0*/  MOV R8, R26 ;  /* 0x0000001a00087202 */ /* 0x000fe20000000f00 */
[----:B------:R-:W-:Y:S06]  /*1de0*/  BRA `(.L_x_1720) ;  /* 0xfffffff8004c7947 */ /* 0x000fec000383ffff */
.L_x_1707:
[----:B------:R-:W-:Y:S01]  /*1df0*/  BSSY B1, `(.L_x_1721) ;  /* 0x0000005000017945 */ /* 0x000fe20003800000 */
[----:B------:R-:W-:-:S07]  /*1e00*/  IMAD.MOV.U32 R9, RZ, RZ, -0x1 ;  /* 0xffffffffff097424 */ /* 0x000fce00078e00ff */
[----:B-1----:R-:W-:Y:S05]  /*1e10*/  WARPSYNC.COLLECTIVE R9, `(.L_x_1722) ;  /* 0x0000000009087348 */ /* 0x002fea0003c00000 */
[----:B------:R-:W-:Y:S01]  /*1e20*/  NOP ;  /* 0x0000000000007918 */ /* 0x000fe20000000000 */
[----:B-1----:R-:W-:Y:S05]  /*1e30*/  ENDCOLLECTIVE ;  /* 0x000000000000791b */ /* 0x002fea0003800000 */
.L_x_1722:
[----:B------:R-:W-:Y:S05]  /*1e40*/  BSYNC B1 ;  /* 0x0000000000017941 */ /* 0x000fea0003800000 */
.L_x_1721:
[----:B------:R-:W-:Y:S05]  /*1e50*/  BRA `(.L_x_1705) ;  /* 0xfffffff8005c7947 */ /* 0x000fea000383ffff */
.L_x_1723:
        /* <DEDUP_REMOVED lines=10> */
.L_x_4108:


//--------------------- .text._ZN12tensorrt_llm7kernels32fusedQKNormRopeKernelNTokenHeadsIN3c108BFloat16EfLi64ELb1ELi4EEEvPviiifPKvS6_S6_PKlii --------------------------
	.section	.text._ZN12tensorrt_llm7kernels32fusedQKNormRopeKernelNTokenHeadsIN3c108BFloat16EfLi64ELb1ELi4EEEvPviiifPKvS6_S6_PKlii,"ax",@progbits
	.align	128
        .global         _ZN12tensorrt_llm7kernels32fusedQKNormRopeKernelNTokenHeadsIN3c108BFloat16EfLi64ELb1ELi4EEEvPviiifPKvS6_S6_PKlii
        .type           _ZN12tensorrt_llm7kernels32fusedQKNormRopeKernelNTokenHeadsIN3c108BFloat16EfLi64ELb1ELi4EEEvPviiifPKvS6_S6_PKlii,@function
        .size           _ZN12tensorrt_llm7kernels32fusedQKNormRopeKernelNTokenHeadsIN3c108BFloat16EfLi64ELb1ELi4EEEvPviiifPKvS6_S6_PKlii,(.L_x_4109 - _ZN12tensorrt_llm7kernels32fusedQKNormRopeKernelNTokenHeadsIN3c108BFloat16EfLi64ELb1ELi4EEEvPviiifPKvS6_S6_PKlii)
        .other          _ZN12tensorrt_llm7kernels32fusedQKNormRopeKernelNTokenHeadsIN3c108BFloat16EfLi64ELb1ELi4EEEvPviiifPKvS6_S6_PKlii,@"STO_CUDA_ENTRY STV_DEFAULT"
_ZN12tensorrt_llm7kernels32fusedQKNormRopeKernelNTokenHeadsIN3c108BFloat16EfLi64ELb1ELi4EEEvPviiifPKvS6_S6_PKlii:
.text._ZN12tensorrt_llm7kernels32fusedQKNormRopeKernelNTokenHeadsIN3c108BFloat16EfLi64ELb1ELi4EEEvPviiifPKvS6_S6_PKlii:
        /* <DEDUP_REMOVED lines=78> */
.L_x_1728:
        /* <DEDUP_REMOVED lines=44> */
.L_x_1727:
[----:B------:R-:W-:Y:S05]  /*07a0*/  BSYNC.RECONVERGENT B1 ;  /* 0x0000000000017941 */ /* 0x000fea0003800200 */
.L_x_1726:
        /* <DEDUP_REMOVED lines=12> */
.L_x_1729:
        /* <DEDUP_REMOVED lines=16> */
.L_x_1725:
[----:B------:R-:W-:Y:S05]  /*0970*/  BSYNC.RECONVERGENT B0 ;  /* 0x0000000000007941 */ /* 0x000fea0003800200 */
.L_x_1724:
        /* <DEDUP_REMOVED lines=40> */
.L_x_1734:
        /* <DEDUP_REMOVED lines=11> */
.L_x_1733:
[----:B------:R-:W-:Y:S05]  /*0cb0*/  BSYNC.RECONVERGENT B1 ;  /* 0x0000000000017941 */ /* 0x000fea0003800200 */
.L_x_1732:
        /* <DEDUP_REMOVED lines=8> */
.L_x_1735:
        /* <DEDUP_REMOVED lines=23> */
.L_x_1731:
[----:B------:R-:W-:Y:S05]  /*0eb0*/  BSYNC.RECONVERGENT B0 ;  /* 0x0000000000007941 */ /* 0x000fea0003800200 */
.L_x_1730:
        /* <DEDUP_REMOVED lines=41> */
.L_x_1742:
        /* <DEDUP_REMOVED lines=23> */
.L_x_1752:
[----:B------:R-:W3:Y:S01]  /*12c0*/  LDC R26, c[0x0][0x394] ;  /* 0x0000e500ff1a7b82 */ /* 0x000ee20000000800 */
[----:B------:R-:W-:Y:S01]  /*12d0*/  ISETP.NE.AND P1, PT, R23, 0x1, PT ;  /* 0x000000011700780c */ /* 0x000fe20003f25270 */
[----:B------:R-:W-:Y:S01]  /*12e0*/  BSSY.RECONVERGENT B1, `(.L_x_1739) ;  /* 0x0000004000017945 */ /* 0x000fe20003800200 */
[----:B------:R-:W-:-:S11]  /*12f0*/  ISETP.GE.AND P2, PT, R2, R13, PT ;  /* 0x0000000d0200720c */ /* 0x000fd60003f46270 */
[----:B------:R-:W-:Y:S05]  /*1300*/  @P1 BRA `(.L_x_1740) ;  /* 0x0000000000041947 */ /* 0x000fea0003800000 */
[----:B------:R-:W-:-:S04]  /*1310*/  DEPBAR.LE SB0, 0x0 ;  /* 0x000080000000791a */ /* 0x000fc80000000000 */
.L_x_1740:
[----:B------:R-:W-:Y:S05]  /*1320*/  BSYNC.RECONVERGENT B1 ;  /* 0x0000000000017941 */ /* 0x000fea0003800200 */
.L_x_1739:
        /* <DEDUP_REMOVED lines=43> */
.L_x_1759:
        /* <DEDUP_REMOVED lines=27> */
.L_x_1737:
[----:B------:R-:W-:Y:S05]  /*1790*/  BSYNC B0 ;  /* 0x0000000000007941 */ /* 0x000fea0003800000 */
.L_x_1736:
        /* <DEDUP_REMOVED lines=31> */
.L_x_1766:
[----:B------:R-:W4:Y:S01]  /*1990*/  LDC R4, c[0x0][0x394] ;  /* 0x0000e500ff047b82 */ /* 0x000f220000000800 */
[----:B------:R-:W-:Y:S01]  /*19a0*/  ISETP.NE.AND P1, PT, R15, RZ, PT ;  /* 0x000000ff0f00720c */ /* 0x000fe20003f25270 */
[----:B------:R-:W-:Y:S01]  /*19b0*/  BSSY.RECONVERGENT B0, `(.L_x_1744) ;  /* 0x0000004000007945 */ /* 0x000fe20003800200 */
[----:B------:R-:W-:-:S11]  /*19c0*/  ISETP.GE.AND P2, PT, R2, R13, PT ;  /* 0x0000000d0200720c */ /* 0x000fd60003f46270 */
[----:B------:R-:W-:Y:S05]  /*19d0*/  @P1 BRA `(.L_x_1745) ;  /* 0x0000000000041947 */ /* 0x000fea0003800000 */
[----:B------:R-:W-:-:S04]  /*19e0*/  DEPBAR.LE SB0, 0x0 ;  /* 0x000080000000791a */ /* 0x000fc80000000000 */
.L_x_1745:
[----:B------:R-:W-:Y:S05]  /*19f0*/  BSYNC.RECONVERGENT B0 ;  /* 0x0000000000007941 */ /* 0x000fea0003800200 */
.L_x_1744:
        /* <DEDUP_REMOVED lines=21> */
.L_x_1738:
        /* <DEDUP_REMOVED lines=8> */
.L_x_1747:
[----:B------:R-:W-:Y:S05]  /*1bd0*/  BSYNC B1 ;  /* 0x0000000000017941 */ /* 0x000fea0003800000 */
.L_x_1746:
        /* <DEDUP_REMOVED lines=8> */
.L_x_1748:
[----:B------:R-:W-:Y:S02]  /*1c60*/  HFMA2 R29, -RZ, RZ, 0, 2.384185791015625e-07 ;  /* 0x00000004ff1d7431 */ /* 0x000fe400000001ff */
[----:B------:R-:W-:-:S04]  /*1c70*/  FADD.FTZ R26, R6, R31 ;  /* 0x0000001f061a7221 */ /* 0x000fc80000010000 */
[----:B------:R-:W-:-:S07]  /*1c80*/  IMAD.MOV.U32 R36, RZ, RZ, R26 ;  /* 0x000000ffff247224 */ /* 0x000fce00078e001a */
[----:B------:R-:W-:Y:S05]  /*1c90*/  WARPSYNC.COLLECTIVE R27, `(.L_x_1749) ;  /* 0x000000001b087348 */ /* 0x000fea0003c00000 */
[----:B------:R1:W2:Y:S02]  /*1ca0*/  SHFL.BFLY P1, R31, R36, R29, R30 ;  /* 0x0c00001d241f7389 */ /* 0x0002a4000002001e */
[----:B-12---:R-:W-:Y:S05]  /*1cb0*/  ENDCOLLECTIVE ;  /* 0x000000000000791b */ /* 0x006fea0003800000 */
.L_x_1749:
[----:B------:R-:W-:Y:S01]  /*1cc0*/  MOV R29, 0x2 ;  /* 0x00000002001d7802 */ /* 0x000fe20000000f00 */
[----:B------:R-:W-:-:S04]  /*1cd0*/  FADD.FTZ R32, R26, R31 ;  /* 0x0000001f1a207221 */ /* 0x000fc80000010000 */
[----:B------:R-:W-:-:S07]  /*1ce0*/  IMAD.MOV.U32 R36, RZ, RZ, R32 ;  /* 0x000000ffff247224 */ /* 0x000fce00078e0020 */
[----:B------:R-:W-:Y:S05]  /*1cf0*/  WARPSYNC.COLLECTIVE R27, `(.L_x_1750) ;  /* 0x000000001b087348 */ /* 0x000fea0003c00000 */
[----:B------:R1:W2:Y:S02]  /*1d00*/  SHFL.BFLY P1, R31, R36, R29, R30 ;  /* 0x0c00001d241f7389 */ /* 0x0002a4000002001e */
[----:B-12---:R-:W-:Y:S05]  /*1d10*/  ENDCOLLECTIVE ;  /* 0x000000000000791b */ /* 0x006fea0003800000 */
.L_x_1750:
[----:B------:R-:W-:Y:S02]  /*1d20*/  HFMA2 R29, -RZ, RZ, 0, 5.9604644775390625e-08 ;  /* 0x00000001ff1d7431 */ /* 0x000fe400000001ff */
[----:B------:R-:W-:-:S04]  /*1d30*/  FADD.FTZ R33, R32, R31 ;  /* 0x0000001f20217221 */ /* 0x000fc80000010000 */
[----:B------:R-:W-:-:S07]  /*1d40*/  IMAD.MOV.U32 R36, RZ, RZ, R33 ;  /* 0x000000ffff247224 */ /* 0x000fce00078e0021 */
[----:B------:R-:W-:Y:S05]  /*1d50*/  WARPSYNC.COLLECTIVE R27, `(.L_x_1751) ;  /* 0x000000001b087348 */ /* 0x000fea0003c00000 */
[----:B------:R1:W2:Y:S02]  /*1d60*/  SHFL.BFLY P1, R31, R36, R29, R30 ;  /* 0x0c00001d241f7389 */ /* 0x0002a4000002001e */
[----:B-12---:R-:W-:Y:S05]  /*1d70*/  ENDCOLLECTIVE ;  /* 0x000000000000791b */ /* 0x006fea0003800000 */
.L_x_1751:
[----:B------:R-:W-:Y:S05]  /*1d80*/  BRA `(.L_x_1752) ;  /* 0xfffffff4004c7947 */ /* 0x000fea000383ffff */
.L_x_1741:
        /* <DEDUP_REMOVED lines=8> */
.L_x_1754:
[----:B------:R-:W-:Y:S05]  /*1e10*/  BSYNC B1 ;  /* 0x0000000000017941 */ /* 0x000fea0003800000 */
.L_x_1753:
        /* <DEDUP_REMOVED lines=8> */
.L_x_1755:
[----:B------:R-:W-:Y:S02]  /*1ea0*/  HFMA2 R29, -RZ, RZ, 0, 2.384185791015625e-07 ;  /* 0x00000004ff1d7431 */ /* 0x000fe400000001ff */
[----:B------:R-:W-:-:S04]  /*1eb0*/  FADD.FTZ R9, R8, R31 ;  /* 0x0000001f08097221 */ /* 0x000fc80000010000 */
[----:B------:R-:W-:-:S07]  /*1ec0*/  IMAD.MOV.U32 R36, RZ, RZ, R9 ;  /* 0x000000ffff247224 */ /* 0x000fce00078e0009 */
[----:B------:R-:W-:Y:S05]  /*1ed0*/  WARPSYNC.COLLECTIVE R27, `(.L_x_1756) ;  /* 0x000000001b087348 */ /* 0x000fea0003c00000 */
[----:B------:R1:W2:Y:S02]  /*1ee0*/  SHFL.BFLY P1, R31, R36, R29, R30 ;  /* 0x0c00001d241f7389 */ /* 0x0002a4000002001e */
[----:B-12---:R-:W-:Y:S05]  /*1ef0*/  ENDCOLLECTIVE ;  /* 0x000000000000791b */ /* 0x006fea0003800000 */
.L_x_1756:
[----:B------:R-:W-:Y:S01]  /*1f00*/  MOV R29, 0x2 ;  /* 0x00000002001d7802 */ /* 0x000fe20000000f00 */
[----:B------:R-:W-:-:S04]  /*1f10*/  FADD.FTZ R34, R9, R31 ;  /* 0x0000001f09227221 */ /* 0x000fc80000010000 */
[----:B------:R-:W-:-:S07]  /*1f20*/  IMAD.MOV.U32 R36, RZ, RZ, R34 ;  /* 0x000000ffff247224 */ /* 0x000fce00078e0022 */
[----:B------:R-:W-:Y:S05]  /*1f30*/  WARPSYNC.COLLECTIVE R27, `(.L_x_1757) ;  /* 0x000000001b087348 */ /* 0x000fea0003c00000 */
[----:B------:R1:W2:Y:S02]  /*1f40*/  SHFL.BFLY P1, R31, R36, R29, R30 ;  /* 0x0c00001d241f7389 */ /* 0x0002a4000002001e */
[----:B-12---:R-:W-:Y:S05]  /*1f50*/  ENDCOLLECTIVE ;  /* 0x000000000000791b */ /* 0x006fea0003800000 */
.L_x_1757:
[----:B------:R-:W-:Y:S02]  /*1f60*/  HFMA2 R29, -RZ, RZ, 0, 5.9604644775390625e-08 ;  /* 0x00000001ff1d7431 */ /* 0x000fe400000001ff */
[----:B------:R-:W-:-:S04]  /*1f70*/  FADD.FTZ R35, R34, R31 ;  /* 0x0000001f22237221 */ /* 0x000fc80000010000 */
[----:B------:R-:W-:-:S07]  /*1f80*/  IMAD.MOV.U32 R36, RZ, RZ, R35 ;  /* 0x000000ffff247224 */ /* 0x000fce00078e0023 */
[----:B------:R-:W-:Y:S05]  /*1f90*/  WARPSYNC.COLLECTIVE R27, `(.L_x_1758) ;  /* 0x000000001b087348 */ /* 0x000fea0003c00000 */
[----:B------:R1:W2:Y:S02]  /*1fa0*/  SHFL.BFLY P1, R31, R36, R29, R30 ;  /* 0x0c00001d241f7389 */ /* 0x0002a4000002001e */
[----:B-12---:R-:W-:Y:S05]  /*1fb0*/  ENDCOLLECTIVE ;  /* 0x000000000000791b */ /* 0x006fea0003800000 */
.L_x_1758:
[----:B------:R-:W-:Y:S05]  /*1fc0*/  BRA `(.L_x_1759) ;  /* 0xfffffff400847947 */ /* 0x000fea000383ffff */
.L_x_1743:
        /* <DEDUP_REMOVED lines=8> */
.L_x_1761:
[----:B------:R-:W-:Y:S05]  /*2050*/  BSYNC B0 ;  /* 0x0000000000007941 */ /* 0x000fea0003800000 */
.L_x_1760:
        /* <DEDUP_REMOVED lines=8> */
.L_x_1762:
[----:B------:R-:W-:Y:S02]  /*20e0*/  HFMA2 R29, -RZ, RZ, 0, 2.384185791015625e-07 ;  /* 0x00000004ff1d7431 */ /* 0x000fe400000001ff */
[----:B------:R-:W-:-:S04]  /*20f0*/  FADD.FTZ R6, R5, R31 ;  /* 0x0000001f05067221 */ /* 0x000fc80000010000 */
[----:B------:R-:W-:-:S07]  /*2100*/  IMAD.MOV.U32 R36, RZ, RZ, R6 ;  /* 0x000000ffff247224 */ /* 0x000fce00078e0006 */
[----:B------:R-:W-:Y:S05]  /*2110*/  WARPSYNC.COLLECTIVE R27, `(.L_x_1763) ;  /* 0x000000001b087348 */ /* 0x000fea0003c00000 */
[----:B------:R1:W2:Y:S02]  /*2120*/  SHFL.BFLY P1, R31, R36, R29, R30 ;  /* 0x0c00001d241f7389 */ /* 0x0002a4000002001e */
[----:B-12---:R-:W-:Y:S05]  /*2130*/  ENDCOLLECTIVE ;  /* 0x000000000000791b */ /* 0x006fea0003800000 */
.L_x_1763:
[----:B------:R-:W-:Y:S01]  /*2140*/  MOV R29, 0x2 ;  /* 0x00000002001d7802 */ /* 0x000fe20000000f00 */
[----:B------:R-:W-:-:S04]  /*2150*/  FADD.FTZ R7, R6, R31 ;  /* 0x0000001f06077221 */ /* 0x000fc80000010000 */
[----:B------:R-:W-:-:S07]  /*2160*/  IMAD.MOV.U32 R36, RZ, RZ, R7 ;  /* 0x000000ffff247224 */ /* 0x000fce00078e0007 */
[----:B------:R-:W-:Y:S05]  /*2170*/  WARPSYNC.COLLECTIVE R27, `(.L_x_1764) ;  /* 0x000000001b087348 */ /* 0x000fea0003c00000 */
[----:B------:R1:W2:Y:S02]  /*2180*/  SHFL.BFLY P1, R31, R36, R29, R30 ;  /* 0x0c00001d241f7389 */ /* 0x0002a4000002001e */
[----:B-12---:R-:W-:Y:S05]  /*2190*/  ENDCOLLECTIVE ;  /* 0x000000000000791b */ /* 0x006fea0003800000 */
.L_x_1764:
[----:B------:R-:W-:Y:S02]  /*21a0*/  HFMA2 R29, -RZ, RZ, 0, 5.9604644775390625e-08 ;  /* 0x00000001ff1d7431 */ /* 0x000fe400000001ff */
[----:B------:R-:W-:-:S04]  /*21b0*/  FADD.FTZ R8, R7, R31 ;  /* 0x0000001f07087221 */ /* 0x000fc80000010000 */
[----:B------:R-:W-:-:S07]  /*21c0*/  IMAD.MOV.U32 R36, RZ, RZ, R8 ;  /* 0x000000ffff247224 */ /* 0x000fce00078e0008 */
[----:B------:R-:W-:Y:S05]  /*21d0*/  WARPSYNC.COLLECTIVE R27, `(.L_x_1765) ;  /* 0x000000001b087348 */ /* 0x000fea0003c00000 */
[----:B------:R1:W2:Y:S02]  /*21e0*/  SHFL.BFLY P1, R31, R36, R29, R30 ;  /* 0x0c00001d241f7389 */ /* 0x0002a4000002001e */
[----:B-12---:R-:W-:Y:S05]  /*21f0*/  ENDCOLLECTIVE ;  /* 0x000000000000791b */ /* 0x006fea0003800000 */
.L_x_1765:
[----:B------:R-:W-:Y:S05]  /*2200*/  BRA `(.L_x_1766) ;  /* 0xfffffff400e07947 */ /* 0x000fea000383ffff */
.L_x_1767:
        /* <DEDUP_REMOVED lines=15> */
.L_x_4109:


//--------------------- .text._ZN12tensorrt_llm7kernels32fusedQKNormRopeKernelNTokenHeadsIN3c108BFloat16EfLi256ELb0ELi2EEEvPviiifPKvS6_S6_PKlii --------------------------
	.section	.text._ZN12tensorrt_llm7kernels32fusedQKNormRopeKernelNTokenHeadsIN3c108BFloat16EfLi256ELb0ELi2EEEvPviiifPKvS6_S6_PKlii,"ax",@progbits
	.align	128
        .global         _ZN12tensorrt_llm7kernels32fusedQKNormRopeKernelNTokenHeadsIN3c108BFloat16EfLi256ELb0ELi2EEEvPviiifPKvS6_S6_PKlii
        .type           _ZN12tensorrt_llm7kernels32fusedQKNormRopeKernelNTokenHeadsIN3c108BFloat16EfLi256ELb0ELi2EEEvPviiifPKvS6_S6_PKlii,@function
        .size           _ZN12tensorrt_llm7kernels32fusedQKNormRopeKernelNTokenHeadsIN3c108BFloat16EfLi256ELb0ELi2EEEvPviiifPKvS6_S6_PKlii,(.L_x_4110 - _ZN12tensorrt_llm7kernels32fusedQKNormRopeKernelNTokenHeadsIN3c108BFloat16EfLi256ELb0ELi2EEEvPviiifPKvS6_S6_PKlii)
        .other          _ZN12tensorrt_llm7kernels32fusedQKNormRopeKernelNTokenHeadsIN3c108BFloat16EfLi256ELb0ELi2EEEvPviiifPKvS6_S6_PKlii,@"STO_CUDA_ENTRY STV_DEFAULT"
_ZN12tensorrt_llm7kernels32fusedQKNormRopeKernelNTokenHeadsIN3c108BFloat16EfLi256ELb0ELi2EEEvPviiifPKvS6_S6_PKlii:
.text._ZN12tensorrt_llm7kernels32fusedQKNormRopeKernelNTokenHeadsIN3c108BFloat16EfLi256ELb0ELi2EEEvPviiifPKvS6_S6_PKlii:
        /* <DEDUP_REMOVED lines=78> */
.L_x_1772:
        /* <DEDUP_REMOVED lines=43> */
.L_x_1771:
[----:B---3--:R-:W-:Y:S05]  /*0790*/  BSYNC.RECONVERGENT B1 ;  /* 0x0000000000017941 */ /* 0x008fea0003800200 */
.L_x_1770:
        /* <DEDUP_REMOVED lines=12> */
.L_x_1773:
        /* <DEDUP_REMOVED lines=16> */
.L_x_1769:
[----:B---3--:R-:W-:Y:S05]  /*0960*/  BSYNC.RECONVERGENT B0 ;  /* 0x0000000000007941 */ /* 0x008fea0003800200 */
.L_x_1768:
        /* <DEDUP_REMOVED lines=40> */
.L_x_1778:
        /* <DEDUP_REMOVED lines=11> */
.L_x_1777:
[----:B------:R-:W-:Y:S05]  /*0ca0*/  BSYNC.RECONVERGENT B1 ;  /* 0x0000000000017941 */ /* 0x000fea0003800200 */
.L_x_1776:
        /* <DEDUP_REMOVED lines=8> */
.L_x_1779:
        /* <DEDUP_REMOVED lines=23> */
.L_x_1775:
[----:B------:R-:W-:Y:S05]  /*0ea0*/  BSYNC.RECONVERGENT B0 ;  /* 0x0000000000007941 */ /* 0x000fea0003800200 */
.L_x_1774:
        /* <DEDUP_REMOVED lines=60> */
.L_x_1787:
        /* <DEDUP_REMOVED lines=36> */
.L_x_1794:
        /* <DEDUP_REMOVED lines=30> */
.L_x_1782:
[----:B------:R-:W-:Y:S05]  /*1690*/  BSYNC.RECONVERGENT B0 ;  /* 0x0000000000007941 */ /* 0x000fea0003800200 */
.L_x_1781:
        /* <DEDUP_REMOVED lines=9> */
[----:B------:R-:W2:Y:S01]  /*1730*/  S2R R44, SR_CgaCtaId ;  /* 0x00000000002c7919 */ /* 0x000ea20000008800 */
[C---:B------:R-:W-:Y:S01]  /*1740*/  VIADD R46, R27.reuse, 0x4 ;  /* 0x000000041b2e7836 */ /* 0x040fe20000000000 */
        /* <DEDUP_REMOVED lines=29> */
[----:B------:R-:W-:Y:S01]  /*1920*/  IMAD R2, R37, R2, R48 ;  /* 0x0000000225027224 */ /* 0x000fe200078e0230 */
[----:B------:R-:W-:-:S04]  /*1930*/  MOV R48, UR5 ;  /* 0x0000000500307c02 */ /* 0x000fc80008000f00 */
        /* <DEDUP_REMOVED lines=13> */
[----:B------:R-:W-:Y:S01]  /*1a10*/  SEL R42, R45, R42, !P2 ;  /* 0x0000002a2d2a7207 */ /* 0x000fe20005000000 */
[----:B------:R-:W-:-:S03]  /*1a20*/  @!P6 IMAD.MOV R47, RZ, RZ, -R2 ;  /* 0x000000ffff2fe224 */ /* 0x000fc600078e0a02 */
[----:B------:R-:W-:Y:S01]  /*1a30*/  SHF.R.U32.HI R42, RZ, 0x1, R42 ;  /* 0x00000001ff2a7819 */ /* 0x000fe2000001162a */
[----:B------:R-:W-:-:S04]  /*1a40*/  @!P6 IMAD.MOV.U32 R2, RZ, RZ, R47 ;  /* 0x000000ffff02e224 */ /* 0x000fc800078e002f */
        /* <DEDUP_REMOVED lines=12> */
[----:B------:R-:W-:Y:S01]  /*1b10*/  @!P4 MOV R46, R42 ;  /* 0x0000002a002ec202 */ /* 0x000fe20000000f00 */
[----:B------:R-:W-:Y:S02]  /*1b20*/  IMAD R49, R33, R38, R2 ;  /* 0x0000002621317224 */ /* 0x000fe400078e0202 */
[----:B------:R1:W2:Y:S01]  /*1b30*/  SHFL.BFLY PT, R42, R39, R48, 0x1f ;  /* 0x0c001f30272a7589 */ /* 0x0002a200000e0000 */
[----:B------:R-:W-:-:S04]  /*1b40*/  SEL R46, R45, R46, !P2 ;  /* 0x0000002e2d2e7207 */ /* 0x000fc80005000000 */
[----:B------:R-:W-:-:S05]  /*1b50*/  SHF.R.U32.HI R46, RZ, 0x1, R46 ;  /* 0x00000001ff2e7819 */ /* 0x000fca000001162e */
[----:B------:R-:W-:Y:S01]  /*1b60*/  IMAD R47, R33, R38, R46 ;  /* 0x00000026212f7224 */ /* 0x000fe200078e022e */
[----:B------:R-:W-:Y:S02]  /*1b70*/  MOV R46, UR7 ;  /* 0x00000007002e7c02 */ /* 0x000fe40008000f00 */
[----:B-1----:R-:W-:Y:S01]  /*1b80*/  MOV R48, UR7 ;  /* 0x0000000700307c02 */ /* 0x002fe20008000f00 */
[--C-:B------:R-:W-:Y:S02]  /*1b90*/  IMAD R41, R47, 0x4, R44.reuse ;  /* 0x000000042f297824 */ /* 0x100fe400078e022c */
[----:B------:R-:W-:Y:S02]  /*1ba0*/  IMAD R47, R49, 0x4, R44 ;  /* 0x00000004312f7824 */ /* 0x000fe400078e022c */
[----:B------:R-:W1:Y:S01]  /*1bb0*/  SHFL.BFLY PT, R49, R36, R51, 0x1f ;  /* 0x0c001f3324317589 */ /* 0x000e6200000e0000 */
[----:B------:R-:W-:Y:S01]  /*1bc0*/  LEA R2, R46, R41, 0x2 ;  /* 0x000000292e027211 */ /* 0x000fe200078e10ff */
[----:B------:R-:W-:-:S02]  /*1bd0*/  IMAD R48, R48, 0x4, R47 ;  /* 0x0000000430307824 */ /* 0x000fc400078e022f */
        /* <DEDUP_REMOVED lines=13> */
[----:B------:R-:W-:Y:S02]  /*1cb0*/  IMAD.MOV R40, RZ, RZ, -R40 ;  /* 0x000000ffff287224 */ /* 0x000fe400078e0a28 */
[----:B--2---:R-:W-:Y:S02]  /*1cc0*/  @!P1 FADD.FTZ R46, -R46, -RZ ;  /* 0x800000ff2e2e9221 */ /* 0x004fe40000010100 */
[----:B------:R-:W-:-:S05]  /*1cd0*/  IMAD R40, R37, R40, R50 ;  /* 0x0000002825287224 */ /* 0x000fca00078e0232 */
[----:B------:R-:W-:Y:S01]  /*1ce0*/  ISETP.GT.U32.AND P3, PT, R37, R40, PT ;  /* 0x000000282500720c */ /* 0x000fe20003f64070 */
[----:B------:R-:W-:-:S04]  /*1cf0*/  FMUL.FTZ R49, R49, R2 ;  /* 0x0000000231317220 */ /* 0x000fc80000410000 */
[----:B------:R-:W-:Y:S01]  /*1d00*/  FFMA.FTZ R36, R36, R41, R49 ;  /* 0x0000002924247223 */ /* 0x000fe20000010031 */
[----:B------:R-:W-:-:S05]  /*1d10*/  VIADD R41, R27, 0xa ;  /* 0x0000000a1b297836 */ /* 0x000fca0000000000 */
[----:B------:R-:W-:Y:S02]  /*1d20*/  IABS R50, R41 ;  /* 0x0000002900327213 */ /* 0x000fe40000000000 */
[----:B------:R-:W-:Y:S01]  /*1d30*/  @!P3 IADD3 R40, PT, PT, R40, -R37, RZ ;  /* 0x800000252828b210 */ /* 0x000fe20007ffe0ff */
[----:B---3--:R-:W-:Y:S01]  /*1d40*/  FMUL.FTZ R3, R46, R3 ;  /* 0x000000032e037220 */ /* 0x008fe20000410000 */
[----:B------:R-:W-:Y:S02]  /*1d50*/  IADD3 R46, PT, PT, R27, 0x8, RZ ;  /* 0x000000081b2e7810 */ /* 0x000fe40007ffe0ff */
[----:B------:R-:W-:Y:S01]  /*1d60*/  ISETP.GT.U32.AND P3, PT, R37, R40, PT ;  /* 0x000000282500720c */ /* 0x000fe20003f64070 */
[----:B------:R-:W-:Y:S01]  /*1d70*/  FFMA.FTZ R34, R34, R47, R3 ;  /* 0x0000002f22227223 */ /* 0x000fe20000010003 */
[----:B------:R-:W-:Y:S01]  /*1d80*/  IABS R48, R46 ;  /* 0x0000002e00307213 */ /* 0x000fe20000000000 */
[----:B------:R-:W-:Y:S01]  /*1d90*/  IMAD.HI.U32 R3, R43, R50, RZ ;  /* 0x000000322b037227 */ /* 0x000fe200078e00ff */
[----:B------:R-:W-:-:S03]  /*1da0*/  IADD3 R47, PT, PT, R27, 0xc, RZ ;  /* 0x0000000c1b2f7810 */ /* 0x000fc60007ffe0ff */
        /* <DEDUP_REMOVED lines=86> */
.L_x_1805:
        /* <DEDUP_REMOVED lines=25> */
.L_x_1784:
[----:B------:R-:W-:Y:S05]  /*24a0*/  BSYNC B0 ;  /* 0x0000000000007941 */ /* 0x000fea0003800000 */
.L_x_1783:
        /* <DEDUP_REMOVED lines=15> */
.L_x_1780:
[----:B------:R-:W-:Y:S01]  /*25a0*/  HFMA2 R3, -RZ, RZ, 0, 1.847743988037109375e-06 ;  /* 0x0000001fff037431 */ /* 0x000fe200000001ff */
[----:B------:R-:W-:Y:S01]  /*25b0*/  BSSY B0, `(.L_x_1788) ;  /* 0x0000006000007945 */ /* 0x000fe20003800000 */
[----:B------:R-:W-:Y:S02]  /*25c0*/  IMAD.MOV.U32 R2, RZ, RZ, 0x10 ;  /* 0x00000010ff027424 */ /* 0x000fe400078e00ff */
[----:B------:R-:W-:-:S07]  /*25d0*/  IMAD.MOV.U32 R40, RZ, RZ, -0x1 ;  /* 0xffffffffff287424 */ /* 0x000fce00078e00ff */
[----:B------:R-:W-:Y:S05]  /*25e0*/  WARPSYNC.COLLECTIVE R40, `(.L_x_1789) ;  /* 0x0000000028087348 */ /* 0x000fea0003c00000 */
[----:B------:R1:W2:Y:S02]  /*25f0*/  SHFL.BFLY P3, R42, R41, R2, R3 ;  /* 0x0c000002292a7389 */ /* 0x0002a40000060003 */
[----:B-12---:R-:W-:Y:S05]  /*2600*/  ENDCOLLECTIVE ;  /* 0x000000000000791b */ /* 0x006fea0003800000 */
.L_x_1789:
[----:B------:R-:W-:Y:S05]  /*2610*/  BSYNC B0 ;  /* 0x0000000000007941 */ /* 0x000fea0003800000 */
.L_x_1788:
[----:B------:R-:W-:Y:S01]  /*2620*/  FADD.FTZ R41, R41, R42 ;  /* 0x0000002a29297221 */ /* 0x000fe20000010000 */
[----:B------:R-:W-:Y:S01]  /*2630*/  MOV R2, 0x8 ;  /* 0x0000000800027802 */ /* 0x000fe20000000f00 */
[----:B------:R-:W-:Y:S01]  /*2640*/  IMAD.MOV.U32 R3, RZ, RZ, 0x1f ;  /* 0x0000001fff037424 */ /* 0x000fe200078e00ff */
[----:B------:R-:W-:-:S07]  /*2650*/  MOV R40, 0xffffffff ;  /* 0xffffffff00287802 */ /* 0x000fce0000000f00 */
[----:B------:R-:W-:Y:S05]  /*2660*/  WARPSYNC.COLLECTIVE R40, `(.L_x_1790) ;  /* 0x0000000028087348 */ /* 0x000fea0003c00000 */
[----:B------:R1:W2:Y:S02]  /*2670*/  SHFL.BFLY P3, R42, R41, R2, R3 ;  /* 0x0c000002292a7389 */ /* 0x0002a40000060003 */
[----:B-12---:R-:W-:Y:S05]  /*2680*/  ENDCOLLECTIVE ;  /* 0x000000000000791b */ /* 0x006fea0003800000 */
.L_x_1790:
[----:B------:R-:W-:Y:S02]  /*2690*/  HFMA2 R2, -RZ, RZ, 0, 2.384185791015625e-07 ;  /* 0x00000004ff027431 */ /* 0x000fe400000001ff */
[----:B------:R-:W-:-:S04]  /*26a0*/  FADD.FTZ R34, R41, R42 ;  /* 0x0000002a29227221 */ /* 0x000fc80000010000 */
[----:B------:R-:W-:-:S07]  /*26b0*/  IMAD.MOV.U32 R41, RZ, RZ, R34 ;  /* 0x000000ffff297224 */ /* 0x000fce00078e0022 */
[----:B------:R-:W-:Y:S05]  /*26c0*/  WARPSYNC.COLLECTIVE R40, `(.L_x_1791) ;  /* 0x0000000028087348 */ /* 0x000fea0003c00000 */
[----:B------:R1:W2:Y:S02]  /*26d0*/  SHFL.BFLY P3, R42, R41, R2, R3 ;  /* 0x0c000002292a7389 */ /* 0x0002a40000060003 */
[----:B-12---:R-:W-:Y:S05]  /*26e0*/  ENDCOLLECTIVE ;  /* 0x000000000000791b */ /* 0x006fea0003800000 */
.L_x_1791:
[----:B------:R-:W-:Y:S01]  /*26f0*/  MOV R2, 0x2 ;  /* 0x0000000200027802 */ /* 0x000fe20000000f00 */
[----:B------:R-:W-:-:S04]  /*2700*/  FADD.FTZ R39, R34, R42 ;  /* 0x0000002a22277221 */ /* 0x000fc80000010000 */
[----:B------:R-:W-:-:S07]  /*2710*/  IMAD.MOV.U32 R41, RZ, RZ, R39 ;  /* 0x000000ffff297224 */ /* 0x000fce00078e0027 */
[----:B------:R-:W-:Y:S05]  /*2720*/  WARPSYNC.COLLECTIVE R40, `(.L_x_1792) ;  /* 0x0000000028087348 */ /* 0x000fea0003c00000 */
[----:B------:R1:W2:Y:S02]  /*2730*/  SHFL.BFLY P3, R42, R41, R2, R3 ;  /* 0x0c000002292a7389 */ /* 0x0002a40000060003 */
[----:B-12---:R-:W-:Y:S05]  /*2740*/  ENDCOLLECTIVE ;  /* 0x000000000000791b */ /* 0x006fea0003800000 */
.L_x_1792:
[----:B------:R-:W-:Y:S02]  /*2750*/  HFMA2 R2, -RZ, RZ, 0, 5.9604644775390625e-08 ;  /* 0x00000001ff027431 */ /* 0x000fe400000001ff */
[----:B------:R-:W-:-:S04]  /*2760*/  FADD.FTZ R43, R39, R42 ;  /* 0x0000002a272b7221 */ /* 0x000fc80000010000 */
[----:B------:R-:W-:-:S07]  /*2770*/  IMAD.MOV.U32 R41, RZ, RZ, R43 ;  /* 0x000000ffff297224 */ /* 0x000fce00078e002b */
[----:B------:R-:W-:Y:S05]  /*2780*/  WARPSYNC.COLLECTIVE R40, `(.L_x_1793) ;  /* 0x0000000028087348 */ /* 0x000fea0003c00000 */
[----:B------:R1:W2:Y:S02]  /*2790*/  SHFL.BFLY P3, R42, R41, R2, R3 ;  /* 0x0c000002292a7389 */ /* 0x0002a40000060003 */
[----:B-12---:R-:W-:Y:S05]  /*27a0*/  ENDCOLLECTIVE ;  /* 0x000000000000791b */ /* 0x006fea0003800000 */
.L_x_1793:
[----:B------:R-:W-:Y:S05]  /*27b0*/  BRA `(.L_x_1794) ;  /* 0xffffffec003c7947 */ /* 0x000fea000383ffff */
.L_x_1785:
        /* <DEDUP_REMOVED lines=37> */
.L_x_1796:
[----:B------:R-:W-:Y:S05]  /*2a10*/  BSYNC B1 ;  /* 0x0000000000017941 */ /* 0x000fea0003800000 */
.L_x_1795:
        /* <DEDUP_REMOVED lines=9> */
.L_x_1797:
        /* <DEDUP_REMOVED lines=29> */
.L_x_1798:
        /* <DEDUP_REMOVED lines=29> */
.L_x_1799:
        /* <DEDUP_REMOVED lines=33> */
.L_x_1800:
        /* <DEDUP_REMOVED lines=31> */
.L_x_1801:
        /* <DEDUP_REMOVED lines=26> */
.L_x_1802:
        /* <DEDUP_REMOVED lines=32> */
.L_x_1803:
        /* <DEDUP_REMOVED lines=9> */
.L_x_1804:
[----:B------:R-:W-:-:S04]  /*3680*/  FMUL.FTZ R51, R51, R48 ;  /* 0x0000003033337220 */ /* 0x000fc80000410000 */
[----:B------:R-:W-:Y:S01]  /*3690*/  FFMA.FTZ R0, R0, R47, R51 ;  /* 0x0000002f00007223 */ /* 0x000fe20000010033 */
[----:B------:R-:W-:Y:S06]  /*36a0*/  BRA `(.L_x_1805) ;  /* 0xffffffec00187947 */ /* 0x000fec000383ffff */
.L_x_1786:
[----:B------:R-:W-:Y:S01]  /*36b0*/  BSSY B1, `(.L_x_1806) ;  /* 0x0000005000017945 */ /* 0x000fe20003800000 */
[----:B------:R-:W-:-:S07]  /*36c0*/  MOV R40, 0xffffffff ;  /* 0xffffffff00287802 */ /* 0x000fce0000000f00 */
[----:B------:R-:W-:Y:S05]  /*36d0*/  WARPSYNC.COLLECTIVE R40, `(.L_x_1807) ;  /* 0x0000000028087348 */ /* 0x000fea0003c00000 */
[----:B------:R-:W-:Y:S01]  /*36e0*/  NOP ;  /* 0x0000000000007918 */ /* 0x000fe20000000000 */
[----:B------:R-:W-:Y:S05]  /*36f0*/  ENDCOLLECTIVE ;  /* 0x000000000000791b */ /* 0x000fea0003800000 */
.L_x_1807:
[----:B------:R-:W-:Y:S05]  /*3700*/  BSYNC B1 ;  /* 0x0000000000017941 */ /* 0x000fea0003800000 */
.L_x_1806:
[----:B------:R-:W-:Y:S05]  /*3710*/  BRA `(.L_x_1784) ;  /* 0xffffffec00607947 */ /* 0x000fea000383ffff */
.L_x_1808:
        /* <DEDUP_REMOVED lines=14> */
.L_x_4110:


//--------------------- .text._ZN12tensorrt_llm7kernels32fusedQKNormRopeKernelNTokenHeadsIN3c108BFloat16EfLi256ELb1ELi2EEEvPviiifPKvS6_S6_PKlii --------------------------
	.section	.text._ZN12tensorrt_llm7kernels32fusedQKNormRopeKernelNTokenHeadsIN3c108BFloat16EfLi256ELb1ELi2EEEvPviiifPKvS6_S6_PKlii,"ax",@progbits
	.align	128
        .global         _ZN12tensorrt_llm7kernels32fusedQKNormRopeKernelNTokenHeadsIN3c108BFloat16EfLi256ELb1ELi2EEEvPviiifPKvS6_S6_PKlii
        .type           _ZN12tensorrt_llm7kernels32fusedQKNormRopeKernelNTokenHeadsIN3c108BFloat16EfLi256ELb1ELi2EEEvPviiifPKvS6_S6_PKlii,@function
        .size           _ZN12tensorrt_llm7kernels32fusedQKNormRopeKernelNTokenHeadsIN3c108BFloat16EfLi256ELb1ELi2EEEvPviiifPKvS6_S6_PKlii,(.L_x_4111 - _ZN12tensorrt_llm7kernels32fusedQKNormRopeKernelNTokenHeadsIN3c108BFloat16EfLi256ELb1ELi2EEEvPviiifPKvS6_S6_PKlii)
        .other          _ZN12tensorrt_llm7kernels32fusedQKNormRopeKernelNTokenHeadsIN3c108BFloat16EfLi256ELb1ELi2EEEvPviiifPKvS6_S6_PKlii,@"STO_CUDA_ENTRY STV_DEFAULT"
_ZN12tensorrt_llm7kernels32fusedQKNormRopeKernelNTokenHeadsIN3c108BFloat16EfLi256ELb1ELi2EEEvPviiifPKvS6_S6_PKlii:
.text._ZN12tensorrt_llm7kernels32fusedQKNormRopeKernelNTokenHeadsIN3c108BFloat16EfLi256ELb1ELi2EEEvPviiifPKvS6_S6_PKlii:
        /* <DEDUP_REMOVED lines=77> */
.L_x_1813:
        /* <DEDUP_REMOVED lines=43> */
.L_x_1812:
[----:B------:R-:W-:Y:S05]  /*0780*/  BSYNC.RECONVERGENT B1 ;  /* 0x0000000000017941 */ /* 0x000fea0003800200 */
.L_x_1811:
        /* <DEDUP_REMOVED lines=12> */
.L_x_1814:
        /* <DEDUP_REMOVED lines=16> */
.L_x_1810:
[----:B------:R-:W-:Y:S05]  /*0950*/  BSYNC.RECONVERGENT B0 ;  /* 0x0000000000007941 */ /* 0x000fea0003800200 */
.L_x_1809:
        /* <DEDUP_REMOVED lines=40> */
.L_x_1819:
        /* <DEDUP_REMOVED lines=11> */
.L_x_1818:
[----:B------:R-:W-:Y:S05]  /*0c90*/  BSYNC.RECONVERGENT B1 ;  /* 0x0000000000017941 */ /* 0x000fea0003800200 */
.L_x_1817:
        /* <DEDUP_REMOVED lines=8> */
.L_x_1820:
        /* <DEDUP_REMOVED lines=23> */
.L_x_1816:
[----:B------:R-:W-:Y:S05]  /*0e90*/  BSYNC.RECONVERGENT B0 ;  /* 0x0000000000007941 */ /* 0x000fea0003800200 */
.L_x_1815:
        /* <DEDUP_REMOVED lines=63> */
.L_x_1826:
        /* <DEDUP_REMOVED lines=36> */
.L_x_1833:
        /* <DEDUP_REMOVED lines=30> */
.L_x_1823:
[----:B------:R-:W-:Y:S05]  /*16b0*/  BSYNC.RECONVERGENT B0 ;  /* 0x0000000000007941 */ /* 0x000fea0003800200 */
.L_x_1822:
        /* <DEDUP_REMOVED lines=28> */
.L_x_1825:
[----:B------:R-:W-:Y:S05]  /*1880*/  BSYNC.RECONVERGENT B0 ;  /* 0x0000000000007941 */ /* 0x000fea0003800200 */
.L_x_1824:
        /* <DEDUP_REMOVED lines=15> */
.L_x_1821:
[----:B------:R-:W-:Y:S01]  /*1980*/  HFMA2 R41, -RZ, RZ, 0, 9.5367431640625e-07 ;  /* 0x00000010ff297431 */ /* 0x000fe200000001ff */
[----:B------:R-:W-:Y:S01]  /*1990*/  BSSY B0, `(.L_x_1827) ;  /* 0x0000006000007945 */ /* 0x000fe20003800000 */
[----:B------:R-:W-:Y:S01]  /*19a0*/  IMAD.MOV.U32 R42, RZ, RZ, 0x1f ;  /* 0x0000001fff2a7424 */ /* 0x000fe200078e00ff */
[----:B------:R-:W-:-:S07]  /*19b0*/  MOV R39, 0xffffffff ;  /* 0xffffffff00277802 */ /* 0x000fce0000000f00 */
[----:B------:R-:W-:Y:S05]  /*19c0*/  WARPSYNC.COLLECTIVE R39, `(.L_x_1828) ;  /* 0x0000000027087348 */ /* 0x000fea0003c00000 */
[----:B------:R1:W2:Y:S02]  /*19d0*/  SHFL.BFLY P1, R37, R36, R41, R42 ;  /* 0x0c00002924257389 */ /* 0x0002a4000002002a */
[----:B-12---:R-:W-:Y:S05]  /*19e0*/  ENDCOLLECTIVE ;  /* 0x000000000000791b */ /* 0x006fea0003800000 */
.L_x_1828:
[----:B------:R-:W-:Y:S05]  /*19f0*/  BSYNC B0 ;  /* 0x0000000000007941 */ /* 0x000fea0003800000 */
.L_x_1827:
        /* <DEDUP_REMOVED lines=9> */
.L_x_1829:
[----:B------:R-:W-:Y:S01]  /*1a90*/  HFMA2 R41, -RZ, RZ, 0, 2.384185791015625e-07 ;  /* 0x00000004ff297431 */ /* 0x000fe200000001ff */
[----:B------:R-:W-:-:S05]  /*1aa0*/  MOV R38, R37 ;  /* 0x0000002500267202 */ /* 0x000fca0000000f00 */
[----:B------:R-:W-:-:S04]  /*1ab0*/  FADD.FTZ R38, R5, R38 ;  /* 0x0000002605267221 */ /* 0x000fc80000010000 */
[----:B------:R-:W-:-:S07]  /*1ac0*/  IMAD.MOV.U32 R36, RZ, RZ, R38 ;  /* 0x000000ffff247224 */ /* 0x000fce00078e0026 */
[----:B------:R-:W-:Y:S05]  /*1ad0*/  WARPSYNC.COLLECTIVE R39, `(.L_x_1830) ;  /* 0x0000000027087348 */ /* 0x000fea0003c00000 */
[----:B------:R1:W2:Y:S02]  /*1ae0*/  SHFL.BFLY P1, R37, R36, R41, R42 ;  /* 0x0c00002924257389 */ /* 0x0002a4000002002a */
[----:B-12---:R-:W-:Y:S05]  /*1af0*/  ENDCOLLECTIVE ;  /* 0x000000000000791b */ /* 0x006fea0003800000 */
.L_x_1830:
[----:B------:R-:W-:Y:S02]  /*1b00*/  IMAD.MOV.U32 R41, RZ, RZ, 0x2 ;  /* 0x00000002ff297424 */ /* 0x000fe400078e00ff */
[----:B------:R-:W-:-:S04]  /*1b10*/  IMAD.MOV.U32 R7, RZ, RZ, R37 ;  /* 0x000000ffff077224 */ /* 0x000fc800078e0025 */
[----:B------:R-:W-:-:S05]  /*1b20*/  FADD.FTZ R7, R38, R7 ;  /* 0x0000000726077221 */ /* 0x000fca0000010000 */
[----:B------:R-:W-:-:S07]  /*1b30*/  MOV R36, R7 ;  /* 0x0000000700247202 */ /* 0x000fce0000000f00 */
[----:B------:R-:W-:Y:S05]  /*1b40*/  WARPSYNC.COLLECTIVE R39, `(.L_x_1831) ;  /* 0x0000000027087348 */ /* 0x000fea0003c00000 */
[----:B------:R1:W2:Y:S02]  /*1b50*/  SHFL.BFLY P1, R37, R36, R41, R42 ;  /* 0x0c00002924257389 */ /* 0x0002a4000002002a */
[----:B-12---:R-:W-:Y:S05]  /*1b60*/  ENDCOLLECTIVE ;  /* 0x000000000000791b */ /* 0x006fea0003800000 */
.L_x_1831:
[----:B------:R-:W-:Y:S01]  /*1b70*/  HFMA2 R41, -RZ, RZ, 0, 5.9604644775390625e-08 ;  /* 0x00000001ff297431 */ /* 0x000fe200000001ff */
[----:B------:R-:W-:-:S05]  /*1b80*/  MOV R40, R37 ;  /* 0x0000002500287202 */ /* 0x000fca0000000f00 */
[----:B------:R-:W-:-:S04]  /*1b90*/  FADD.FTZ R40, R7, R40 ;  /* 0x0000002807287221 */ /* 0x000fc80000010000 */
[----:B------:R-:W-:-:S07]  /*1ba0*/  IMAD.MOV.U32 R36, RZ, RZ, R40 ;  /* 0x000000ffff247224 */ /* 0x000fce00078e0028 */
[----:B------:R-:W-:Y:S05]  /*1bb0*/  WARPSYNC.COLLECTIVE R39, `(.L_x_1832) ;  /* 0x0000000027087348 */ /* 0x000fea0003c00000 */
[----:B------:R1:W2:Y:S02]  /*1bc0*/  SHFL.BFLY P1, R37, R36, R41, R42 ;  /* 0x0c00002924257389 */ /* 0x0002a4000002002a */
[----:B-12---:R-:W-:Y:S05]  /*1bd0*/  ENDCOLLECTIVE ;  /* 0x000000000000791b */ /* 0x006fea0003800000 */
.L_x_1832:
[----:B------:R-:W-:Y:S05]  /*1be0*/  BRA `(.L_x_1833) ;  /* 0xfffffff800387947 */ /* 0x000fea000383ffff */
.L_x_1834:
        /* <DEDUP_REMOVED lines=9> */
.L_x_4111:


//--------------------- .text._ZN12tensorrt_llm7kernels32fusedQKNormRopeKernelNTokenHeadsIN3c108BFloat16EfLi128ELb0ELi2EEEvPviiifPKvS6_S6_PKlii --------------------------
	.section	.text._ZN12tensorrt_llm7kernels32fusedQKNormRopeKernelNTokenHeadsIN3c108BFloat16EfLi128ELb0ELi2EEEvPviiifPKvS6_S6_PKlii,"ax",@progbits
	.align	128
        .global         _ZN12tensorrt_llm7kernels32fusedQKNormRopeKernelNTokenHeadsIN3c108BFloat16EfLi128ELb0ELi2EEEvPviiifPKvS6_S6_PKlii
        .type           _ZN12tensorrt_llm7kernels32fusedQKNormRopeKernelNTokenHeadsIN3c108BFloat16EfLi128ELb0ELi2EEEvPviiifPKvS6_S6_PKlii,@function
        .size           _ZN12tensorrt_llm7kernels32fusedQKNormRopeKernelNTokenHeadsIN3c108BFloat16EfLi128ELb0ELi2EEEvPviiifPKvS6_S6_PKlii,(.L_x_4112 - _ZN12tensorrt_llm7kernels32fusedQKNormRopeKernelNTokenHeadsIN3c108BFloat16EfLi128ELb0ELi2EEEvPviiifPKvS6_S6_PKlii)
        .other          _ZN12tensorrt_llm7kernels32fusedQKNormRopeKernelNTokenHeadsIN3c108BFloat16EfLi128ELb0ELi2EEEvPviiifPKvS6_S6_PKlii,@"STO_CUDA_ENTRY STV_DEFAULT"
_ZN12tensorrt_llm7kernels32fusedQKNormRopeKernelNTokenHeadsIN3c108BFloat16EfLi128ELb0ELi2EEEvPviiifPKvS6_S6_PKlii:
.text._ZN12tensorrt_llm7kernels32fusedQKNormRopeKernelNTokenHeadsIN3c108BFloat16EfLi128ELb0ELi2EEEvPviiifPKvS6_S6_PKlii:
        /* <DEDUP_REMOVED lines=77> */
.L_x_1839:
        /* <DEDUP_REMOVED lines=43> */
.L_x_1838:
[----:B------:R-:W-:Y:S05]  /*0780*/  BSYNC.RECONVERGENT B1 ;  /* 0x0000000000017941 */ /* 0x000fea0003800200 */
.L_x_1837:
        /* <DEDUP_REMOVED lines=12> */
.L_x_1840:
        /* <DEDUP_REMOVED lines=16> */
.L_x_1836:
[----:B------:R-:W-:Y:S05]  /*0950*/  BSYNC.RECONVERGENT B0 ;  /* 0x0000000000007941 */ /* 0x000fea0003800200 */
.L_x_1835:
        /* <DEDUP_REMOVED lines=40> */
.L_x_1845:
        /* <DEDUP_REMOVED lines=11> */
.L_x_1844:
[----:B------:R-:W-:Y:S05]  /*0c90*/  BSYNC.RECONVERGENT B1 ;  /* 0x0000000000017941 */ /* 0x000fea0003800200 */
.L_x_1843:
        /* <DEDUP_REMOVED lines=8> */
.L_x_1846:
        /* <DEDUP_REMOVED lines=23> */
.L_x_1842:
[----:B------:R-:W-:Y:S05]  /*0e90*/  BSYNC.RECONVERGENT B0 ;  /* 0x0000000000007941 */ /* 0x000fea0003800200 */
.L_x_1841:
        /* <DEDUP_REMOVED lines=98> */
.L_x_1854:
        /* <DEDUP_REMOVED lines=26> */
.L_x_1861:
        /* <DEDUP_REMOVED lines=18> */
.L_x_1849:
[----:B------:R-:W-:Y:S05]  /*1780*/  BSYNC.RECONVERGENT B0 ;  /* 0x0000000000007941 */ /* 0x000fea0003800200 */
.L_x_1848:
        /* <DEDUP_REMOVED lines=10> */
[----:B------:R-:W-:Y:S02]  /*1830*/  LEA R37, R26, UR4, 0x2 ;  /* 0x000000041a257c11 */ /* 0x000fe4000f8e10ff */
[----:B--2---:R-:W-:-:S04]  /*1840*/  IABS R4, R5 ;  /* 0x0000000500047213 */ /* 0x004fc80000000000 */
[----:B------:R-:W2:Y:S08]  /*1850*/  I2F.RP R32, R4 ;  /* 0x0000000400207306 */ /* 0x000eb00000209400 */
[----:B--2---:R-:W2:Y:S02]  /*1860*/  MUFU.RCP R32, R32 ;  /* 0x0000002000207308 */ /* 0x004ea40000001000 */
[----:B--2---:R-:W-:Y:S01]  /*1870*/  VIADD R34, R32, 0xffffffe ;  /* 0x0ffffffe20227836 */ /* 0x004fe20000000000 */
        /* <DEDUP_REMOVED lines=9> */
[----:B------:R-:W-:Y:S02]  /*1910*/  IMAD.MOV R2, RZ, RZ, -R2 ;  /* 0x000000ffff027224 */ /* 0x000fe400078e0a02 */
[----:B--2---:R-:W-:Y:S02]  /*1920*/  @!P1 FADD.FTZ R34, -R34, -RZ ;  /* 0x800000ff22229221 */ /* 0x004fe40000010100 */
        /* <DEDUP_REMOVED lines=9> */
[----:B-1----:R-:W-:Y:S02]  /*19c0*/  IMAD R36, R23, 0x4, R4 ;  /* 0x0000000417247824 */ /* 0x002fe400078e0204 */
[----:B------:R-:W-:Y:S02]  /*19d0*/  LDS R4, [R4] ;  /* 0x0000000004047984 */ /* 0x000fe40000000800 */
[----:B------:R-:W-:-:S04]  /*19e0*/  @!P2 LOP3.LUT R3, RZ, R5, RZ, 0x33, !PT ;  /* 0x00000005ff03a212 */ /* 0x000fc800078e33ff */
[----:B------:R-:W-:-:S05]  /*19f0*/  SHF.R.U32.HI R3, RZ, 0x1, R3 ;  /* 0x00000001ff037819 */ /* 0x000fca0000011603 */
[----:B------:R-:W-:-:S05]  /*1a00*/  IMAD R3, R12, R5, R3 ;  /* 0x000000050c037224 */ /* 0x000fca00078e0203 */
[----:B------:R-:W-:-:S04]  /*1a10*/  LEA R2, R3, UR4, 0x2 ;  /* 0x0000000403027c11 */ /* 0x000fc8000f8e10ff */
[C---:B------:R-:W-:Y:S01]  /*1a20*/  LEA R5, R23.reuse, R2, 0x2 ;  /* 0x0000000217057211 */ /* 0x040fe200078e10ff */
        /* <DEDUP_REMOVED lines=16> */
.L_x_1868:
[----:B------:R-:W-:Y:S01]  /*1b30*/  LEA R2, R24, UR4, 0x2 ;  /* 0x0000000418027c11 */ /* 0x000fe2000f8e10ff */
[----:B--2---:R-:W-:Y:S01]  /*1b40*/  @!P1 FADD.FTZ R34, -R34, -RZ ;  /* 0x800000ff22229221 */ /* 0x004fe20000010100 */
[----:B------:R-:W-:Y:S01]  /*1b50*/  UMOV UR8, 0xffffffff ;  /* 0xffffffff00087882 */ /* 0x000fe20000000000 */
[----:B------:R-:W-:Y:S01]  /*1b60*/  IMAD.MOV.U32 R31, RZ, RZ, R32 ;  /* 0x000000ffff1f7224 */ /* 0x000fe200078e0020 */
[----:B------:R-:W-:Y:S01]  /*1b70*/  LEA R4, R23, R2, 0x2 ;  /* 0x0000000217047211 */ /* 0x000fe200078e10ff */
[----:B------:R-:W-:Y:S04]  /*1b80*/  LDS R3, [R2] ;  /* 0x0000000002037984 */ /* 0x000fe80000000800 */
[----:B------:R-:W2:Y:S02]  /*1b90*/  LDS R5, [R4] ;  /* 0x0000000004057984 */ /* 0x000ea40000000800 */
[----:B--2---:R-:W-:-:S04]  /*1ba0*/  FMUL.FTZ R5, R34, R5 ;  /* 0x0000000522057220 */ /* 0x004fc80000410000 */
[----:B-1----:R-:W-:Y:S01]  /*1bb0*/  FFMA.FTZ R0, R0, R3, R5 ;  /* 0x0000000300007223 */ /* 0x002fe20000010005 */
[----:B------:R-:W-:Y:S06]  /*1bc0*/  BRA.DIV UR8, `(.L_x_1853) ;  /* 0x0000000608e87947 */ /* 0x000fec000b800000 */
[----:B------:R-:W-:Y:S01]  /*1bd0*/  NOP ;  /* 0x0000000000007918 */ /* 0x000fe20000000000 */
.L_x_1851:
[----:B------:R-:W-:Y:S05]  /*1be0*/  BSYNC B0 ;  /* 0x0000000000007941 */ /* 0x000fea0003800000 */
.L_x_1850:
[----:B------:R-:W2:Y:S01]  /*1bf0*/  LDC.64 R4, c[0x0][0x380] ;  /* 0x0000e000ff047b82 */ /* 0x000ea20000000a00 */
[----:B------:R-:W-:Y:S01]  /*1c00*/  IMAD R29, R29, 0x80, R8 ;  /* 0x000000801d1d7824 */ /* 0x000fe200078e0208 */
[----:B------:R-:W-:Y:S01]  /*1c10*/  F2FP.BF16.F32.PACK_AB R2, R33, R30 ;  /* 0x0000001e2102723e */ /* 0x000fe200000010ff */
[----:B------:R-:W-:Y:S01]  /*1c20*/  VIADD R21, R21, 0x100 ;  /* 0x0000010015157836 */ /* 0x000fe20000000000 */
[----:B------:R-:W-:Y:S01]  /*1c30*/  F2FP.BF16.F32.PACK_AB R3, R0, R31 ;  /* 0x0000001f0003723e */ /* 0x000fe200000010ff */
[----:B------:R-:W-:Y:S01]  /*1c40*/  VIADD R11, R11, 0x1 ;  /* 0x000000010b0b7836 */ /* 0x000fe20000000000 */
[----:B------:R-:W-:Y:S02]  /*1c50*/  IADD3 R25, PT, PT, R25, 0x1, RZ ;  /* 0x0000000119197810 */ /* 0x000fe40007ffe0ff */
[----:B------:R-:W-:Y:S02]  /*1c60*/  IADD3 R28, PT, PT, R28, 0x1, RZ ;  /* 0x000000011c1c7810 */ /* 0x000fe40007ffe0ff */
[----:B------:R-:W-:Y:S01]  /*1c70*/  ISETP.GE.AND P1, PT, R25, R10, PT ;  /* 0x0000000a1900720c */ /* 0x000fe20003f26270 */
[----:B--2---:R-:W-:-:S05]  /*1c80*/  IMAD.WIDE R4, R29, 0x2, R4 ;  /* 0x000000021d047825 */ /* 0x004fca00078e0204 */
[----:B------:R2:W-:Y:S07]  /*1c90*/  STG.E.64 desc[UR6][R4.64], R2 ;  /* 0x0000000204007986 */ /* 0x0005ee000c101b06 */
[----:B------:R-:W-:Y:S05]  /*1ca0*/  @!P1 BRA `(.L_x_1854) ;  /* 0xfffffff800049947 */ /* 0x000fea000383ffff */
[----:B------:R-:W-:Y:S05]  /*1cb0*/  EXIT ;  /* 0x000000000000794d */ /* 0x000fea0003800000 */
.L_x_1847:
[----:B------:R-:W-:Y:S01]  /*1cc0*/  BSSY B0, `(.L_x_1855) ;  /* 0x0000007000007945 */ /* 0x000fe20003800000 */
[----:B------:R-:W-:Y:S01]  /*1cd0*/  IMAD.MOV.U32 R2, RZ, RZ, 0x10 ;  /* 0x00000010ff027424 */ /* 0x000fe200078e00ff */
[----:B------:R-:W-:Y:S01]  /*1ce0*/  MOV R4, 0xffffffff ;  /* 0xffffffff00047802 */ /* 0x000fe20000000f00 */
[----:B------:R-:W-:-:S07]  /*1cf0*/  IMAD.MOV.U32 R3, RZ, RZ, 0x1f ;  /* 0x0000001fff037424 */ /* 0x000fce00078e00ff */
[----:B------:R-:W-:Y:S05]  /*1d00*/  WARPSYNC.COLLECTIVE R4, `(.L_x_1856) ;  /* 0x0000000004087348 */ /* 0x000fea0003c00000 */
[----:B------:R1:W2:Y:S02]  /*1d10*/  SHFL.BFLY P2, R34, R5, R2, R3 ;  /* 0x0c00000205227389 */ /* 0x0002a40000040003 */
[----:B-12---:R-:W-:Y:S05]  /*1d20*/  ENDCOLLECTIVE ;  /* 0x000000000000791b */ /* 0x006fea0003800000 */
.L_x_1856:
[----:B------:R-:W-:Y:S05]  /*1d30*/  BSYNC B0 ;  /* 0x0000000000007941 */ /* 0x000fea0003800000 */
.L_x_1855:
[----:B------:R-:W-:Y:S01]  /*1d40*/  FADD.FTZ R5, R5, R34 ;  /* 0x0000002205057221 */ /* 0x000fe20000010000 */
[----:B------:R-:W-:Y:S01]  /*1d50*/  IMAD.MOV.U32 R2, RZ, RZ, 0x8 ;  /* 0x00000008ff027424 */ /* 0x000fe200078e00ff */
[----:B------:R-:W-:Y:S01]  /*1d60*/  MOV R4, 0xffffffff ;  /* 0xffffffff00047802 */ /* 0x000fe20000000f00 */
[----:B------:R-:W-:-:S07]  /*1d70*/  IMAD.MOV.U32 R3, RZ, RZ, 0x1f ;  /* 0x0000001fff037424 */ /* 0x000fce00078e00ff */
[----:B------:R-:W-:Y:S05]  /*1d80*/  WARPSYNC.COLLECTIVE R4, `(.L_x_1857) ;  /* 0x0000000004087348 */ /* 0x000fea0003c00000 */
[----:B------:R1:W2:Y:S02]  /*1d90*/  SHFL.BFLY P2, R34, R5, R2, R3 ;  /* 0x0c00000205227389 */ /* 0x0002a40000040003 */
[----:B-12---:R-:W-:Y:S05]  /*1da0*/  ENDCOLLECTIVE ;  /* 0x000000000000791b */ /* 0x006fea0003800000 */
.L_x_1857:
[----:B------:R-:W-:Y:S02]  /*1db0*/  IMAD.MOV.U32 R2, RZ, RZ, 0x4 ;  /* 0x00000004ff027424 */ /* 0x000fe400078e00ff */
[----:B------:R-:W-:-:S04]  /*1dc0*/  FADD.FTZ R30, R5, R34 ;  /* 0x00000022051e7221 */ /* 0x000fc80000010000 */
[----:B------:R-:W-:-:S07]  /*1dd0*/  IMAD.MOV.U32 R5, RZ, RZ, R30 ;  /* 0x000000ffff057224 */ /* 0x000fce00078e001e */
[----:B------:R-:W-:Y:S05]  /*1de0*/  WARPSYNC.COLLECTIVE R4, `(.L_x_1858) ;  /* 0x0000000004087348 */ /* 0x000fea0003c00000 */
[----:B------:R1:W2:Y:S02]  /*1df0*/  SHFL.BFLY P2, R34, R5, R2, R3 ;  /* 0x0c00000205227389 */ /* 0x0002a40000040003 */
[----:B-12---:R-:W-:Y:S05]  /*1e00*/  ENDCOLLECTIVE ;  /* 0x000000000000791b */ /* 0x006fea0003800000 */
.L_x_1858:
[----:B------:R-:W-:Y:S02]  /*1e10*/  IMAD.MOV.U32 R2, RZ, RZ, 0x2 ;  /* 0x00000002ff027424 */ /* 0x000fe400078e00ff */
[----:B------:R-:W-:-:S05]  /*1e20*/  FADD.FTZ R35, R30, R34 ;  /* 0x000000221e237221 */ /* 0x000fca0000010000 */
[----:B------:R-:W-:-:S07]  /*1e30*/  MOV R5, R35 ;  /* 0x0000002300057202 */ /* 0x000fce0000000f00 */
[----:B------:R-:W-:Y:S05]  /*1e40*/  WARPSYNC.COLLECTIVE R4, `(.L_x_1859) ;  /* 0x0000000004087348 */ /* 0x000fea0003c00000 */
[----:B------:R1:W2:Y:S02]  /*1e50*/  SHFL.BFLY P2, R34, R5, R2, R3 ;  /* 0x0c00000205227389 */ /* 0x0002a40000040003 */
[----:B-12---:R-:W-:Y:S05]  /*1e60*/  ENDCOLLECTIVE ;  /* 0x000000000000791b */ /* 0x006fea0003800000 */
.L_x_1859:
[----:B------:R-:W-:Y:S02]  /*1e70*/  HFMA2 R2, -RZ, RZ, 0, 5.9604644775390625e-08 ;  /* 0x00000001ff027431 */ /* 0x000fe400000001ff */
[----:B------:R-:W-:-:S04]  /*1e80*/  FADD.FTZ R36, R35, R34 ;  /* 0x0000002223247221 */ /* 0x000fc80000010000 */
[----:B------:R-:W-:-:S07]  /*1e90*/  IMAD.MOV.U32 R5, RZ, RZ, R36 ;  /* 0x000000ffff057224 */ /* 0x000fce00078e0024 */
[----:B------:R-:W-:Y:S05]  /*1ea0*/  WARPSYNC.COLLECTIVE R4, `(.L_x_1860) ;  /* 0x0000000004087348 */ /* 0x000fea0003c00000 */
[----:B------:R1:W2:Y:S02]  /*1eb0*/  SHFL.BFLY P2, R34, R5, R2, R3 ;  /* 0x0c00000205227389 */ /* 0x0002a40000040003 */
[----:B-12---:R-:W-:Y:S05]  /*1ec0*/  ENDCOLLECTIVE ;  /* 0x000000000000791b */ /* 0x006fea0003800000 */
.L_x_1860:
[----:B------:R-:W-:Y:S05]  /*1ed0*/  BRA `(.L_x_1861) ;  /* 0xfffffff400e07947 */ /* 0x000fea000383ffff */
.L_x_1852:
        /* <DEDUP_REMOVED lines=8> */
[----:B--2---:R-:W-:Y:S01]  /*1f60*/  MOV R2, RZ ;  /* 0x000000ff00027202 */ /* 0x004fe20000000f00 */
[----:B---3--:R-:W-:-:S04]  /*1f70*/  IMAD.MOV R35, RZ, RZ, -R3 ;  /* 0x000000ffff237224 */ /* 0x008fc800078e0a03 */
[----:B------:R-:W-:-:S04]  /*1f80*/  IMAD R35, R35, R4, RZ ;  /* 0x0000000423237224 */ /* 0x000fc800078e02ff */
        /* <DEDUP_REMOVED lines=8> */
[----:B------:R-:W-:Y:S01]  /*2010*/  @!P2 IADD3 R3, PT, PT, R3, -R4, RZ ;  /* 0x800000040303a210 */ /* 0x000fe20007ffe0ff */
[----:B------:R-:W-:Y:S01]  /*2020*/  IMAD.MOV.U32 R4, RZ, RZ, -0x1 ;  /* 0xffffffffff047424 */ /* 0x000fe200078e00ff */
[----:B------:R-:W-:-:S03]  /*2030*/  ISETP.NE.AND P2, PT, R5, RZ, PT ;  /* 0x000000ff0500720c */ /* 0x000fc60003f45270 */
[----:B------:R-:W-:-:S04]  /*2040*/  @!P3 IMAD.MOV R2, RZ, RZ, -R3 ;  /* 0x000000ffff02b224 */ /* 0x000fc800078e0a03 */
[----:B------:R-:W-:-:S06]  /*2050*/  @!P3 IMAD.MOV.U32 R3, RZ, RZ, R2 ;  /* 0x000000ffff03b224 */ /* 0x000fcc00078e0002 */
[----:B------:R-:W-:-:S04]  /*2060*/  @!P2 LOP3.LUT R3, RZ, R5, RZ, 0x33, !PT ;  /* 0x00000005ff03a212 */ /* 0x000fc800078e33ff */
[----:B------:R-:W-:-:S05]  /*2070*/  SHF.R.U32.HI R3, RZ, 0x1, R3 ;  /* 0x00000001ff037819 */ /* 0x000fca0000011603 */
[----:B------:R-:W-:-:S05]  /*2080*/  IMAD R3, R12, R5, R3 ;  /* 0x000000050c037224 */ /* 0x000fca00078e0203 */
[----:B------:R-:W-:-:S04]  /*2090*/  LEA R32, R3, UR4, 0x2 ;  /* 0x0000000403207c11 */ /* 0x000fc8000f8e10ff */
[----:B-1----:R-:W-:-:S07]  /*20a0*/  LEA R36, R23, R32, 0x2 ;  /* 0x0000002017247211 */ /* 0x002fce00078e10ff */
[----:B------:R-:W-:Y:S05]  /*20b0*/  WARPSYNC.COLLECTIVE R4, `(.L_x_1863) ;  /* 0x0000000004087348 */ /* 0x000fea0003c00000 */
[----:B------:R-:W-:Y:S01]  /*20c0*/  NOP ;  /* 0x0000000000007918 */ /* 0x000fe20000000000 */
[----:B------:R-:W-:Y:S05]  /*20d0*/  ENDCOLLECTIVE ;  /* 0x000000000000791b */ /* 0x000fea0003800000 */
.L_x_1863:
[----:B------:R-:W-:Y:S05]  /*20e0*/  BSYNC B1 ;  /* 0x0000000000017941 */ /* 0x000fea0003800000 */
.L_x_1862:
[----:B------:R1:W2:Y:S01]  /*20f0*/  LDS R37, [R36] ;  /* 0x0000000024257984 */ /* 0x0002a20000000800 */
[----:B------:R-:W-:Y:S01]  /*2100*/  IMAD.MOV.U32 R5, RZ, RZ, R30 ;  /* 0x000000ffff057224 */ /* 0x000fe200078e001e */
[----:B------:R-:W-:Y:S01]  /*2110*/  MOV R2, R22 ;  /* 0x0000001600027202 */ /* 0x000fe20000000f00 */
[----:B------:R-:W-:Y:S01]  /*2120*/  IMAD.MOV.U32 R3, RZ, RZ, 0x1f ;  /* 0x0000001fff037424 */ /* 0x000fe200078e00ff */
[----:B------:R3:W4:Y:S01]  /*2130*/  LDS R35, [R32] ;  /* 0x0000000020237984 */ /* 0x0007220000000800 */
[----:B------:R-:W-:Y:S01]  /*2140*/  IMAD.MOV.U32 R4, RZ, RZ, -0x1 ;  /* 0xffffffffff047424 */ /* 0x000fe200078e00ff */
[----:B-1----:R-:W-:-:S07]  /*2150*/  LEA R36, R27, UR4, 0x2 ;  /* 0x000000041b247c11 */ /* 0x002fce000f8e10ff */
[----:B--234-:R-:W-:Y:S05]  /*2160*/  WARPSYNC.COLLECTIVE R4, `(.L_x_1864) ;  /* 0x0000000004087348 */ /* 0x01cfea0003c00000 */
[----:B------:R1:W1:Y:S02]  /*2170*/  SHFL.BFLY P2, R34, R5, R2, R3 ;  /* 0x0c00000205227389 */ /* 0x0002640000040003 */
[----:B-1234-:R-:W-:Y:S05]  /*2180*/  ENDCOLLECTIVE ;  /* 0x000000000000791b */ /* 0x01efea0003800000 */
.L_x_1864:
[----:B------:R-:W-:Y:S02]  /*2190*/  LEA R32, R23, R36, 0x2 ;  /* 0x0000002417207211 */ /* 0x000fe400078e10ff */
[----:B------:R-:W1:Y:S01]  /*21a0*/  LDS R36, [R36] ;  /* 0x0000000024247984 */ /* 0x000e620000000800 */
[----:B------:R-:W-:Y:S02]  /*21b0*/  IMAD.MOV.U32 R5, RZ, RZ, R33 ;  /* 0x000000ffff057224 */ /* 0x000fe400078e0021 */
[----:B------:R-:W-:-:S04]  /*21c0*/  @!P1 FADD.FTZ R34, -R34, -RZ ;  /* 0x800000ff22229221 */ /* 0x000fc80000010100 */
[----:B------:R-:W-:-:S07]  /*21d0*/  FMUL.FTZ R37, R34, R37 ;  /* 0x0000002522257220 */ /* 0x000fce0000410000 */
[----:B-1----:R-:W-:Y:S05]  /*21e0*/  WARPSYNC.COLLECTIVE R4, `(.L_x_1865) ;  /* 0x0000000004087348 */ /* 0x002fea0003c00000 */
[----:B------:R2:W3:Y:S02]  /*21f0*/  SHFL.BFLY P2, R34, R5, R2, R3 ;  /* 0x0c00000205227389 */ /* 0x0004e40000040003 */
[----:B-123--:R-:W-:Y:S05]  /*2200*/  ENDCOLLECTIVE ;  /* 0x000000000000791b */ /* 0x00efea0003800000 */
.L_x_1865:
        /* <DEDUP_REMOVED lines=8> */
[----:B--23--:R-:W-:-:S07]  /*2290*/  LEA R36, R23, R37, 0x2 ;  /* 0x0000002517247211 */ /* 0x00cfce00078e10ff */
[----:B------:R-:W-:Y:S05]  /*22a0*/  WARPSYNC.COLLECTIVE R4, `(.L_x_1866) ;  /* 0x0000000004087348 */ /* 0x000fea0003c00000 */
[----:B------:R1:W2:Y:S02]  /*22b0*/  SHFL.BFLY P2, R34, R5, R2, R3 ;  /* 0x0c00000205227389 */ /* 0x0002a40000040003 */
[----:B-12---:R-:W-:Y:S05]  /*22c0*/  ENDCOLLECTIVE ;  /* 0x000000000000791b */ /* 0x006fea0003800000 */
.L_x_1866:
        /* <DEDUP_REMOVED lines=9> */
.L_x_1867:
[----:B------:R-:W-:Y:S05]  /*2360*/  BRA `(.L_x_1868) ;  /* 0xfffffff400f07947 */ /* 0x000fea000383ffff */
.L_x_1853:
[----:B------:R-:W-:Y:S01]  /*2370*/  BSSY B1, `(.L_x_1869) ;  /* 0x0000005000017945 */ /* 0x000fe20003800000 */
[----:B------:R-:W-:-:S07]  /*2380*/  MOV R4, 0xffffffff ;  /* 0xffffffff00047802 */ /* 0x000fce0000000f00 */
[----:B------:R-:W-:Y:S05]  /*2390*/  WARPSYNC.COLLECTIVE R4, `(.L_x_1870) ;  /* 0x0000000004087348 */ /* 0x000fea0003c00000 */
[----:B------:R-:W-:Y:S01]  /*23a0*/  NOP ;  /* 0x0000000000007918 */ /* 0x000fe20000000000 */
[----:B------:R-:W-:Y:S05]  /*23b0*/  ENDCOLLECTIVE ;  /* 0x000000000000791b */ /* 0x000fea0003800000 */
.L_x_1870:
[----:B------:R-:W-:Y:S05]  /*23c0*/  BSYNC B1 ;  /* 0x0000000000017941 */ /* 0x000fea0003800000 */
.L_x_1869:
[----:B------:R-:W-:Y:S05]  /*23d0*/  BRA `(.L_x_1851) ;  /* 0xfffffff800007947 */ /* 0x000fea000383ffff */
.L_x_1871:
        /* <DEDUP_REMOVED lines=10> */
.L_x_4112:


//--------------------- .text._ZN12tensorrt_llm7kernels32fusedQKNormRopeKernelNTokenHeadsIN3c108BFloat16EfLi128ELb1ELi2EEEvPviiifPKvS6_S6_PKlii --------------------------
	.section	.text._ZN12tensorrt_llm7kernels32fusedQKNormRopeKernelNTokenHeadsIN3c108BFloat16EfLi128ELb1ELi2EEEvPviiifPKvS6_S6_PKlii,"ax",@progbits
	.align	128
        .global         _ZN12tensorrt_llm7kernels32fusedQKNormRopeKernelNTokenHeadsIN3c108BFloat16EfLi128ELb1ELi2EEEvPviiifPKvS6_S6_PKlii
        .type           _ZN12tensorrt_llm7kernels32fusedQKNormRopeKernelNTokenHeadsIN3c108BFloat16EfLi128ELb1ELi2EEEvPviiifPKvS6_S6_PKlii,@function
        .size           _ZN12tensorrt_llm7kernels32fusedQKNormRopeKernelNTokenHeadsIN3c108BFloat16EfLi128ELb1ELi2EEEvPviiifPKvS6_S6_PKlii,(.L_x_4113 - _ZN12tensorrt_llm7kernels32fusedQKNormRopeKernelNTokenHeadsIN3c108BFloat16EfLi128ELb1ELi2EEEvPviiifPKvS6_S6_PKlii)
        .other          _ZN12tensorrt_llm7kernels32fusedQKNormRopeKernelNTokenHeadsIN3c108BFloat16EfLi128ELb1ELi2EEEvPviiifPKvS6_S6_PKlii,@"STO_CUDA_ENTRY STV_DEFAULT"
_ZN12tensorrt_llm7kernels32fusedQKNormRopeKernelNTokenHeadsIN3c108BFloat16EfLi128ELb1ELi2EEEvPviiifPKvS6_S6_PKlii:
.text._ZN12tensorrt_llm7kernels32fusedQKNormRopeKernelNTokenHeadsIN3c108BFloat16EfLi128ELb1ELi2EEEvPviiifPKvS6_S6_PKlii:
        /* <DEDUP_REMOVED lines=77> */
.L_x_1876:
        /* <DEDUP_REMOVED lines=43> */
.L_x_1875:
[----:B------:R-:W-:Y:S05]  /*0780*/  BSYNC.RECONVERGENT B1 ;  /* 0x0000000000017941 */ /* 0x000fea0003800200 */
.L_x_1874:
        /* <DEDUP_REMOVED lines=12> */
.L_x_1877:
        /* <DEDUP_REMOVED lines=16> */
.L_x_1873:
[----:B------:R-:W-:Y:S05]  /*0950*/  BSYNC.RECONVERGENT B0 ;  /* 0x0000000000007941 */ /* 0x000fea0003800200 */
.L_x_1872:
        /* <DEDUP_REMOVED lines=40> */
.L_x_1882:
        /* <DEDUP_REMOVED lines=11> */
.L_x_1881:
[----:B------:R-:W-:Y:S05]  /*0c90*/  BSYNC.RECONVERGENT B1 ;  /* 0x0000000000017941 */ /* 0x000fea0003800200 */
.L_x_1880:
        /* <DEDUP_REMOVED lines=8> */
.L_x_1883:
        /* <DEDUP_REMOVED lines=23> */
.L_x_1879:
[----:B------:R-:W-:Y:S05]  /*0e90*/  BSYNC.RECONVERGENT B0 ;  /* 0x0000000000007941 */ /* 0x000fea0003800200 */
.L_x_1878:
        /* <DEDUP_REMOVED lines=45> */
.L_x_1889:
        /* <DEDUP_REMOVED lines=26> */
.L_x_1896:
        /* <DEDUP_REMOVED lines=18> */
.L_x_1886:
[----:B------:R-:W-:Y:S05]  /*1430*/  BSYNC.RECONVERGENT B0 ;  /* 0x0000000000007941 */ /* 0x000fea0003800200 */
.L_x_1885:
        /* <DEDUP_REMOVED lines=16> */
.L_x_1888:
[----:B------:R-:W-:Y:S05]  /*1540*/  BSYNC.RECONVERGENT B0 ;  /* 0x0000000000007941 */ /* 0x000fea0003800200 */
.L_x_1887:
        /* <DEDUP_REMOVED lines=13> */
.L_x_1884:
[----:B------:R-:W-:Y:S01]  /*1620*/  HFMA2 R24, -RZ, RZ, 0, 1.847743988037109375e-06 ;  /* 0x0000001fff187431 */ /* 0x000fe200000001ff */
[----:B------:R-:W-:Y:S01]  /*1630*/  BSSY B0, `(.L_x_1890) ;  /* 0x0000006000007945 */ /* 0x000fe20003800000 */
[----:B------:R-:W-:Y:S02]  /*1640*/  IMAD.MOV.U32 R21, RZ, RZ, 0x10 ;  /* 0x00000010ff157424 */ /* 0x000fe400078e00ff */
[----:B------:R-:W-:-:S07]  /*1650*/  IMAD.MOV.U32 R23, RZ, RZ, -0x1 ;  /* 0xffffffffff177424 */ /* 0x000fce00078e00ff */
[----:B------:R-:W-:Y:S05]  /*1660*/  WARPSYNC.COLLECTIVE R23, `(.L_x_1891) ;  /* 0x0000000017087348 */ /* 0x000fea0003c00000 */
[----:B------:R1:W2:Y:S02]  /*1670*/  SHFL.BFLY P2, R24, R25, R21, R24 ;  /* 0x0c00001519187389 */ /* 0x0002a40000040018 */
[----:B-12---:R-:W-:Y:S05]  /*1680*/  ENDCOLLECTIVE ;  /* 0x000000000000791b */ /* 0x006fea0003800000 */
.L_x_1891:
[----:B------:R-:W-:Y:S05]  /*1690*/  BSYNC B0 ;  /* 0x0000000000007941 */ /* 0x000fea0003800000 */
.L_x_1890:
        /* <DEDUP_REMOVED lines=8> */
.L_x_1892:
        /* <DEDUP_REMOVED lines=8> */
.L_x_1893:
        /* <DEDUP_REMOVED lines=8> */
.L_x_1894:
        /* <DEDUP_REMOVED lines=8> */
.L_x_1895:
[----:B------:R-:W-:Y:S01]  /*18a0*/  MOV R26, R24 ;  /* 0x00000018001a7202 */ /* 0x000fe20000000f00 */
[----:B------:R-:W-:Y:S06]  /*18b0*/  BRA `(.L_x_1896) ;  /* 0xfffffff800947947 */ /* 0x000fec000383ffff */
.L_x_1897:
        /* <DEDUP_REMOVED lines=12> */
.L_x_4113:


//--------------------- .text._ZN12tensorrt_llm7kernels32fusedQKNormRopeKernelNTokenHeadsIN3c108BFloat16EfLi64ELb0ELi2EEEvPviiifPKvS6_S6_PKlii --------------------------
	.section	.text._ZN12tensorrt_llm7kernels32fusedQKNormRopeKernelNTokenHeadsIN3c108BFloat16EfLi64ELb0ELi2EEEvPviiifPKvS6_S6_PKlii,"ax",@progbits
	.align	128
        .global         _ZN12tensorrt_llm7kernels32fusedQKNormRopeKernelNTokenHeadsIN3c108BFloat16EfLi64ELb0ELi2EEEvPviiifPKvS6_S6_PKlii
        .type           _ZN12tensorrt_llm7kernels32fusedQKNormRopeKernelNTokenHeadsIN3c108BFloat16EfLi64ELb0ELi2EEEvPviiifPKvS6_S6_PKlii,@function
        .size           _ZN12tensorrt_llm7kernels32fusedQKNormRopeKernelNTokenHeadsIN3c108BFloat16EfLi64ELb0ELi2EEEvPviiifPKvS6_S6_PKlii,(.L_x_4114 - _ZN12tensorrt_llm7kernels32fusedQKNormRopeKernelNTokenHeadsIN3c108BFloat16EfLi64ELb0ELi2EEEvPviiifPKvS6_S6_PKlii)
        .other          _ZN12tensorrt_llm7kernels32fusedQKNormRopeKernelNTokenHeadsIN3c108BFloat16EfLi64ELb0ELi2EEEvPviiifPKvS6_S6_PKlii,@"STO_CUDA_ENTRY STV_DEFAULT"
_ZN12tensorrt_llm7kernels32fusedQKNormRopeKernelNTokenHeadsIN3c108BFloat16EfLi64ELb0ELi2EEEvPviiifPKvS6_S6_PKlii:
.text._ZN12tensorrt_llm7kernels32fusedQKNormRopeKernelNTokenHeadsIN3c108BFloat16EfLi64ELb0ELi2EEEvPviiifPKvS6_S6_PKlii:
        /* <DEDUP_REMOVED lines=78> */
.L_x_1902:
        /* <DEDUP_REMOVED lines=43> */
.L_x_1901:
[----:B------:R-:W-:Y:S05]  /*0790*/  BSYNC.RECONVERGENT B1 ;  /* 0x0000000000017941 */ /* 0x000fea0003800200 */
.L_x_1900:
        /* <DEDUP_REMOVED lines=12> */
.L_x_1903:
        /* <DEDUP_REMOVED lines=16> */
.L_x_1899:
[----:B------:R-:W-:Y:S05]  /*0960*/  BSYNC.RECONVERGENT B0 ;  /* 0x0000000000007941 */ /* 0x000fea0003800200 */
.L_x_1898:
        /* <DEDUP_REMOVED lines=40> */
.L_x_1908:
        /* <DEDUP_REMOVED lines=11> */
.L_x_1907:
[----:B------:R-:W-:Y:S05]  /*0ca0*/  BSYNC.RECONVERGENT B1 ;  /* 0x0000000000017941 */ /* 0x000fea0003800200 */
.L_x_1906:
        /* <DEDUP_REMOVED lines=8> */
.L_x_1909:
        /* <DEDUP_REMOVED lines=23> */
.L_x_1905:
[----:B------:R-:W-:Y:S05]  /*0ea0*/  BSYNC.RECONVERGENT B0 ;  /* 0x0000000000007941 */ /* 0x000fea0003800200 */
.L_x_1904:
        /* <DEDUP_REMOVED lines=57> */
.L_x_1917:
        /* <DEDUP_REMOVED lines=21> */
.L_x_1924:
        /* <DEDUP_REMOVED lines=13> */
.L_x_1912:
[----:B------:R-:W-:Y:S05]  /*1460*/  BSYNC.RECONVERGENT B0 ;  /* 0x0000000000007941 */ /* 0x000fea0003800200 */
.L_x_1911:
        /* <DEDUP_REMOVED lines=42> */
.L_x_1929:
        /* <DEDUP_REMOVED lines=11> */
.L_x_1914:
[----:B------:R-:W-:Y:S05]  /*17c0*/  BSYNC B0 ;  /* 0x0000000000007941 */ /* 0x000fea0003800000 */
.L_x_1913:
        /* <DEDUP_REMOVED lines=12> */
.L_x_1910:
[----:B------:R-:W-:Y:S01]  /*1890*/  HFMA2 R23, -RZ, RZ, 0, 9.5367431640625e-07 ;  /* 0x00000010ff177431 */ /* 0x000fe200000001ff */
[----:B------:R-:W-:Y:S01]  /*18a0*/  BSSY B0, `(.L_x_1918) ;  /* 0x0000006000007945 */ /* 0x000fe20003800000 */
[----:B------:R-:W-:Y:S02]  /*18b0*/  IMAD.MOV.U32 R24, RZ, RZ, 0x1f ;  /* 0x0000001fff187424 */ /* 0x000fe400078e00ff */
[----:B------:R-:W-:-:S07]  /*18c0*/  IMAD.MOV.U32 R9, RZ, RZ, -0x1 ;  /* 0xffffffffff097424 */ /* 0x000fce00078e00ff */
[----:B------:R-:W-:Y:S05]  /*18d0*/  WARPSYNC.COLLECTIVE R9, `(.L_x_1919) ;  /* 0x0000000009087348 */ /* 0x000fea0003c00000 */
[----:B------:R1:W2:Y:S02]  /*18e0*/  SHFL.BFLY P1, R26, R21, R23, R24 ;  /* 0x0c000017151a7389 */ /* 0x0002a40000020018 */
[----:B-12---:R-:W-:Y:S05]  /*18f0*/  ENDCOLLECTIVE ;  /* 0x000000000000791b */ /* 0x006fea0003800000 */
.L_x_1919:
[----:B------:R-:W-:Y:S05]  /*1900*/  BSYNC B0 ;  /* 0x0000000000007941 */ /* 0x000fea0003800000 */
.L_x_1918:
        /* <DEDUP_REMOVED lines=8> */
.L_x_1920:
[----:B------:R-:W-:Y:S02]  /*1990*/  IMAD.MOV.U32 R23, RZ, RZ, 0x4 ;  /* 0x00000004ff177424 */ /* 0x000fe400078e00ff */
[----:B------:R-:W-:-:S04]  /*19a0*/  FADD.FTZ R27, R25, R26 ;  /* 0x0000001a191b7221 */ /* 0x000fc80000010000 */
[----:B------:R-:W-:-:S07]  /*19b0*/  IMAD.MOV.U32 R21, RZ, RZ, R27 ;  /* 0x000000ffff157224 */ /* 0x000fce00078e001b */
[----:B------:R-:W-:Y:S05]  /*19c0*/  WARPSYNC.COLLECTIVE R9, `(.L_x_1921) ;  /* 0x0000000009087348 */ /* 0x000fea0003c00000 */
[----:B------:R1:W2:Y:S02]  /*19d0*/  SHFL.BFLY P1, R26, R21, R23, R24 ;  /* 0x0c000017151a7389 */ /* 0x0002a40000020018 */
[----:B-12---:R-:W-:Y:S05]  /*19e0*/  ENDCOLLECTIVE ;  /* 0x000000000000791b */ /* 0x006fea0003800000 */
.L_x_1921:
[----:B------:R-:W-:Y:S02]  /*19f0*/  IMAD.MOV.U32 R23, RZ, RZ, 0x2 ;  /* 0x00000002ff177424 */ /* 0x000fe400078e00ff */
[----:B------:R-:W-:-:S05]  /*1a00*/  FADD.FTZ R28, R27, R26 ;  /* 0x0000001a1b1c7221 */ /* 0x000fca0000010000 */
[----:B------:R-:W-:-:S07]  /*1a10*/  MOV R21, R28 ;  /* 0x0000001c00157202 */ /* 0x000fce0000000f00 */
[----:B------:R-:W-:Y:S05]  /*1a20*/  WARPSYNC.COLLECTIVE R9, `(.L_x_1922) ;  /* 0x0000000009087348 */ /* 0x000fea0003c00000 */
[----:B------:R1:W2:Y:S02]  /*1a30*/  SHFL.BFLY P1, R26, R21, R23, R24 ;  /* 0x0c000017151a7389 */ /* 0x0002a40000020018 */
[----:B-12---:R-:W-:Y:S05]  /*1a40*/  ENDCOLLECTIVE ;  /* 0x000000000000791b */ /* 0x006fea0003800000 */
.L_x_1922:
[----:B------:R-:W-:Y:S02]  /*1a50*/  HFMA2 R23, -RZ, RZ, 0, 5.9604644775390625e-08 ;  /* 0x00000001ff177431 */ /* 0x000fe400000001ff */
[----:B------:R-:W-:-:S04]  /*1a60*/  FADD.FTZ R29, R28, R26 ;  /* 0x0000001a1c1d7221 */ /* 0x000fc80000010000 */
[----:B------:R-:W-:-:S07]  /*1a70*/  IMAD.MOV.U32 R21, RZ, RZ, R29 ;  /* 0x000000ffff157224 */ /* 0x000fce00078e001d */
[----:B------:R-:W-:Y:S05]  /*1a80*/  WARPSYNC.COLLECTIVE R9, `(.L_x_1923) ;  /* 0x0000000009087348 */ /* 0x000fea0003c00000 */
[----:B------:R1:W2:Y:S02]  /*1a90*/  SHFL.BFLY P1, R26, R21, R23, R24 ;  /* 0x0c000017151a7389 */ /* 0x0002a40000020018 */
[----:B-12---:R-:W-:Y:S05]  /*1aa0*/  ENDCOLLECTIVE ;  /* 0x000000000000791b */ /* 0x006fea0003800000 */
.L_x_1923:
[----:B------:R-:W-:Y:S05]  /*1ab0*/  BRA `(.L_x_1924) ;  /* 0xfffffff800347947 */ /* 0x000fea000383ffff */
.L_x_1915:
        /* <DEDUP_REMOVED lines=32> */
.L_x_1926:
[----:B------:R-:W-:Y:S05]  /*1cc0*/  BSYNC B1 ;  /* 0x0000000000017941 */ /* 0x000fea0003800000 */
.L_x_1925:
        /* <DEDUP_REMOVED lines=8> */
.L_x_1927:
[----:B------:R-:W-:-:S04]  /*1d50*/  @!P0 FADD.FTZ R26, -R26, -RZ ;  /* 0x800000ff1a1a8221 */ /* 0x000fc80000010100 */
[----:B------:R-:W-:-:S04]  /*1d60*/  FMUL.FTZ R26, R26, R25 ;  /* 0x000000191a1a7220 */ /* 0x000fc80000410000 */
[----:B------:R-:W-:Y:S01]  /*1d70*/  FFMA.FTZ R25, R21, R8, R26 ;  /* 0x0000000815197223 */ /* 0x000fe2000001001a */
[----:B------:R-:W-:-:S07]  /*1d80*/  IMAD.MOV.U32 R21, RZ, RZ, R0 ;  /* 0x000000ffff157224 */ /* 0x000fce00078e0000 */
[----:B------:R-:W-:Y:S05]  /*1d90*/  WARPSYNC.COLLECTIVE R9, `(.L_x_1928) ;  /* 0x0000000009087348 */ /* 0x000fea0003c00000 */
[----:B------:R1:W2:Y:S02]  /*1da0*/  SHFL.BFLY P1, R26, R21, R23, R24 ;  /* 0x0c000017151a7389 */ /* 0x0002a40000020018 */
[----:B-12---:R-:W-:Y:S05]  /*1db0*/  ENDCOLLECTIVE ;  /* 0x000000000000791b */ /* 0x006fea0003800000 */
.L_x_1928:
[----:B------:R-:W-:Y:S01]  /*1dc0*/  MOV R8, R26 ;  /* 0x0000001a00087202 */ /* 0x000fe20000000f00 */
[----:B------:R-:W-:Y:S06]  /*1dd0*/  BRA `(.L_x_1929) ;  /* 0xfffffff8004c7947 */ /* 0x000fec000383ffff */
.L_x_1916:
[----:B------:R-:W-:Y:S01]  /*1de0*/  BSSY B1, `(.L_x_1930) ;  /* 0x0000005000017945 */ /* 0x000fe20003800000 */
[----:B------:R-:W-:-:S07]  /*1df0*/  IMAD.MOV.U32 R9, RZ, RZ, -0x1 ;  /* 0xffffffffff097424 */ /* 0x000fce00078e00ff */
[----:B-1----:R-:W-:Y:S05]  /*1e00*/  WARPSYNC.COLLECTIVE R9, `(.L_x_1931) ;  /* 0x0000000009087348 */ /* 0x002fea0003c00000 */
[----:B------:R-:W-:Y:S01]  /*1e10*/  NOP ;  /* 0x0000000000007918 */ /* 0x000fe20000000000 */
[----:B-1----:R-:W-:Y:S05]  /*1e20*/  ENDCOLLECTIVE ;  /* 0x000000000000791b */ /* 0x002fea0003800000 */
.L_x_1931:
[----:B------:R-:W-:Y:S05]  /*1e30*/  BSYNC B1 ;  /* 0x0000000000017941 */ /* 0x000fea0003800000 */
.L_x_1930:
[----:B------:R-:W-:Y:S05]  /*1e40*/  BRA `(.L_x_1914) ;  /* 0xfffffff8005c7947 */ /* 0x000fea000383ffff */
.L_x_1932:
        /* <DEDUP_REMOVED lines=11> */
.L_x_4114:


//--------------------- .text._ZN12tensorrt_llm7kernels32fusedQKNormRopeKernelNTokenHeadsIN3c108BFloat16EfLi64ELb1ELi2EEEvPviiifPKvS6_S6_PKlii --------------------------
	.section	.text._ZN12tensorrt_llm7kernels32fusedQKNormRopeKernelNTokenHeadsIN3c108BFloat16EfLi64ELb1ELi2EEEvPviiifPKvS6_S6_PKlii,"ax",@progbits
	.align	128
        .global         _ZN12tensorrt_llm7kernels32fusedQKNormRopeKernelNTokenHeadsIN3c108BFloat16EfLi64ELb1ELi2EEEvPviiifPKvS6_S6_PKlii
        .type           _ZN12tensorrt_llm7kernels32fusedQKNormRopeKernelNTokenHeadsIN3c108BFloat16EfLi64ELb1ELi2EEEvPviiifPKvS6_S6_PKlii,@function
        .size           _ZN12tensorrt_llm7kernels32fusedQKNormRopeKernelNTokenHeadsIN3c108BFloat16EfLi64ELb1ELi2EEEvPviiifPKvS6_S6_PKlii,(.L_x_4115 - _ZN12tensorrt_llm7kernels32fusedQKNormRopeKernelNTokenHeadsIN3c108BFloat16EfLi64ELb1ELi2EEEvPviiifPKvS6_S6_PKlii)
        .other          _ZN12tensorrt_llm7kernels32fusedQKNormRopeKernelNTokenHeadsIN3c108BFloat16EfLi64ELb1ELi2EEEvPviiifPKvS6_S6_PKlii,@"STO_CUDA_ENTRY STV_DEFAULT"
_ZN12tensorrt_llm7kernels32fusedQKNormRopeKernelNTokenHeadsIN3c108BFloat16EfLi64ELb1ELi2EEEvPviiifPKvS6_S6_PKlii:
.text._ZN12tensorrt_llm7kernels32fusedQKNormRopeKernelNTokenHeadsIN3c108BFloat16EfLi64ELb1ELi2EEEvPviiifPKvS6_S6_PKlii:
        /* <DEDUP_REMOVED lines=77> */
.L_x_1937:
        /* <DEDUP_REMOVED lines=44> */
.L_x_1936:
[----:B------:R-:W-:Y:S05]  /*0790*/  BSYNC.RECONVERGENT B1 ;  /* 0x0000000000017941 */ /* 0x000fea0003800200 */
.L_x_1935:
        /* <DEDUP_REMOVED lines=12> */
.L_x_1938:
        /* <DEDUP_REMOVED lines=16> */
.L_x_1934:
[----:B------:R-:W-:Y:S05]  /*0960*/  BSYNC.RECONVERGENT B0 ;  /* 0x0000000000007941 */ /* 0x000fea0003800200 */
.L_x_1933:
        /* <DEDUP_REMOVED lines=40> */
.L_x_1943:
        /* <DEDUP_REMOVED lines=11> */
.L_x_1942:
[----:B------:R-:W-:Y:S05]  /*0ca0*/  BSYNC.RECONVERGENT B1 ;  /* 0x0000000000017941 */ /* 0x000fea0003800200 */
.L_x_1941:
        /* <DEDUP_REMOVED lines=8> */
.L_x_1944:
        /* <DEDUP_REMOVED lines=23> */
.L_x_1940:
[----:B------:R-:W-:Y:S05]  /*0ea0*/  BSYNC.RECONVERGENT B0 ;  /* 0x0000000000007941 */ /* 0x000fea0003800200 */
.L_x_1939:
        /* <DEDUP_REMOVED lines=41> */
.L_x_1951:
        /* <DEDUP_REMOVED lines=23> */
.L_x_1961:
[----:B------:R-:W3:Y:S01]  /*12b0*/  LDC R26, c[0x0][0x394] ;  /* 0x0000e500ff1a7b82 */ /* 0x000ee20000000800 */
[----:B------:R-:W-:Y:S01]  /*12c0*/  ISETP.NE.AND P1, PT, R23, 0x1, PT ;  /* 0x000000011700780c */ /* 0x000fe20003f25270 */
[----:B------:R-:W-:Y:S01]  /*12d0*/  BSSY.RECONVERGENT B1, `(.L_x_1948) ;  /* 0x0000004000017945 */ /* 0x000fe20003800200 */
[----:B------:R-:W-:-:S11]  /*12e0*/  ISETP.GE.AND P2, PT, R2, R13, PT ;  /* 0x0000000d0200720c */ /* 0x000fd60003f46270 */
[----:B------:R-:W-:Y:S05]  /*12f0*/  @P1 BRA `(.L_x_1949) ;  /* 0x0000000000041947 */ /* 0x000fea0003800000 */
[----:B------:R-:W-:-:S04]  /*1300*/  DEPBAR.LE SB0, 0x0 ;  /* 0x000080000000791a */ /* 0x000fc80000000000 */
.L_x_1949:
[----:B------:R-:W-:Y:S05]  /*1310*/  BSYNC.RECONVERGENT B1 ;  /* 0x0000000000017941 */ /* 0x000fea0003800200 */
.L_x_1948:
        /* <DEDUP_REMOVED lines=43> */
.L_x_1968:
        /* <DEDUP_REMOVED lines=27> */
.L_x_1946:
[----:B------:R-:W-:Y:S05]  /*1780*/  BSYNC B0 ;  /* 0x0000000000007941 */ /* 0x000fea0003800000 */
.L_x_1945:
        /* <DEDUP_REMOVED lines=31> */
.L_x_1975:
[----:B------:R-:W4:Y:S01]  /*1980*/  LDC R4, c[0x0][0x394] ;  /* 0x0000e500ff047b82 */ /* 0x000f220000000800 */
[----:B------:R-:W-:Y:S01]  /*1990*/  ISETP.NE.AND P1, PT, R15, RZ, PT ;  /* 0x000000ff0f00720c */ /* 0x000fe20003f25270 */
[----:B------:R-:W-:Y:S01]  /*19a0*/  BSSY.RECONVERGENT B0, `(.L_x_1953) ;  /* 0x0000004000007945 */ /* 0x000fe20003800200 */
[----:B------:R-:W-:-:S11]  /*19b0*/  ISETP.GE.AND P2, PT, R2, R13, PT ;  /* 0x0000000d0200720c */ /* 0x000fd60003f46270 */
[----:B------:R-:W-:Y:S05]  /*19c0*/  @P1 BRA `(.L_x_1954) ;  /* 0x0000000000041947 */ /* 0x000fea0003800000 */
[----:B------:R-:W-:-:S04]  /*19d0*/  DEPBAR.LE SB0, 0x0 ;  /* 0x000080000000791a */ /* 0x000fc80000000000 */
.L_x_1954:
[----:B------:R-:W-:Y:S05]  /*19e0*/  BSYNC.RECONVERGENT B0 ;  /* 0x0000000000007941 */ /* 0x000fea0003800200 */
.L_x_1953:
        /* <DEDUP_REMOVED lines=21> */
.L_x_1947:
        /* <DEDUP_REMOVED lines=8> */
.L_x_1956:
[----:B------:R-:W-:Y:S05]  /*1bc0*/  BSYNC B1 ;  /* 0x0000000000017941 */ /* 0x000fea0003800000 */
.L_x_1955:
        /* <DEDUP_REMOVED lines=8> */
.L_x_1957:
[----:B------:R-:W-:Y:S02]  /*1c50*/  HFMA2 R29, -RZ, RZ, 0, 2.384185791015625e-07 ;  /* 0x00000004ff1d7431 */ /* 0x000fe400000001ff */
[----:B------:R-:W-:-:S04]  /*1c60*/  FADD.FTZ R26, R6, R31 ;  /* 0x0000001f061a7221 */ /* 0x000fc80000010000 */
[----:B------:R-:W-:-:S07]  /*1c70*/  IMAD.MOV.U32 R36, RZ, RZ, R26 ;  /* 0x000000ffff247224 */ /* 0x000fce00078e001a */
[----:B------:R-:W-:Y:S05]  /*1c80*/  WARPSYNC.COLLECTIVE R27, `(.L_x_1958) ;  /* 0x000000001b087348 */ /* 0x000fea0003c00000 */
[----:B------:R1:W2:Y:S02]  /*1c90*/  SHFL.BFLY P1, R31, R36, R29, R30 ;  /* 0x0c00001d241f7389 */ /* 0x0002a4000002001e */
[----:B-12---:R-:W-:Y:S05]  /*1ca0*/  ENDCOLLECTIVE ;  /* 0x000000000000791b */ /* 0x006fea0003800000 */
.L_x_1958:
[----:B------:R-:W-:Y:S01]  /*1cb0*/  MOV R29, 0x2 ;  /* 0x00000002001d7802 */ /* 0x000fe20000000f00 */
[----:B------:R-:W-:-:S04]  /*1cc0*/  FADD.FTZ R32, R26, R31 ;  /* 0x0000001f1a207221 */ /* 0x000fc80000010000 */
[----:B------:R-:W-:-:S07]  /*1cd0*/  IMAD.MOV.U32 R36, RZ, RZ, R32 ;  /* 0x000000ffff247224 */ /* 0x000fce00078e0020 */
[----:B------:R-:W-:Y:S05]  /*1ce0*/  WARPSYNC.COLLECTIVE R27, `(.L_x_1959) ;  /* 0x000000001b087348 */ /* 0x000fea0003c00000 */
[----:B------:R1:W2:Y:S02]  /*1cf0*/  SHFL.BFLY P1, R31, R36, R29, R30 ;  /* 0x0c00001d241f7389 */ /* 0x0002a4000002001e */
[----:B-12---:R-:W-:Y:S05]  /*1d00*/  ENDCOLLECTIVE ;  /* 0x000000000000791b */ /* 0x006fea0003800000 */
.L_x_1959:
[----:B------:R-:W-:Y:S02]  /*1d10*/  HFMA2 R29, -RZ, RZ, 0, 5.9604644775390625e-08 ;  /* 0x00000001ff1d7431 */ /* 0x000fe400000001ff */
[----:B------:R-:W-:-:S04]  /*1d20*/  FADD.FTZ R33, R32, R31 ;  /* 0x0000001f20217221 */ /* 0x000fc80000010000 */
[----:B------:R-:W-:-:S07]  /*1d30*/  IMAD.MOV.U32 R36, RZ, RZ, R33 ;  /* 0x000000ffff247224 */ /* 0x000fce00078e0021 */
[----:B------:R-:W-:Y:S05]  /*1d40*/  WARPSYNC.COLLECTIVE R27, `(.L_x_1960) ;  /* 0x000000001b087348 */ /* 0x000fea0003c00000 */
[----:B------:R1:W2:Y:S02]  /*1d50*/  SHFL.BFLY P1, R31, R36, R29, R30 ;  /* 0x0c00001d241f7389 */ /* 0x0002a4000002001e */
[----:B-12---:R-:W-:Y:S05]  /*1d60*/  ENDCOLLECTIVE ;  /* 0x000000000000791b */ /* 0x006fea0003800000 */
.L_x_1960:
[----:B------:R-:W-:Y:S05]  /*1d70*/  BRA `(.L_x_1961) ;  /* 0xfffffff4004c7947 */ /* 0x000fea000383ffff */
.L_x_1950:
        /* <DEDUP_REMOVED lines=8> */
.L_x_1963:
[----:B------:R-:W-:Y:S05]  /*1e00*/  BSYNC B1 ;  /* 0x0000000000017941 */ /* 0x000fea0003800000 */
.L_x_1962:
        /* <DEDUP_REMOVED lines=8> */
.L_x_1964:
[----:B------:R-:W-:Y:S02]  /*1e90*/  HFMA2 R29, -RZ, RZ, 0, 2.384185791015625e-07 ;  /* 0x00000004ff1d7431 */ /* 0x000fe400000001ff */
[----:B------:R-:W-:-:S04]  /*1ea0*/  FADD.FTZ R9, R8, R31 ;  /* 0x0000001f08097221 */ /* 0x000fc80000010000 */
[----:B------:R-:W-:-:S07]  /*1eb0*/  IMAD.MOV.U32 R36, RZ, RZ, R9 ;  /* 0x000000ffff247224 */ /* 0x000fce00078e0009 */
[----:B------:R-:W-:Y:S05]  /*1ec0*/  WARPSYNC.COLLECTIVE R27, `(.L_x_1965) ;  /* 0x000000001b087348 */ /* 0x000fea0003c00000 */
[----:B------:R1:W2:Y:S02]  /*1ed0*/  SHFL.BFLY P1, R31, R36, R29, R30 ;  /* 0x0c00001d241f7389 */ /* 0x0002a4000002001e */
[----:B-12---:R-:W-:Y:S05]  /*1ee0*/  ENDCOLLECTIVE ;  /* 0x000000000000791b */ /* 0x006fea0003800000 */
.L_x_1965:
[----:B------:R-:W-:Y:S01]  /*1ef0*/  MOV R29, 0x2 ;  /* 0x00000002001d7802 */ /* 0x000fe20000000f00 */
[----:B------:R-:W-:-:S04]  /*1f00*/  FADD.FTZ R34, R9, R31 ;  /* 0x0000001f09227221 */ /* 0x000fc80000010000 */
[----:B------:R-:W-:-:S07]  /*1f10*/  IMAD.MOV.U32 R36, RZ, RZ, R34 ;  /* 0x000000ffff247224 */ /* 0x000fce00078e0022 */
[----:B------:R-:W-:Y:S05]  /*1f20*/  WARPSYNC.COLLECTIVE R27, `(.L_x_1966) ;  /* 0x000000001b087348 */ /* 0x000fea0003c00000 */
[----:B------:R1:W2:Y:S02]  /*1f30*/  SHFL.BFLY P1, R31, R36, R29, R30 ;  /* 0x0c00001d241f7389 */ /* 0x0002a4000002001e */
[----:B-12---:R-:W-:Y:S05]  /*1f40*/  ENDCOLLECTIVE ;  /* 0x000000000000791b */ /* 0x006fea0003800000 */
.L_x_1966:
[----:B------:R-:W-:Y:S02]  /*1f50*/  HFMA2 R29, -RZ, RZ, 0, 5.9604644775390625e-08 ;  /* 0x00000001ff1d7431 */ /* 0x000fe400000001ff */
[----:B------:R-:W-:-:S04]  /*1f60*/  FADD.FTZ R35, R34, R31 ;  /* 0x0000001f22237221 */ /* 0x000fc80000010000 */
[----:B------:R-:W-:-:S07]  /*1f70*/  IMAD.MOV.U32 R36, RZ, RZ, R35 ;  /* 0x000000ffff247224 */ /* 0x000fce00078e0023 */
[----:B------:R-:W-:Y:S05]  /*1f80*/  WARPSYNC.COLLECTIVE R27, `(.L_x_1967) ;  /* 0x000000001b087348 */ /* 0x000fea0003c00000 */
[----:B------:R1:W2:Y:S02]  /*1f90*/  SHFL.BFLY P1, R31, R36, R29, R30 ;  /* 0x0c00001d241f7389 */ /* 0x0002a4000002001e */
[----:B-12---:R-:W-:Y:S05]  /*1fa0*/  ENDCOLLECTIVE ;  /* 0x000000000000791b */ /* 0x006fea0003800000 */
.L_x_1967:
[----:B------:R-:W-:Y:S05]  /*1fb0*/  BRA `(.L_x_1968) ;  /* 0xfffffff400847947 */ /* 0x000fea000383ffff */
.L_x_1952:
        /* <DEDUP_REMOVED lines=8> */
.L_x_1970:
[----:B------:R-:W-:Y:S05]  /*2040*/  BSYNC B0 ;  /* 0x0000000000007941 */ /* 0x000fea0003800000 */
.L_x_1969:
        /* <DEDUP_REMOVED lines=8> */
.L_x_1971:
[----:B------:R-:W-:Y:S02]  /*20d0*/  HFMA2 R29, -RZ, RZ, 0, 2.384185791015625e-07 ;  /* 0x00000004ff1d7431 */ /* 0x000fe400000001ff */
[----:B------:R-:W-:-:S04]  /*20e0*/  FADD.FTZ R6, R5, R31 ;  /* 0x0000001f05067221 */ /* 0x000fc80000010000 */
[----:B------:R-:W-:-:S07]  /*20f0*/  IMAD.MOV.U32 R36, RZ, RZ, R6 ;  /* 0x000000ffff247224 */ /* 0x000fce00078e0006 */
[----:B------:R-:W-:Y:S05]  /*2100*/  WARPSYNC.COLLECTIVE R27, `(.L_x_1972) ;  /* 0x000000001b087348 */ /* 0x000fea0003c00000 */
[----:B------:R1:W2:Y:S02]  /*2110*/  SHFL.BFLY P1, R31, R36, R29, R30 ;  /* 0x0c00001d241f7389 */ /* 0x0002a4000002001e */
[----:B-12---:R-:W-:Y:S05]  /*2120*/  ENDCOLLECTIVE ;  /* 0x000000000000791b */ /* 0x006fea0003800000 */
.L_x_1972:
[----:B------:R-:W-:Y:S01]  /*2130*/  MOV R29, 0x2 ;  /* 0x00000002001d7802 */ /* 0x000fe20000000f00 */
[----:B------:R-:W-:-:S04]  /*2140*/  FADD.FTZ R7, R6, R31 ;  /* 0x0000001f06077221 */ /* 0x000fc80000010000 */
[----:B------:R-:W-:-:S07]  /*2150*/  IMAD.MOV.U32 R36, RZ, RZ, R7 ;  /* 0x000000ffff247224 */ /* 0x000fce00078e0007 */
[----:B------:R-:W-:Y:S05]  /*2160*/  WARPSYNC.COLLECTIVE R27, `(.L_x_1973) ;  /* 0x000000001b087348 */ /* 0x000fea0003c00000 */
[----:B------:R1:W2:Y:S02]  /*2170*/  SHFL.BFLY P1, R31, R36, R29, R30 ;  /* 0x0c00001d241f7389 */ /* 0x0002a4000002001e */
[----:B-12---:R-:W-:Y:S05]  /*2180*/  ENDCOLLECTIVE ;  /* 0x000000000000791b */ /* 0x006fea0003800000 */
.L_x_1973:
[----:B------:R-:W-:Y:S02]  /*2190*/  HFMA2 R29, -RZ, RZ, 0, 5.9604644775390625e-08 ;  /* 0x00000001ff1d7431 */ /* 0x000fe400000001ff */
[----:B------:R-:W-:-:S04]  /*21a0*/  FADD.FTZ R8, R7, R31 ;  /* 0x0000001f07087221 */ /* 0x000fc80000010000 */
[----:B------:R-:W-:-:S07]  /*21b0*/  IMAD.MOV.U32 R36, RZ, RZ, R8 ;  /* 0x000000ffff247224 */ /* 0x000fce00078e0008 */
[----:B------:R-:W-:Y:S05]  /*21c0*/  WARPSYNC.COLLECTIVE R27, `(.L_x_1974) ;  /* 0x000000001b087348 */ /* 0x000fea0003c00000 */
[----:B------:R1:W2:Y:S02]  /*21d0*/  SHFL.BFLY P1, R31, R36, R29, R30 ;  /* 0x0c00001d241f7389 */ /* 0x0002a4000002001e */
[----:B-12---:R-:W-:Y:S05]  /*21e0*/  ENDCOLLECTIVE ;  /* 0x000000000000791b */ /* 0x006fea0003800000 */
.L_x_1974:
[----:B------:R-:W-:Y:S05]  /*21f0*/  BRA `(.L_x_1975) ;  /* 0xfffffff400e07947 */ /* 0x000fea000383ffff */
.L_x_1976:
        /* <DEDUP_REMOVED lines=16> */
.L_x_4115:


//--------------------- .text._ZN12tensorrt_llm7kernels21fusedQKNormRopeKernelIN3c108BFloat16EfLi256ELb0EEEvPviiifPKvS6_S6_PKlii --------------------------
	.section	.text._ZN12tensorrt_llm7kernels21fusedQKNormRopeKernelIN3c108BFloat16EfLi256ELb0EEEvPviiifPKvS6_S6_PKlii,"ax",@progbits
	.align	128
        .global         _ZN12tensorrt_llm7kernels21fusedQKNormRopeKernelIN3c108BFloat16EfLi256ELb0EEEvPviiifPKvS6_S6_PKlii
        .type           _ZN12tensorrt_llm7kernels21fusedQKNormRopeKernelIN3c108BFloat16EfLi256ELb0EEEvPviiifPKvS6_S6_PKlii,@function
        .size           _ZN12tensorrt_llm7kernels21fusedQKNormRopeKernelIN3c108BFloat16EfLi256ELb0EEEvPviiifPKvS6_S6_PKlii,(.L_x_4116 - _ZN12tensorrt_llm7kernels21fusedQKNormRopeKernelIN3c108BFloat16EfLi256ELb0EEEvPviiifPKvS6_S6_PKlii)
        .other          _ZN12tensorrt_llm7kernels21fusedQKNormRopeKernelIN3c108BFloat16EfLi256ELb0EEEvPviiifPKvS6_S6_PKlii,@"STO_CUDA_ENTRY STV_DEFAULT"
_ZN12tensorrt_llm7kernels21fusedQKNormRopeKernelIN3c108BFloat16EfLi256ELb0EEEvPviiifPKvS6_S6_PKlii:
.text._ZN12tensorrt_llm7kernels21fusedQKNormRopeKernelIN3c108BFloat16EfLi256ELb0EEEvPviiifPKvS6_S6_PKlii:
        /* <DEDUP_REMOVED lines=64> */
[----:B------:R-:W2:Y:S04]  /*0400*/  @!P0 LDG.E.U16 R29, desc[UR4][R20.64+0x4] ;  /* 0x00000404141d8981 */ /* 0x000ea8000c1e1500 */
[----:B------:R-:W2:Y:S04]  /*0410*/  @P0 LDG.E.U16 R25, desc[UR4][R22.64+0x6] ;  /* 0x0000060416190981 */ /* 0x000ea8000c1e1500 */
[----:B------:R-:W2:Y:S04]  /*0420*/  @!P0 LDG.E.U16 R24, desc[UR4][R20.64+0x6] ;  /* 0x0000060414188981 */ /* 0x000ea8000c1e1500 */
[----:B------:R-:W2:Y:S04]  /*0430*/  @P0 LDG.E.U16 R4, desc[UR4][R22.64+0x2] ;  /* 0x0000020416040981 */ /* 0x000ea8000c1e1500 */
[----:B------:R-:W2:Y:S04]  /*0440*/  @!P0 LDG.E.U16 R26, desc[UR4][R20.64+0x2] ;  /* 0x00000204141a8981 */ /* 0x000ea8000c1e1500 */
[----:B------:R-:W2:Y:S04]  /*0450*/  @P0 LDG.E.U16 R28, desc[UR4][R22.64+0x8] ;  /* 0x00000804161c0981 */ /* 0x000ea8000c1e1500 */
[----:B------:R-:W2:Y:S04]  /*0460*/  @!P0 LDG.E.U16 R27, desc[UR4][R20.64+0x8] ;  /* 0x00000804141b8981 */ /* 0x000ea8000c1e1500 */
[----:B------:R-:W2:Y:S04]  /*0470*/  @!P0 LDG.E.U16 R5, desc[UR4][R20.64+0xa] ;  /* 0x00000a0414058981 */ /* 0x000ea8000c1e1500 */
[----:B------:R-:W2:Y:S04]  /*0480*/  @!P0 LDG.E.U16 R6, desc[UR4][R20.64+0xc] ;  /* 0x00000c0414068981 */ /* 0x000ea8000c1e1500 */
[----:B------:R2:W2:Y:S04]  /*0490*/  @!P0 LDG.E.U16 R18, desc[UR4][R20.64+0xe] ;  /* 0x00000e0414128981 */ /* 0x0004a8000c1e1500 */
[----:B------:R-:W2:Y:S04]  /*04a0*/  @P0 LDG.E.U16 R3, desc[UR4][R22.64+0xa] ;  /* 0x00000a0416030981 */ /* 0x000ea8000c1e1500 */
[----:B------:R-:W2:Y:S04]  /*04b0*/  @P0 LDG.E.U16 R13, desc[UR4][R22.64+0xc] ;  /* 0x00000c04160d0981 */ /* 0x000ea8000c1e1500 */
[----:B------:R0:W2:Y:S01]  /*04c0*/  @P0 LDG.E.U16 R7, desc[UR4][R22.64+0xe] ;  /* 0x00000e0416070981 */ /* 0x0000a2000c1e1500 */
[----:B---3--:R-:W-:Y:S01]  /*04d0*/  @!P1 IMAD.U32 R15, R15, 0x10000, RZ ;  /* 0x000100000f0f9824 */ /* 0x008fe200078e00ff */
[----:B----4-:R-:W-:-:S02]  /*04e0*/  @P1 SHF.L.U32 R15, R0, 0x10, RZ ;  /* 0x00000010000f1819 */ /* 0x010fc400000006ff */
[----:B-----5:R-:W-:Y:S02]  /*04f0*/  @P0 SHF.L.U32 R12, R12, 0x10, RZ ;  /* 0x000000100c0c0819 */ /* 0x020fe400000006ff */
[C---:B--2---:R-:W-:Y:S01]  /*0500*/  PRMT R20, R8.reuse, 0x7632, R20 ;  /* 0x0000763208147816 */ /* 0x044fe20000000014 */
[----:B------:R-:W-:Y:S02]  /*0510*/  IMAD.U32 R0, R8, 0x10000, RZ ;  /* 0x0001000008007824 */ /* 0x000fe400078e00ff */
[----:B------:R-:W-:Y:S01]  /*0520*/  @!P0 IMAD.U32 R12, R29, 0x10000, RZ ;  /* 0x000100001d0c8824 */ /* 0x000fe200078e00ff */
[----:B------:R-:W-:Y:S01]  /*0530*/  SHF.L.U32 R20, R20, 0x10, RZ ;  /* 0x0000001014147819 */ /* 0x000fe200000006ff */
[----:B------:R-:W-:Y:S01]  /*0540*/  FFMA.FTZ R29, R0, R0, RZ ;  /* 0x00000000001d7223 */ /* 0x000fe200000100ff */
[C---:B0-----:R-:W-:Y:S02]  /*0550*/  PRMT R23, R9.reuse, 0x7632, R23 ;  /* 0x0000763209177816 */ /* 0x041fe40000000017 */
[----:B------:R-:W-:Y:S01]  /*0560*/  SHF.L.U32 R22, R9, 0x10, RZ ;  /* 0x0000001009167819 */ /* 0x000fe200000006ff */
[----:B------:R-:W-:Y:S01]  /*0570*/  FFMA.FTZ R29, R20, R20, R29 ;  /* 0x00000014141d7223 */ /* 0x000fe2000001001d */
[----:B------:R-:W-:Y:S01]  /*0580*/  SHF.L.U32 R23, R23, 0x10, RZ ;  /* 0x0000001017177819 */ /* 0x000fe200000006ff */
[----:B------:R-:W-:-:S02]  /*0590*/  @P0 IMAD.U32 R21, R25, 0x10000, RZ ;  /* 0x0001000019150824 */ /* 0x000fc400078e00ff */
[----:B------:R-:W-:Y:S01]  /*05a0*/  FFMA.FTZ R8, R22, R22, R29 ;  /* 0x0000001616087223 */ /* 0x000fe2000001001d */
[----:B------:R-:W-:Y:S01]  /*05b0*/  @!P0 IMAD.U32 R21, R24, 0x10000, RZ ;  /* 0x0001000018158824 */ /* 0x000fe200078e00ff */
[C---:B------:R-:W-:Y:S01]  /*05c0*/  PRMT R25, R10.reuse, 0x7632, R25 ;  /* 0x000076320a197816 */ /* 0x040fe20000000019 */
[----:B------:R-:W-:Y:S02]  /*05d0*/  IMAD.U32 R24, R10, 0x10000, RZ ;  /* 0x000100000a187824 */ /* 0x000fe400078e00ff */
        /* <DEDUP_REMOVED lines=16> */
[----:B0-----:R-:W-:Y:S02]  /*06e0*/  FADD.FTZ R28, R27, R28 ;  /* 0x0000001c1b1c7221 */ /* 0x001fe40000010000 */
[----:B------:R-:W0:Y:S03]  /*06f0*/  LDC R27, c[0x0][0x3bc] ;  /* 0x0000ef00ff1b7b82 */ /* 0x000e260000000800 */
[----:B------:R-:W1:Y:S02]  /*0700*/  SHFL.BFLY PT, R9, R28, 0x4, 0x1f ;  /* 0x0c801f001c097f89 */ /* 0x000e6400000e0000 */
        /* <DEDUP_REMOVED lines=24> */
[----:B0-----:R-:W-:-:S02]  /*0890*/  SHF.R.S32.HI R7, RZ, 0x1f, R27 ;  /* 0x0000001fff077819 */ /* 0x001fc4000001141b */
[----:B------:R-:W-:Y:S01]  /*08a0*/  SHF.R.S32.HI R12, RZ, 0x1f, R27 ;  /* 0x0000001fff0c7819 */ /* 0x000fe2000001141b */
        /* <DEDUP_REMOVED lines=8> */
[----:B------:R-:W-:Y:S01]  /*0930*/  FMUL.FTZ R18, R25, R14 ;  /* 0x0000000e19127220 */ /* 0x000fe20000410000 */
[----:B--2---:R-:W-:-:S04]  /*0940*/  IMAD R6, R9, R27, RZ ;  /* 0x0000001b09067224 */ /* 0x004fc800078e02ff */
[----:B------:R-:W-:Y:S01]  /*0950*/  IMAD R7, R8, R7, R6 ;  /* 0x0000000708077224 */ /* 0x000fe200078e0206 */
[----:B------:R-:W-:-:S04]  /*0960*/  LEA.HI R6, R12, R27, RZ, 0x3 ;  /* 0x0000001b0c067211 */ /* 0x000fc800078f18ff */
[----:B------:R-:W-:Y:S01]  /*0970*/  SHF.R.S32.HI R15, RZ, 0x3, R6 ;  /* 0x00000003ff0f7819 */ /* 0x000fe20000011406 */
[----:B------:R-:W-:-:S03]  /*0980*/  IMAD.WIDE.U32 R8, R8, R27, RZ ;  /* 0x0000001b08087225 */ /* 0x000fc600078e00ff */
[----:B------:R-:W-:Y:S01]  /*0990*/  ISETP.GE.AND P0, PT, R2, R15, PT ;  /* 0x0000000f0200720c */ /* 0x000fe20003f06270 */
[----:B------:R-:W-:Y:S01]  /*09a0*/  IMAD.IADD R7, R9, 0x1, R7 ;  /* 0x0000000109077824 */ /* 0x000fe200078e0207 */
[----:B------:R-:W-:-:S04]  /*09b0*/  LEA R6, P1, R8, UR6, 0x2 ;  /* 0x0000000608067c11 */ /* 0x000fc8000f8210ff */
[----:B------:R-:W-:-:S07]  /*09c0*/  LEA.HI.X R7, R8, UR7, R7, 0x2, P1 ;  /* 0x0000000708077c11 */ /* 0x000fce00088f1407 */
[----:B------:R-:W-:Y:S05]  /*09d0*/  @P0 BRA `(.L_x_1978) ;  /* 0x0000000c00200947 */ /* 0x000fea0003800000 */
        /* <DEDUP_REMOVED lines=29> */
[----:B------:R-:W-:-:S05]  /*0bb0*/  SHF.R.U32.HI R9, RZ, 0x1, R9 ;  /* 0x00000001ff097819 */ /* 0x000fca0000011609 */
[----:B------:R-:W-:-:S05]  /*0bc0*/  IMAD.WIDE.U32 R8, R9, 0x4, R6 ;  /* 0x0000000409087825 */ /* 0x000fca00078e0006 */
[----:B------:R0:W2:Y:S01]  /*0bd0*/  LDG.E.CONSTANT R25, desc[UR4][R8.64] ;  /* 0x0000000408197981 */ /* 0x0000a2000c1e9900 */
[----:B------:R-:W-:-:S05]  /*0be0*/  IMAD.WIDE R14, R3, 0x4, R8 ;  /* 0x00000004030e7825 */ /* 0x000fca00078e0208 */
[----:B------:R1:W3:Y:S01]  /*0bf0*/  LDG.E.CONSTANT R24, desc[UR4][R14.64] ;  /* 0x000000040e187981 */ /* 0x0002e2000c1e9900 */
        /* <DEDUP_REMOVED lines=9> */
[----:B------:R-:W-:-:S04]  /*0c90*/  LOP3.LUT R26, R22, 0x4, RZ, 0xfc, !PT ;  /* 0x00000004161a7812 */ /* 0x000fc800078efcff */
[----:B0-----:R-:W-:Y:S02]  /*0ca0*/  IABS R8, R26 ;  /* 0x0000001a00087213 */ /* 0x001fe40000000000 */
[----:B------:R-:W-:Y:S02]  /*0cb0*/  LEA.HI R12, R12, R27, RZ, 0x4 ;  /* 0x0000001b0c0c7211 */ /* 0x000fe400078f20ff */
[----:B------:R-:W-:-:S03]  /*0cc0*/  MOV R27, R8 ;  /* 0x00000008001b7202 */ /* 0x000fc60000000f00 */
[----:B------:R-:W-:-:S04]  /*0cd0*/  @!P1 IMAD.IADD R28, R28, 0x1, -R20 ;  /* 0x000000011c1c9824 */ /* 0x000fc800078e0a14 */
[----:B------:R-:W-:-:S05]  /*0ce0*/  @!P2 IMAD.MOV R8, RZ, RZ, -R28 ;  /* 0x000000ffff08a224 */ /* 0x000fca00078e0a1c */
[----:B------:R-:W-:Y:S01]  /*0cf0*/  @!P2 MOV R28, R8 ;  /* 0x00000008001ca202 */ /* 0x000fe20000000f00 */
[----:B------:R-:W-:-:S03]  /*0d00*/  IMAD.HI.U32 R8, R21, R27, RZ ;  /* 0x0000001b15087227 */ /* 0x000fc600078e00ff */
[----:B------:R-:W-:Y:S01]  /*0d10*/  SEL R28, R23, R28, !P0 ;  /* 0x0000001c171c7207 */ /* 0x000fe20004000000 */
[----:B------:R-:W-:-:S03]  /*0d20*/  IMAD.MOV R8, RZ, RZ, -R8 ;  /* 0x000000ffff087224 */ /* 0x000fc600078e0a08 */
[----:B------:R-:W-:Y:S01]  /*0d30*/  SHF.R.U32.HI R9, RZ, 0x1, R28 ;  /* 0x00000001ff097819 */ /* 0x000fe2000001161c */
[----:B------:R-:W-:-:S04]  /*0d40*/  IMAD R27, R20, R8, R27 ;  /* 0x00000008141b7224 */ /* 0x000fc800078e021b */
[----:B------:R-:W-:Y:S01]  /*0d50*/  IMAD.WIDE.U32 R8, R9, 0x4, R6 ;  /* 0x0000000409087825 */ /* 0x000fe200078e0006 */
[----:B------:R-:W-:-:S03]  /*0d60*/  SHF.R.S32.HI R29, RZ, 0x4, R12 ;  /* 0x00000004ff1d7819 */ /* 0x000fc6000001140c */
[----:B-1----:R-:W-:-:S05]  /*0d70*/  IMAD.WIDE R14, R3, 0x4, R8 ;  /* 0x00000004030e7825 */ /* 0x002fca00078e0208 */
[----:B------:R-:W4:Y:S01]  /*0d80*/  LDG.E.CONSTANT R12, desc[UR4][R14.64] ;  /* 0x000000040e0c7981 */ /* 0x000f22000c1e9900 */
[----:B------:R-:W-:Y:S02]  /*0d90*/  ISETP.GT.U32.AND P2, PT, R20, R27, PT ;  /* 0x0000001b1400720c */ /* 0x000fe40003f44070 */
[----:B------:R-:W-:Y:S02]  /*0da0*/  ISETP.GE.AND P1, PT, R2, R29, PT ;  /* 0x0000001d0200720c */ /* 0x000fe40003f26270 */
[----:B------:R0:W5:Y:S09]  /*0db0*/  LDG.E.CONSTANT R2, desc[UR4][R8.64] ;  /* 0x0000000408027981 */ /* 0x000172000c1e9900 */
[----:B------:R-:W-:-:S04]  /*0dc0*/  @!P2 IADD3 R27, PT, PT, R27, -R20, RZ ;  /* 0x800000141b1ba210 */ /* 0x000fc80007ffe0ff */
[----:B------:R-:W-:Y:S01]  /*0dd0*/  ISETP.GT.U32.AND P2, PT, R20, R27, PT ;  /* 0x0000001b1400720c */ /* 0x000fe20003f44070 */
[----:B------:R-:W1:Y:S01]  /*0de0*/  SHFL.BFLY PT, R28, R0, R29, 0x1f ;  /* 0x0c001f1d001c7589 */ /* 0x000e6200000e0000 */
[----:B------:R-:W-:Y:S02]  /*0df0*/  ISETP.GE.AND P3, PT, R26, RZ, PT ;  /* 0x000000ff1a00720c */ /* 0x000fe40003f66270 */
[----:B------:R-:W-:-:S09]  /*0e00*/  LOP3.LUT R26, R22, 0x6, RZ, 0xfc, !PT ;  /* 0x00000006161a7812 */ /* 0x000fd200078efcff */
[----:B------:R-:W-:-:S05]  /*0e10*/  @!P2 IMAD.IADD R27, R27, 0x1, -R20 ;  /* 0x000000011b1ba824 */ /* 0x000fca00078e0a14 */
[----:B0-----:R-:W-:Y:S02]  /*0e20*/  @!P3 IADD3 R8, PT, PT, -R27, RZ, RZ ;  /* 0x000000ff1b08b210 */ /* 0x001fe40007ffe1ff */
[----:B------:R-:W-:-:S03]  /*0e30*/  IABS R9, R26 ;  /* 0x0000001a00097213 */ /* 0x000fc60000000000 */
[----:B------:R-:W-:Y:S02]  /*0e40*/  @!P3 IMAD.MOV.U32 R27, RZ, RZ, R8 ;  /* 0x000000ffff1bb224 */ /* 0x000fe400078e0008 */
[----:B-1----:R-:W-:Y:S01]  /*0e50*/  @!P1 FADD.FTZ R28, -R28, -RZ ;  /* 0x800000ff1c1c9221 */ /* 0x002fe20000010100 */
[----:B------:R-:W-:Y:S02]  /*0e60*/  IMAD.HI.U32 R8, R21, R9, RZ ;  /* 0x0000000915087227 */ /* 0x000fe400078e00ff */
[----:B------:R-:W-:-:S04]  /*0e70*/  SEL R27, R23, R27, !P0 ;  /* 0x0000001b171b7207 */ /* 0x000fc80004000000 */
[----:B------:R-:W-:Y:S02]  /*0e80*/  SHF.R.U32.HI R27, RZ, 0x1, R27 ;  /* 0x00000001ff1b7819 */ /* 0x000fe4000001161b */
[----:B------:R-:W-:Y:S02]  /*0e90*/  IADD3 R8, PT, PT, -R8, RZ, RZ ;  /* 0x000000ff08087210 */ /* 0x000fe40007ffe1ff */
[----:B------:R-:W-:-:S03]  /*0ea0*/  ISETP.GE.AND P3, PT, R26, RZ, PT ;  /* 0x000000ff1a00720c */ /* 0x000fc60003f66270 */
        /* <DEDUP_REMOVED lines=9> */
[----:B------:R-:W-:-:S04]  /*0f40*/  IMAD.WIDE.U32 R14, R9, 0x4, R6 ;  /* 0x00000004090e7825 */ /* 0x000fc800078e0006 */
[----:B------:R-:W-:-:S06]  /*0f50*/  IMAD.WIDE R8, R3, 0x4, R14 ;  /* 0x0000000403087825 */ /* 0x000fcc00078e020e */
[----:B------:R-:W5:Y:S01]  /*0f60*/  LDG.E.CONSTANT R8, desc[UR4][R8.64] ;  /* 0x0000000408087981 */ /* 0x000f62000c1e9900 */
[----:B---3--:R-:W-:-:S04]  /*0f70*/  FMUL.FTZ R24, R28, R24 ;  /* 0x000000181c187220 */ /* 0x008fc80000410000 */
[----:B--2---:R-:W-:Y:S01]  /*0f80*/  FFMA.FTZ R0, R0, R25, R24 ;  /* 0x0000001900007223 */ /* 0x004fe20000010018 */
[----:B------:R-:W-:-:S04]  /*0f90*/  IMAD.WIDE.U32 R24, R27, 0x4, R6 ;  /* 0x000000041b187825 */ /* 0x000fc800078e0006 */
[----:B------:R-:W-:Y:S02]  /*0fa0*/  IMAD.WIDE R26, R3, 0x4, R24 ;  /* 0x00000004031a7825 */ /* 0x000fe400078e0218 */
[----:B------:R0:W2:Y:S04]  /*0fb0*/  LDG.E.CONSTANT R24, desc[UR4][R24.64] ;  /* 0x0000000418187981 */ /* 0x0000a8000c1e9900 */
[----:B------:R-:W3:Y:S04]  /*0fc0*/  LDG.E.CONSTANT R26, desc[UR4][R26.64] ;  /* 0x000000041a1a7981 */ /* 0x000ee8000c1e9900 */
[----:B------:R1:W2:Y:S04]  /*0fd0*/  LDG.E.CONSTANT R27, desc[UR4][R14.64] ;  /* 0x000000040e1b7981 */ /* 0x0002a8000c1e9900 */
[----:B------:R-:W0:Y:S02]  /*0fe0*/  SHFL.BFLY PT, R28, R5, R29, 0x1f ;  /* 0x0c001f1d051c7589 */ /* 0x000e2400000e0000 */
[----:B0-----:R-:W-:-:S04]  /*0ff0*/  @!P1 FADD.FTZ R28, -R28, -RZ ;  /* 0x800000ff1c1c9221 */ /* 0x001fc80000010100 */
[----:B----4-:R-:W-:Y:S01]  /*1000*/  FMUL.FTZ R28, R28, R12 ;  /* 0x0000000c1c1c7220 */ /* 0x010fe20000410000 */
[----:B------:R-:W-:-:S04]  /*1010*/  LOP3.LUT R12, R22, 0x8, RZ, 0xfc, !PT ;  /* 0x00000008160c7812 */ /* 0x000fc800078efcff */
[----:B------:R-:W-:Y:S01]  /*1020*/  IABS R25, R12 ;  /* 0x0000000c00197213 */ /* 0x000fe20000000000 */
[----:B-----5:R-:W-:-:S04]  /*1030*/  FFMA.FTZ R5, R5, R2, R28 ;  /* 0x0000000205057223 */ /* 0x020fc8000001001c */
[----:B------:R-:W-:-:S04]  /*1040*/  IMAD.HI.U32 R2, R21, R25, RZ ;  /* 0x0000001915027227 */ /* 0x000fc800078e00ff */
[----:B------:R-:W-:-:S04]  /*1050*/  IMAD.MOV R2, RZ, RZ, -R2 ;  /* 0x000000ffff027224 */ /* 0x000fc800078e0a02 */
[----:B------:R-:W-:-:S05]  /*1060*/  IMAD R25, R20, R2, R25 ;  /* 0x0000000214197224 */ /* 0x000fca00078e0219 */
[----:B------:R-:W-:Y:S02]  /*1070*/  ISETP.GT.U32.AND P4, PT, R20, R25, PT ;  /* 0x000000191400720c */ /* 0x000fe40003f84070 */
[----:B------:R-:W-:Y:S01]  /*1080*/  LOP3.LUT R2, R22, 0xa, RZ, 0xfc, !PT ;  /* 0x0000000a16027812 */ /* 0x000fe200078efcff */
[----:B------:R-:W0:Y:S10]  /*1090*/  SHFL.BFLY PT, R28, R19, R29, 0x1f ;  /* 0x0c001f1d131c7589 */ /* 0x000e3400000e0000 */
[----:B------:R-:W-:Y:S01]  /*10a0*/  @!P4 IMAD.IADD R25, R25, 0x1, -R20 ;  /* 0x000000011919c824 */ /* 0x000fe200078e0a14 */
[----:B-1----:R-:W-:-:S04]  /*10b0*/  IABS R14, R2 ;  /* 0x00000002000e7213 */ /* 0x002fc80000000000 */
[----:B------:R-:W-:Y:S02]  /*10c0*/  ISETP.GT.U32.AND P4, PT, R20, R25, PT ;  /* 0x000000191400720c */ /* 0x000fe40003f84070 */
[----:B------:R-:W-:Y:S01]  /*10d0*/  ISETP.GE.AND P3, PT, R12, RZ, PT ;  /* 0x000000ff0c00720c */ /* 0x000fe20003f66270 */
[----:B------:R-:W-:-:S05]  /*10e0*/  IMAD.HI.U32 R9, R21, R14, RZ ;  /* 0x0000000e15097227 */ /* 0x000fca00078e00ff */
[----:B------:R-:W-:-:S05]  /*10f0*/  IADD3 R9, PT, PT, -R9, RZ, RZ ;  /* 0x000000ff09097210 */ /* 0x000fca0007ffe1ff */
[----:B------:R-:W-:Y:S02]  /*1100*/  @!P4 IMAD.IADD R25, R25, 0x1, -R20 ;  /* 0x000000011919c824 */ /* 0x000fe400078e0a14 */
[----:B------:R-:W-:-:S03]  /*1110*/  IMAD R9, R20, R9, R14 ;  /* 0x0000000914097224 */ /* 0x000fc600078e020e */
[----:B------:R-:W-:Y:S02]  /*1120*/  @!P3 IADD3 R12, PT, PT, -R25, RZ, RZ ;  /* 0x000000ff190cb210 */ /* 0x000fe40007ffe1ff */
[----:B------:R-:W-:-:S03]  /*1130*/  ISETP.GT.U32.AND P5, PT, R20, R9, PT ;  /* 0x000000091400720c */ /* 0x000fc60003fa4070 */
[----:B------:R-:W-:Y:S02]  /*1140*/  @!P3 IMAD.MOV.U32 R25, RZ, RZ, R12 ;  /* 0x000000ffff19b224 */ /* 0x000fe400078e000c */
[----:B0-----:R-:W-:Y:S01]  /*1150*/  @!P1 FADD.FTZ R28, -R28, -RZ ;  /* 0x800000ff1c1c9221 */ /* 0x001fe20000010100 */
[----:B------:R-:W-:Y:S02]  /*1160*/  ISETP.GE.AND P2, PT, R2, RZ, PT ;  /* 0x000000ff0200720c */ /* 0x000fe40003f46270 */
[----:B------:R-:W-:-:S04]  /*1170*/  SEL R25, R23, R25, !P0 ;  /* 0x0000001917197207 */ /* 0x000fc80004000000 */
[----:B------:R-:W-:Y:S02]  /*1180*/  SHF.R.U32.HI R25, RZ, 0x1, R25 ;  /* 0x00000001ff197819 */ /* 0x000fe40000011619 */
[----:B------:R-:W-:-:S04]  /*1190*/  @!P5 IADD3 R9, PT, PT, R9, -R20, RZ ;  /* 0x800000140909d210 */ /* 0x000fc80007ffe0ff */
[----:B------:R-:W-:-:S13]  /*11a0*/  ISETP.GT.U32.AND P4, PT, R20, R9, PT ;  /* 0x000000091400720c */ /* 0x000fda0003f84070 */
[----:B------:R-:W-:-:S05]  /*11b0*/  @!P4 IADD3 R9, PT, PT, R9, -R20, RZ ;  /* 0x800000140909c210 */ /* 0x000fca0007ffe0ff */
[----:B------:R-:W-:-:S05]  /*11c0*/  IMAD.MOV.U32 R12, RZ, RZ, R9 ;  /* 0x000000ffff0c7224 */ /* 0x000fca00078e0009 */
[----:B------:R-:W-:-:S05]  /*11d0*/  @!P2 IADD3 R9, PT, PT, -R12, RZ, RZ ;  /* 0x000000ff0c09a210 */ /* 0x000fca0007ffe1ff */
[----:B------:R-:W-:-:S05]  /*11e0*/  @!P2 IMAD.MOV.U32 R12, RZ, RZ, R9 ;  /* 0x000000ffff0ca224 */ /* 0x000fca00078e0009 */
[----:B------:R-:W-:-:S04]  /*11f0*/  SEL R12, R23, R12, !P0 ;  /* 0x0000000c170c7207 */ /* 0x000fc80004000000 */
[----:B------:R-:W-:Y:S01]  /*1200*/  SHF.R.U32.HI R9, RZ, 0x1, R12 ;  /* 0x00000001ff097819 */ /* 0x000fe2000001160c */
[----:B---3--:R-:W-:-:S04]  /*1210*/  FMUL.FTZ R2, R28, R26 ;  /* 0x0000001a1c027220 */ /* 0x008fc80000410000 */
[----:B--2---:R-:W-:Y:S01]  /*1220*/  FFMA.FTZ R19, R19, R24, R2 ;  /* 0x0000001813137223 */ /* 0x004fe20000010002 */
[----:B------:R-:W-:Y:S01]  /*1230*/  IMAD.WIDE.U32 R24, R25, 0x4, R6 ;  /* 0x0000000419187825 */ /* 0x000fe200078e0006 */
[----:B------:R-:W-:-:S03]  /*1240*/  LOP3.LUT R28, R22, 0xc, RZ, 0xfc, !PT ;  /* 0x0000000c161c7812 */ /* 0x000fc600078efcff */
[----:B------:R-:W-:Y:S01]  /*1250*/  IMAD.WIDE R14, R3, 0x4, R24 ;  /* 0x00000004030e7825 */ /* 0x000fe200078e0218 */
[----:B------:R-:W-:Y:S01]  /*1260*/  ISETP.GE.AND P3, PT, R28, RZ, PT ;  /* 0x000000ff1c00720c */ /* 0x000fe20003f66270 */
[----:B------:R-:W0:Y:S04]  /*1270*/  SHFL.BFLY PT, R26, R4, R29, 0x1f ;  /* 0x0c001f1d041a7589 */ /* 0x000e2800000e0000 */
[----:B------:R1:W2:Y:S04]  /*1280*/  LDG.E.CONSTANT R2, desc[UR4][R14.64] ;  /* 0x000000040e027981 */ /* 0x0002a8000c1e9900 */
[----:B------:R-:W3:Y:S01]  /*1290*/  LDG.E.CONSTANT R24, desc[UR4][R24.64] ;  /* 0x0000000418187981 */ /* 0x000ee2000c1e9900 */
[----:B-1----:R-:W-:-:S05]  /*12a0*/  IABS R15, R28 ;  /* 0x0000001c000f7213 */ /* 0x002fca0000000000 */
[----:B------:R-:W-:-:S05]  /*12b0*/  IMAD.HI.U32 R28, R21, R15, RZ ;  /* 0x0000000f151c7227 */ /* 0x000fca00078e00ff */
[----:B------:R-:W-:-:S05]  /*12c0*/  IADD3 R28, PT, PT, -R28, RZ, RZ ;  /* 0x000000ff1c1c7210 */ /* 0x000fca0007ffe1ff */
[----:B------:R-:W-:-:S05]  /*12d0*/  IMAD R15, R20, R28, R15 ;  /* 0x0000001c140f7224 */ /* 0x000fca00078e020f */
[----:B------:R-:W-:Y:S01]  /*12e0*/  ISETP.GT.U32.AND P2, PT, R20, R15, PT ;  /* 0x0000000f1400720c */ /* 0x000fe20003f44070 */
[----:B0-----:R-:W-:-:S12]  /*12f0*/  @!P1 FADD.FTZ R26, -R26, -RZ ;  /* 0x800000ff1a1a9221 */ /* 0x001fd80000010100 */
[----:B------:R-:W-:-:S05]  /*1300*/  @!P2 IMAD.IADD R15, R15, 0x1, -R20 ;  /* 0x000000010f0fa824 */ /* 0x000fca00078e0a14 */
[----:B------:R-:W-:Y:S01]  /*1310*/  ISETP.GT.U32.AND P2, PT, R20, R15, PT ;  /* 0x0000000f1400720c */ /* 0x000fe20003f44070 */
[----:B------:R-:W-:Y:S01]  /*1320*/  FMUL.FTZ R26, R26, R8 ;  /* 0x000000081a1a7220 */ /* 0x000fe20000410000 */
[----:B------:R-:W-:-:S04]  /*1330*/  IMAD.WIDE.U32 R8, R9, 0x4, R6 ;  /* 0x0000000409087825 */ /* 0x000fc800078e0006 */
[----:B------:R-:W-:Y:S01]  /*1340*/  FFMA.FTZ R4, R4, R27, R26 ;  /* 0x0000001b04047223 */ /* 0x000fe2000001001a */
[----:B------:R-:W-:Y:S02]  /*1350*/  IMAD.WIDE R26, R3, 0x4, R8 ;  /* 0x00000004031a7825 */ /* 0x000fe400078e0208 */
[----:B------:R-:W4:Y:S04]  /*1360*/  LDG.E.CONSTANT R9, desc[UR4][R8.64] ;  /* 0x0000000408097981 */ /* 0x000f28000c1e9900 */
[----:B------:R-:W-:Y:S01]  /*1370*/  @!P2 IADD3 R15, PT, PT, R15, -R20, RZ ;  /* 0x800000140f0fa210 */ /* 0x000fe20007ffe0ff */
[----:B------:R0:W5:Y:S04]  /*1380*/  LDG.E.CONSTANT R12, desc[UR4][R26.64] ;  /* 0x000000041a0c7981 */ /* 0x000168000c1e9900 */
[----:B------:R-:W-:-:S05]  /*1390*/  @!P3 IMAD.MOV R14, RZ, RZ, -R15 ;  /* 0x000000ffff0eb224 */ /* 0x000fca00078e0a0f */
[----:B------:R-:W-:-:S04]  /*13a0*/  @!P3 MOV R15, R14 ;  /* 0x0000000e000fb202 */ /* 0x000fc80000000f00 */
[----:B------:R-:W-:-:S04]  /*13b0*/  SEL R15, R23, R15, !P0 ;  /* 0x0000000f170f7207 */ /* 0x000fc80004000000 */
[----:B------:R-:W-:-:S05]  /*13c0*/  SHF.R.U32.HI R15, RZ, 0x1, R15 ;  /* 0x00000001ff0f7819 */ /* 0x000fca000001160f */
[----:B------:R-:W-:-:S04]  /*13d0*/  IMAD.WIDE.U32 R14, R15, 0x4, R6 ;  /* 0x000000040f0e7825 */ /* 0x000fc800078e0006 */
[----:B0-----:R-:W-:Y:S02]  /*13e0*/  IMAD.WIDE R26, R3, 0x4, R14 ;  /* 0x00000004031a7825 */ /* 0x001fe400078e020e */
[----:B------:R-:W4:Y:S04]  /*13f0*/  LDG.E.CONSTANT R14, desc[UR4][R14.64] ;  /* 0x000000040e0e7981 */ /* 0x000f28000c1e9900 */
[----:B------:R0:W4:Y:S04]  /*1400*/  LDG.E.CONSTANT R27, desc[UR4][R26.64] ;  /* 0x000000041a1b7981 */ /* 0x000128000c1e9900 */
[----:B------:R-:W1:Y:S02]  /*1410*/  SHFL.BFLY PT, R28, R11, R29, 0x1f ;  /* 0x0c001f1d0b1c7589 */ /* 0x000e6400000e0000 */
[----:B-1----:R-:W-:-:S02]  /*1420*/  @!P1 FADD.FTZ R28, -R28, -RZ ;  /* 0x800000ff1c1c9221 */ /* 0x002fc40000010100 */
[----:B0-----:R-:W-:Y:S02]  /*1430*/  SHFL.BFLY PT, R26, R18, R29, 0x1f ;  /* 0x0c001f1d121a7589 */ /* 0x001fe400000e0000 */
[----:B--2---:R-:W-:Y:S02]  /*1440*/  FMUL.FTZ R28, R28, R2 ;  /* 0x000000021c1c7220 */ /* 0x004fe40000410000 */
[----:B------:R-:W0:Y:S02]  /*1450*/  SHFL.BFLY PT, R2, R10, R29, 0x1f ;  /* 0x0c001f1d0a027589 */ /* 0x000e2400000e0000 */
[----:B0-----:R-:W-:Y:S01]  /*1460*/  @!P1 FADD.FTZ R2, -R2, -RZ ;  /* 0x800000ff02029221 */ /* 0x001fe20000010100 */
[----:B---3--:R-:W-:-:S03]  /*1470*/  FFMA.FTZ R11, R11, R24, R28 ;  /* 0x000000180b0b7223 */ /* 0x008fc6000001001c */
[----:B-----5:R-:W-:Y:S02]  /*1480*/  FMUL.FTZ R12, R2, R12 ;  /* 0x0000000c020c7220 */ /* 0x020fe40000410000 */
[----:B------:R-:W0:Y:S02]  /*1490*/  SHFL.BFLY PT, R2, R13, R29, 0x1f ;  /* 0x0c001f1d0d027589 */ /* 0x000e2400000e0000 */
[----:B----4-:R-:W-:Y:S01]  /*14a0*/  FFMA.FTZ R10, R10, R9, R12 ;  /* 0x000000090a0a7223 */ /* 0x010fe2000001000c */
[----:B0-----:R-:W-:-:S04]  /*14b0*/  @!P1 FADD.FTZ R2, -R2, -RZ ;  /* 0x800000ff02029221 */ /* 0x001fc80000010100 */
[----:B------:R-:W-:-:S04]  /*14c0*/  FMUL.FTZ R2, R2, R27 ;  /* 0x0000001b02027220 */ /* 0x000fc80000410000 */
[----:B------:R-:W-:-:S07]  /*14d0*/  FFMA.FTZ R2, R13, R14, R2 ;  /* 0x0000000e0d027223 */ /* 0x000fce0000010002 */
.L_x_1990:
        /* <DEDUP_REMOVED lines=13> */
[----:B------:R-:W-:-:S04]  /*15b0*/  IMAD.WIDE.U32 R6, R9, 0x4, R6 ;  /* 0x0000000409067825 */ /* 0x000fc800078e0006 */
[----:B------:R-:W-:Y:S02]  /*15c0*/  IMAD.WIDE R8, R3, 0x4, R6 ;  /* 0x0000000403087825 */ /* 0x000fe400078e0206 */
[----:B------:R-:W2:Y:S04]  /*15d0*/  LDG.E.CONSTANT R7, desc[UR4][R6.64] ;  /* 0x0000000406077981 */ /* 0x000ea8000c1e9900 */
[----:B------:R-:W3:Y:S01]  /*15e0*/  LDG.E.CONSTANT R9, desc[UR4][R8.64] ;  /* 0x0000000408097981 */ /* 0x000ee2000c1e9900 */
[----:B------:R-:W-:Y:S01]  /*15f0*/  @!P1 FADD.FTZ R26, -R26, -RZ ;  /* 0x800000ff1a1a9221 */ /* 0x000fe20000010100 */
[----:B------:R-:W-:Y:S01]  /*1600*/  UMOV UR6, 0xffffffff ;  /* 0xffffffff00067882 */ /* 0x000fe20000000000 */
[----:B------:R-:W-:Y:S02]  /*1610*/  IMAD.MOV.U32 R13, RZ, RZ, R2 ;  /* 0x000000ffff0d7224 */ /* 0x000fe400078e0002 */
[----:B---3--:R-:W-:-:S04]  /*1620*/  FMUL.FTZ R3, R26, R9 ;  /* 0x000000091a037220 */ /* 0x008fc80000410000 */
[----:B--2---:R-:W-:Y:S01]  /*1630*/  FFMA.FTZ R18, R18, R7, R3 ;  /* 0x0000000712127223 */ /* 0x004fe20000010003 */
[----:B------:R-:W-:Y:S06]  /*1640*/  BRA.DIV UR6, `(.L_x_1980) ;  /* 0x0000000e06607947 */ /* 0x000fec000b800000 */
[----:B------:R-:W-:Y:S01]  /*1650*/  NOP ;  /* 0x0000000000007918 */ /* 0x000fe20000000000 */
.L_x_1978:
[----:B------:R-:W-:Y:S05]  /*1660*/  BSYNC B0 ;  /* 0x0000000000007941 */ /* 0x000fea0003800000 */
.L_x_1977:
[----:B------:R-:W-:Y:S02]  /*1670*/  F2FP.BF16.F32.PACK_AB R10, R10, R11 ;  /* 0x0000000b0a0a723e */ /* 0x000fe400000010ff */
[----:B------:R-:W-:Y:S02]  /*1680*/  F2FP.BF16.F32.PACK_AB R8, R5, R0 ;  /* 0x000000000508723e */ /* 0x000fe400000010ff */
[----:B------:R-:W-:Y:S02]  /*1690*/  F2FP.BF16.F32.PACK_AB R9, R4, R19 ;  /* 0x000000130409723e */ /* 0x000fe400000010ff */
[----:B------:R-:W-:-:S05]  /*16a0*/  F2FP.BF16.F32.PACK_AB R11, R18, R13 ;  /* 0x0000000d120b723e */ /* 0x000fca00000010ff */
[----:B------:R-:W-:Y:S01]  /*16b0*/  STG.E.128 desc[UR4][R16.64], R8 ;  /* 0x0000000810007986 */ /* 0x000fe2000c101d04 */
[----:B------:R-:W-:Y:S05]  /*16c0*/  EXIT ;  /* 0x000000000000794d */ /* 0x000fea0003800000 */
.L_x_1979:
[-C--:B------:R-:W-:Y:S01]  /*16d0*/  IABS R20, R27.reuse ;  /* 0x0000001b00147213 */ /* 0x080fe20000000000 */
[----:B------:R-:W-:Y:S01]  /*16e0*/  IMAD.SHL.U32 R22, R2, 0x10, RZ ;  /* 0x0000001002167824 */ /* 0x000fe200078e00ff */
[-C--:B------:R-:W-:Y:S02]  /*16f0*/  LEA.HI R12, R12, R27.reuse, RZ, 0x4 ;  /* 0x0000001b0c0c7211 */ /* 0x080fe400078f20ff */
[----:B------:R-:W0:Y:S01]  /*1700*/  I2F.RP R14, R20 ;  /* 0x00000014000e7306 */ /* 0x000e220000209400 */
[----:B------:R-:W-:Y:S02]  /*1710*/  LOP3.LUT R23, RZ, R27, RZ, 0x33, !PT ;  /* 0x0000001bff177212 */ /* 0x000fe400078e33ff */
[----:B------:R-:W-:Y:S02]  /*1720*/  SHF.R.S32.HI R29, RZ, 0x4, R12 ;  /* 0x00000004ff1d7819 */ /* 0x000fe4000001140c */
[----:B------:R-:W-:Y:S02]  /*1730*/  ISETP.GE.AND P2, PT, R22, RZ, PT ;  /* 0x000000ff1600720c */ /* 0x000fe40003f46270 */
[----:B------:R-:W-:Y:S01]  /*1740*/  ISETP.GE.AND P1, PT, R2, R29, PT ;  /* 0x0000001d0200720c */ /* 0x000fe20003f26270 */
[----:B0-----:R-:W0:Y:S02]  /*1750*/  MUFU.RCP R14, R14 ;  /* 0x0000000e000e7308 */ /* 0x001e240000001000 */
[----:B0-----:R-:W-:-:S06]  /*1760*/  IADD3 R8, PT, PT, R14, 0xffffffe, RZ ;  /* 0x0ffffffe0e087810 */ /* 0x001fcc0007ffe0ff */
        /* <DEDUP_REMOVED lines=19> */
[----:B------:R0:W5:Y:S01]  /*18a0*/  LDG.E.CONSTANT R27, desc[UR4][R14.64] ;  /* 0x000000040e1b7981 */ /* 0x000162000c1e9900 */
[----:B------:R-:W-:-:S06]  /*18b0*/  IMAD.WIDE R8, R3, 0x4, R14 ;  /* 0x0000000403087825 */ /* 0x000fcc00078e020e */
[----:B------:R0:W5:Y:S01]  /*18c0*/  LDG.E.CONSTANT R9, desc[UR4][R8.64] ;  /* 0x0000000408097981 */ /* 0x000162000c1e9900 */
[----:B------:R-:W-:Y:S01]  /*18d0*/  IMAD.MOV.U32 R12, RZ, RZ, -0x1 ;  /* 0xffffffffff0c7424 */ /* 0x000fe200078e00ff */
[----:B------:R-:W-:Y:S01]  /*18e0*/  MOV R24, R0 ;  /* 0x0000000000187202 */ /* 0x000fe20000000f00 */
[----:B------:R-:W-:Y:S01]  /*18f0*/  IMAD.MOV.U32 R25, RZ, RZ, 0x1f ;  /* 0x0000001fff197424 */ /* 0x000fe200078e00ff */
[----:B------:R-:W-:-:S07]  /*1900*/  LOP3.LUT R2, R22, 0x2, RZ, 0xfc, !PT ;  /* 0x0000000216027812 */ /* 0x000fce00078efcff */
[----:B0----5:R-:W-:Y:S05]  /*1910*/  WARPSYNC.COLLECTIVE R12, `(.L_x_1981) ;  /* 0x000000000c087348 */ /* 0x021fea0003c00000 */
[----:B------:R-:W-:Y:S01]  /*1920*/  NOP ;  /* 0x0000000000007918 */ /* 0x000fe20000000000 */
[----:B0----5:R-:W-:Y:S05]  /*1930*/  ENDCOLLECTIVE ;  /* 0x000000000000791b */ /* 0x021fea0003800000 */
.L_x_1981:
[----:B------:R-:W-:Y:S05]  /*1940*/  WARPSYNC.COLLECTIVE R12, `(.L_x_1982) ;  /* 0x000000000c087348 */ /* 0x000fea0003c00000 */
[----:B------:R0:W1:Y:S02]  /*1950*/  SHFL.BFLY P2, R26, R24, R29, R25 ;  /* 0x0c00001d181a7389 */ /* 0x0000640000040019 */
[----:B01----:R-:W-:Y:S05]  /*1960*/  ENDCOLLECTIVE ;  /* 0x000000000000791b */ /* 0x003fea0003800000 */
.L_x_1982:
[----:B------:R-:W-:Y:S02]  /*1970*/  ISETP.GE.AND P3, PT, R2, RZ, PT ;  /* 0x000000ff0200720c */ /* 0x000fe40003f66270 */
[----:B------:R-:W-:-:S05]  /*1980*/  MOV R28, R26 ;  /* 0x0000001a001c7202 */ /* 0x000fca0000000f00 */
[----:B------:R-:W-:-:S04]  /*1990*/  @!P1 FADD.FTZ R28, -R28, -RZ ;  /* 0x800000ff1c1c9221 */ /* 0x000fc80000010100 */
[----:B------:R-:W-:Y:S01]  /*19a0*/  FMUL.FTZ R15, R28, R9 ;  /* 0x000000091c0f7220 */ /* 0x000fe20000410000 */
[----:B------:R-:W-:-:S03]  /*19b0*/  IABS R28, R2 ;  /* 0x00000002001c7213 */ /* 0x000fc60000000000 */
[----:B------:R-:W-:Y:S02]  /*19c0*/  FFMA.FTZ R0, R0, R27, R15 ;  /* 0x0000001b00007223 */ /* 0x000fe4000001000f */
        /* <DEDUP_REMOVED lines=11> */
[----:B------:R-:W-:-:S05]  /*1a80*/  IMAD.WIDE.U32 R14, R15, 0x4, R6 ;  /* 0x000000040f0e7825 */ /* 0x000fca00078e0006 */
[----:B------:R0:W5:Y:S01]  /*1a90*/  LDG.E.CONSTANT R2, desc[UR4][R14.64] ;  /* 0x000000040e027981 */ /* 0x000162000c1e9900 */
[----:B------:R-:W-:-:S06]  /*1aa0*/  IMAD.WIDE R8, R3, 0x4, R14 ;  /* 0x0000000403087825 */ /* 0x000fcc00078e020e */
[----:B------:R0:W5:Y:S01]  /*1ab0*/  LDG.E.CONSTANT R9, desc[UR4][R8.64] ;  /* 0x0000000408097981 */ /* 0x000162000c1e9900 */
[----:B------:R-:W-:-:S07]  /*1ac0*/  MOV R24, R5 ;  /* 0x0000000500187202 */ /* 0x000fce0000000f00 */
[----:B0----5:R-:W-:Y:S05]  /*1ad0*/  WARPSYNC.COLLECTIVE R12, `(.L_x_1983) ;  /* 0x000000000c087348 */ /* 0x021fea0003c00000 */
[----:B------:R1:W2:Y:S02]  /*1ae0*/  SHFL.BFLY P2, R26, R24, R29, R25 ;  /* 0x0c00001d181a7389 */ /* 0x0002a40000040019 */
[----:B012--5:R-:W-:Y:S05]  /*1af0*/  ENDCOLLECTIVE ;  /* 0x000000000000791b */ /* 0x027fea0003800000 */
.L_x_1983:
[----:B------:R-:W-:-:S04]  /*1b00*/  IMAD.MOV.U32 R28, RZ, RZ, R26 ;  /* 0x000000ffff1c7224 */ /* 0x000fc800078e001a */
[----:B------:R-:W-:-:S04]  /*1b10*/  @!P1 FADD.FTZ R28, -R28, -RZ ;  /* 0x800000ff1c1c9221 */ /* 0x000fc80000010100 */
        /* <DEDUP_REMOVED lines=20> */
[----:B------:R-:W-:-:S07]  /*1c60*/  IMAD.MOV.U32 R24, RZ, RZ, R19 ;  /* 0x000000ffff187224 */ /* 0x000fce00078e0013 */
[----:B0----5:R-:W-:Y:S05]  /*1c70*/  WARPSYNC.COLLECTIVE R12, `(.L_x_1984) ;  /* 0x000000000c087348 */ /* 0x021fea0003c00000 */
[----:B------:R1:W2:Y:S02]  /*1c80*/  SHFL.BFLY P2, R26, R24, R29, R25 ;  /* 0x0c00001d181a7389 */ /* 0x0002a40000040019 */
[----:B012--5:R-:W-:Y:S05]  /*1c90*/  ENDCOLLECTIVE ;  /* 0x000000000000791b */ /* 0x027fea0003800000 */
.L_x_1984:
[----:B------:R-:W-:-:S05]  /*1ca0*/  MOV R28, R26 ;  /* 0x0000001a001c7202 */ /* 0x000fca0000000f00 */
[----:B------:R-:W-:-:S04]  /*1cb0*/  @!P1 FADD.FTZ R28, -R28, -RZ ;  /* 0x800000ff1c1c9221 */ /* 0x000fc80000010100 */
        /* <DEDUP_REMOVED lines=16> */
[----:B------:R-:W-:Y:S01]  /*1dc0*/  IMAD.WIDE.U32 R14, R9, 0x4, R6 ;  /* 0x00000004090e7825 */ /* 0x000fe200078e0006 */
[----:B------:R-:W-:Y:S02]  /*1dd0*/  MOV R24, R4 ;  /* 0x0000000400187202 */ /* 0x000fe40000000f00 */
[----:B------:R-:W-:Y:S02]  /*1de0*/  LOP3.LUT R2, R22, 0x8, RZ, 0xfc, !PT ;  /* 0x0000000816027812 */ /* 0x000fe400078efcff */
[----:B------:R0:W5:Y:S01]  /*1df0*/  LDG.E.CONSTANT R27, desc[UR4][R14.64] ;  /* 0x000000040e1b7981 */ /* 0x000162000c1e9900 */
[----:B------:R-:W-:-:S06]  /*1e00*/  IMAD.WIDE R8, R3, 0x4, R14 ;  /* 0x0000000403087825 */ /* 0x000fcc00078e020e */
[----:B------:R0:W5:Y:S01]  /*1e10*/  LDG.E.CONSTANT R9, desc[UR4][R8.64] ;  /* 0x0000000408097981 */ /* 0x000162000c1e9900 */
[----:B------:R-:W-:-:S13]  /*1e20*/  ISETP.GE.AND P3, PT, R2, RZ, PT ;  /* 0x000000ff0200720c */ /* 0x000fda0003f66270 */
[----:B0----5:R-:W-:Y:S05]  /*1e30*/  WARPSYNC.COLLECTIVE R12, `(.L_x_1985) ;  /* 0x000000000c087348 */ /* 0x021fea0003c00000 */
[----:B------:R1:W2:Y:S02]  /*1e40*/  SHFL.BFLY P2, R26, R24, R29, R25 ;  /* 0x0c00001d181a7389 */ /* 0x0002a40000040019 */
[----:B012--5:R-:W-:Y:S05]  /*1e50*/  ENDCOLLECTIVE ;  /* 0x000000000000791b */ /* 0x027fea0003800000 */
.L_x_1985:
[----:B------:R-:W-:-:S05]  /*1e60*/  IABS R8, R2 ;  /* 0x0000000200087213 */ /* 0x000fca0000000000 */
[----:B------:R-:W-:-:S04]  /*1e70*/  IMAD.HI.U32 R2, R21, R8, RZ ;  /* 0x0000000815027227 */ /* 0x000fc800078e00ff */
[----:B------:R-:W-:-:S04]  /*1e80*/  @!P1 FADD.FTZ R26, -R26, -RZ ;  /* 0x800000ff1a1a9221 */ /* 0x000fc80000010100 */
[----:B------:R-:W-:Y:S01]  /*1e90*/  FMUL.FTZ R26, R26, R9 ;  /* 0x000000091a1a7220 */ /* 0x000fe20000410000 */
[----:B------:R-:W-:Y:S01]  /*1ea0*/  IMAD.MOV R9, RZ, RZ, -R2 ;  /* 0x000000ffff097224 */ /* 0x000fe200078e0a02 */
[----:B------:R-:W-:Y:S02]  /*1eb0*/  MOV R24, R11 ;  /* 0x0000000b00187202 */ /* 0x000fe40000000f00 */
[----:B------:R-:W-:Y:S01]  /*1ec0*/  FFMA.FTZ R4, R4, R27, R26 ;  /* 0x0000001b04047223 */ /* 0x000fe2000001001a */
        /* <DEDUP_REMOVED lines=13> */
[----:B------:R-:W-:Y:S01]  /*1fa0*/  IMAD.MOV.U32 R25, RZ, RZ, 0x1f ;  /* 0x0000001fff197424 */ /* 0x000fe200078e00ff */
[----:B------:R-:W-:-:S07]  /*1fb0*/  MOV R12, 0xffffffff ;  /* 0xffffffff000c7802 */ /* 0x000fce0000000f00 */
[----:B0----5:R-:W-:Y:S05]  /*1fc0*/  WARPSYNC.COLLECTIVE R12, `(.L_x_1986) ;  /* 0x000000000c087348 */ /* 0x021fea0003c00000 */
[----:B------:R1:W2:Y:S02]  /*1fd0*/  SHFL.BFLY P2, R26, R24, R29, R25 ;  /* 0x0c00001d181a7389 */ /* 0x0002a40000040019 */
[----:B012--5:R-:W-:Y:S05]  /*1fe0*/  ENDCOLLECTIVE ;  /* 0x000000000000791b */ /* 0x027fea0003800000 */
.L_x_1986:
        /* <DEDUP_REMOVED lines=27> */
.L_x_1987:
        /* <DEDUP_REMOVED lines=26> */
.L_x_1988:
[----:B------:R-:W-:Y:S01]  /*2340*/  MOV R24, R18 ;  /* 0x0000001200187202 */ /* 0x000fe20000000f00 */
[----:B------:R-:W-:-:S07]  /*2350*/  IMAD.MOV.U32 R2, RZ, RZ, R26 ;  /* 0x000000ffff027224 */ /* 0x000fce00078e001a */
[----:B------:R-:W-:Y:S05]  /*2360*/  WARPSYNC.COLLECTIVE R12, `(.L_x_1989) ;  /* 0x000000000c087348 */ /* 0x000fea0003c00000 */
[----:B------:R0:W1:Y:S02]  /*2370*/  SHFL.BFLY P2, R26, R24, R29, R25 ;  /* 0x0c00001d181a7389 */ /* 0x0000640000040019 */
[----:B01----:R-:W-:Y:S05]  /*2380*/  ENDCOLLECTIVE ;  /* 0x000000000000791b */ /* 0x003fea0003800000 */
.L_x_1989:
[----:B------:R-:W-:-:S04]  /*2390*/  @!P1 FADD.FTZ R2, -R2, -RZ ;  /* 0x800000ff02029221 */ /* 0x000fc80000010100 */
[----:B------:R-:W-:-:S04]  /*23a0*/  FMUL.FTZ R2, R2, R9 ;  /* 0x0000000902027220 */ /* 0x000fc80000410000 */
[----:B------:R-:W-:Y:S01]  /*23b0*/  FFMA.FTZ R2, R13, R28, R2 ;  /* 0x0000001c0d027223 */ /* 0x000fe20000010002 */
[----:B------:R-:W-:Y:S06]  /*23c0*/  BRA `(.L_x_1990) ;  /* 0xfffffff000447947 */ /* 0x000fec000383ffff */
.L_x_1980:
[----:B------:R-:W-:Y:S01]  /*23d0*/  BSSY B1, `(.L_x_1991) ;  /* 0x0000005000017945 */ /* 0x000fe20003800000 */
[----:B------:R-:W-:-:S07]  /*23e0*/  MOV R12, 0xffffffff ;  /* 0xffffffff000c7802 */ /* 0x000fce0000000f00 */
[----:B------:R-:W-:Y:S05]  /*23f0*/  WARPSYNC.COLLECTIVE R12, `(.L_x_1992) ;  /* 0x000000000c087348 */ /* 0x000fea0003c00000 */
[----:B------:R-:W-:Y:S01]  /*2400*/  NOP ;  /* 0x0000000000007918 */ /* 0x000fe20000000000 */
[----:B------:R-:W-:Y:S05]  /*2410*/  ENDCOLLECTIVE ;  /* 0x000000000000791b */ /* 0x000fea0003800000 */
.L_x_1992:
[----:B------:R-:W-:Y:S05]  /*2420*/  BSYNC B1 ;  /* 0x0000000000017941 */ /* 0x000fea0003800000 */
.L_x_1991:
[----:B------:R-:W-:Y:S05]  /*2430*/  BRA `(.L_x_1978) ;  /* 0xfffffff000887947 */ /* 0x000fea000383ffff */
.L_x_1993:
        /* <DEDUP_REMOVED lines=12> */
.L_x_4116:


//--------------------- .text._ZN12tensorrt_llm7kernels21fusedQKNormRopeKernelIN3c108BFloat16EfLi256ELb1EEEvPviiifPKvS6_S6_PKlii --------------------------
	.section	.text._ZN12tensorrt_llm7kernels21fusedQKNormRopeKernelIN3c108BFloat16EfLi256ELb1EEEvPviiifPKvS6_S6_PKlii,"ax",@progbits
	.align	128
        .global         _ZN12tensorrt_llm7kernels21fusedQKNormRopeKernelIN3c108BFloat16EfLi256ELb1EEEvPviiifPKvS6_S6_PKlii
        .type           _ZN12tensorrt_llm7kernels21fusedQKNormRopeKernelIN3c108BFloat16EfLi256ELb1EEEvPviiifPKvS6_S6_PKlii,@function
        .size           _ZN12tensorrt_llm7kernels21fusedQKNormRopeKernelIN3c108BFloat16EfLi256ELb1EEEvPviiifPKvS6_S6_PKlii,(.L_x_4117 - _ZN12tensorrt_llm7kernels21fusedQKNormRopeKernelIN3c108BFloat16EfLi256ELb1EEEvPviiifPKvS6_S6_PKlii)
        .other          _ZN12tensorrt_llm7kernels21fusedQKNormRopeKernelIN3c108BFloat16EfLi256ELb1EEEvPviiifPKvS6_S6_PKlii,@"STO_CUDA_ENTRY STV_DEFAULT"
_ZN12tensorrt_llm7kernels21fusedQKNormRopeKernelIN3c108BFloat16EfLi256ELb1EEEvPviiifPKvS6_S6_PKlii:
.text._ZN12tensorrt_llm7kernels21fusedQKNormRopeKernelIN3c108BFloat16EfLi256ELb1EEEvPviiifPKvS6_S6_PKlii:
        /* <DEDUP_REMOVED lines=14> */
[----:B------:R-:W-:Y:S01]  /*00e0*/  IMAD.MOV.U32 R4, RZ, RZ, RZ ;  /* 0x000000ffff047224 */ /* 0x000fe200078e00ff */
        /* <DEDUP_REMOVED lines=37> */
[----:B------:R-:W-:Y:S02]  /*0340*/  IMAD R3, R12, R3, R6 ;  /* 0x000000030c037224 */ /* 0x000fe400078e0206 */
[----:B------:R-:W-:-:S03]  /*0350*/  IMAD.SHL.U32 R7, R8, 0x8, RZ ;  /* 0x0000000808077824 */ /* 0x000fc600078e00ff */
        /* <DEDUP_REMOVED lines=26> */
[----:B------:R-:W-:-:S03]  /*0500*/  SHF.L.U32 R0, R4, 0x10, RZ ;  /* 0x0000001004007819 */ /* 0x000fc600000006ff */
[----:B------:R-:W-:Y:S02]  /*0510*/  IMAD.U32 R24, R24, 0x10000, RZ ;  /* 0x0001000018187824 */ /* 0x000fe400078e00ff */
[----:B------:R-:W-:Y:S01]  /*0520*/  FFMA.FTZ R25, R0, R0, RZ ;  /* 0x0000000000197223 */ /* 0x000fe200000100ff */
[----:B----4-:R-:W-:Y:S02]  /*0530*/  @P0 SHF.L.U32 R10, R27, 0x10, RZ ;  /* 0x000000101b0a0819 */ /* 0x010fe400000006ff */
[C---:B------:R-:W-:Y:S01]  /*0540*/  PRMT R27, R5.reuse, 0x7632, R27 ;  /* 0x00007632051b7816 */ /* 0x040fe2000000001b */
[----:B------:R-:W-:Y:S01]  /*0550*/  FFMA.FTZ R4, R24, R24, R25 ;  /* 0x0000001818047223 */ /* 0x000fe20000010019 */
[----:B0-----:R-:W-:Y:S02]  /*0560*/  SHF.L.U32 R11, R5, 0x10, RZ ;  /* 0x00000010050b7819 */ /* 0x001fe400000006ff */
[----:B------:R-:W-:-:S03]  /*0570*/  SHF.L.U32 R25, R27, 0x10, RZ ;  /* 0x000000101b197819 */ /* 0x000fc600000006ff */
[----:B------:R-:W-:Y:S01]  /*0580*/  FFMA.FTZ R4, R11, R11, R4 ;  /* 0x0000000b0b047223 */ /* 0x000fe20000010004 */
[----:B------:R-:W-:Y:S02]  /*0590*/  @!P0 SHF.L.U32 R10, R26, 0x10, RZ ;  /* 0x000000101a0a8819 */ /* 0x000fe400000006ff */
[C---:B------:R-:W-:Y:S01]  /*05a0*/  PRMT R26, R6.reuse, 0x7632, R26 ;  /* 0x00007632061a7816 */ /* 0x040fe2000000001a */
[----:B------:R-:W-:Y:S02]  /*05b0*/  IMAD.U32 R6, R6, 0x10000, RZ ;  /* 0x0001000006067824 */ /* 0x000fe400078e00ff */
[----:B------:R-:W-:Y:S01]  /*05c0*/  FFMA.FTZ R5, R25, R25, R4 ;  /* 0x0000001919057223 */ /* 0x000fe20000010004 */
[----:B------:R-:W-:Y:S01]  /*05d0*/  SHF.L.U32 R26, R26, 0x10, RZ ;  /* 0x000000101a1a7819 */ /* 0x000fe200000006ff */
[----:B------:R-:W-:Y:S02]  /*05e0*/  @P0 IMAD.U32 R21, R21, 0x10000, RZ ;  /* 0x0001000015150824 */ /* 0x000fe400078e00ff */
[----:B------:R-:W-:Y:S01]  /*05f0*/  FFMA.FTZ R5, R6, R6, R5 ;  /* 0x0000000606057223 */ /* 0x000fe20000010005 */
[----:B------:R-:W-:-:S02]  /*0600*/  @!P0 SHF.L.U32 R21, R28, 0x10, RZ ;  /* 0x000000101c158819 */ /* 0x000fc400000006ff */
        /* <DEDUP_REMOVED lines=9> */
[----:B------:R-:W-:Y:S01]  /*06a0*/  @P0 SHF.L.U32 R13, R13, 0x10, RZ ;  /* 0x000000100d0d0819 */ /* 0x000fe200000006ff */
[----:B------:R-:W-:Y:S02]  /*06b0*/  @!P0 IMAD.U32 R13, R15, 0x10000, RZ ;  /* 0x000100000f0d8824 */ /* 0x000fe400078e00ff */
        /* <DEDUP_REMOVED lines=11> */
[----:B------:R-:W-:Y:S02]  /*0770*/  @P0 SHF.L.U32 R14, R14, 0x10, RZ ;  /* 0x000000100e0e0819 */ /* 0x000fe400000006ff */
[----:B------:R-:W-:-:S03]  /*0780*/  @!P0 SHF.L.U32 R14, R17, 0x10, RZ ;  /* 0x00000010110e8819 */ /* 0x000fc600000006ff */
        /* <DEDUP_REMOVED lines=42> */
[----:B------:R-:W2:Y:S04]  /*0a30*/  LDG.E.CONSTANT R14, desc[UR4][R4.64] ;  /* 0x00000004040e7981 */ /* 0x000ea8000c1e9900 */
[----:B------:R-:W3:Y:S04]  /*0a40*/  LDG.E.CONSTANT R15, desc[UR4][R8.64] ;  /* 0x00000004080f7981 */ /* 0x000ee8000c1e9900 */
[----:B------:R-:W4:Y:S04]  /*0a50*/  LDG.E.CONSTANT R24, desc[UR4][R8.64+0x8] ;  /* 0x0000080408187981 */ /* 0x000f28000c1e9900 */
[----:B------:R-:W5:Y:S04]  /*0a60*/  LDG.E.CONSTANT R20, desc[UR4][R8.64+0x4] ;  /* 0x0000040408147981 */ /* 0x000f68000c1e9900 */
[----:B------:R4:W2:Y:S04]  /*0a70*/  LDG.E.CONSTANT R25, desc[UR4][R8.64+0xc] ;  /* 0x00000c0408197981 */ /* 0x0008a8000c1e9900 */
[----:B------:R-:W2:Y:S04]  /*0a80*/  LDG.E.CONSTANT R19, desc[UR4][R4.64+0x4] ;  /* 0x0000040404137981 */ /* 0x000ea8000c1e9900 */
[----:B------:R-:W2:Y:S04]  /*0a90*/  LDG.E.CONSTANT R12, desc[UR4][R4.64+0x8] ;  /* 0x00000804040c7981 */ /* 0x000ea8000c1e9900 */
[----:B------:R2:W2:Y:S01]  /*0aa0*/  LDG.E.CONSTANT R13, desc[UR4][R4.64+0xc] ;  /* 0x00000c04040d7981 */ /* 0x0004a2000c1e9900 */
[-C--:B---3--:R-:W-:Y:S01]  /*0ab0*/  FMUL.FTZ R17, R21, R15.reuse ;  /* 0x0000000f15117220 */ /* 0x088fe20000410000 */
[----:B------:R-:W-:Y:S01]  /*0ac0*/  FMUL.FTZ R18, R0, R15 ;  /* 0x0000000f00127220 */ /* 0x000fe20000410000 */
[-C--:B----4-:R-:W-:Y:S01]  /*0ad0*/  FMUL.FTZ R9, R23, R24.reuse ;  /* 0x0000001817097220 */ /* 0x090fe20000410000 */
[----:B------:R-:W-:Y:S01]  /*0ae0*/  FMUL.FTZ R24, R6, R24 ;  /* 0x0000001806187220 */ /* 0x000fe20000410000 */
[-C--:B-----5:R-:W-:Y:S01]  /*0af0*/  FMUL.FTZ R22, R10, R20.reuse ;  /* 0x000000140a167220 */ /* 0x0a0fe20000410000 */
[----:B------:R-:W-:Y:S01]  /*0b00*/  FMUL.FTZ R15, R11, R20 ;  /* 0x000000140b0f7220 */ /* 0x000fe20000410000 */
[-C--:B--2---:R-:W-:Y:S01]  /*0b10*/  FMUL.FTZ R5, R7, R25.reuse ;  /* 0x0000001907057220 */ /* 0x084fe20000410000 */
[----:B------:R-:W-:Y:S01]  /*0b20*/  FMUL.FTZ R4, R16, R25 ;  /* 0x0000001910047220 */ /* 0x000fe20000410000 */
[-C--:B------:R-:W-:Y:S01]  /*0b30*/  FFMA.FTZ R0, R0, R14.reuse, -R17 ;  /* 0x0000000e00007223 */ /* 0x080fe20000010811 */
[----:B------:R-:W-:Y:S01]  /*0b40*/  FFMA.FTZ R21, R21, R14, R18 ;  /* 0x0000000e15157223 */ /* 0x000fe20000010012 */
[-C--:B------:R-:W-:Y:S01]  /*0b50*/  FFMA.FTZ R11, R11, R19.reuse, -R22 ;  /* 0x000000130b0b7223 */ /* 0x080fe20000010816 */
[----:B------:R-:W-:Y:S01]  /*0b60*/  FFMA.FTZ R10, R10, R19, R15 ;  /* 0x000000130a0a7223 */ /* 0x000fe2000001000f */
[-C--:B------:R-:W-:Y:S01]  /*0b70*/  FFMA.FTZ R6, R6, R12.reuse, -R9 ;  /* 0x0000000c06067223 */ /* 0x080fe20000010809 */
[----:B------:R-:W-:Y:S01]  /*0b80*/  FFMA.FTZ R23, R23, R12, R24 ;  /* 0x0000000c17177223 */ /* 0x000fe20000010018 */
[-C--:B------:R-:W-:Y:S01]  /*0b90*/  FFMA.FTZ R16, R16, R13.reuse, -R5 ;  /* 0x0000000d10107223 */ /* 0x080fe20000010805 */
[----:B------:R-:W-:-:S07]  /*0ba0*/  FFMA.FTZ R7, R7, R13, R4 ;  /* 0x0000000d07077223 */ /* 0x000fce0000010004 */
.L_x_1995:
[----:B------:R-:W-:Y:S05]  /*0bb0*/  BSYNC.RECONVERGENT B0 ;  /* 0x0000000000007941 */ /* 0x000fea0003800200 */
.L_x_1994:
[----:B------:R-:W-:Y:S02]  /*0bc0*/  F2FP.BF16.F32.PACK_AB R4, R21, R0 ;  /* 0x000000001504723e */ /* 0x000fe400000010ff */
[----:B------:R-:W-:Y:S02]  /*0bd0*/  F2FP.BF16.F32.PACK_AB R5, R10, R11 ;  /* 0x0000000b0a05723e */ /* 0x000fe400000010ff */
[----:B------:R-:W-:Y:S02]  /*0be0*/  F2FP.BF16.F32.PACK_AB R6, R23, R6 ;  /* 0x000000061706723e */ /* 0x000fe400000010ff */
[----:B------:R-:W-:-:S05]  /*0bf0*/  F2FP.BF16.F32.PACK_AB R7, R7, R16 ;  /* 0x000000100707723e */ /* 0x000fca00000010ff */
[----:B------:R-:W-:Y:S01]  /*0c00*/  STG.E.128 desc[UR4][R2.64], R4 ;  /* 0x0000000402007986 */ /* 0x000fe2000c101d04 */
[----:B------:R-:W-:Y:S05]  /*0c10*/  EXIT ;  /* 0x000000000000794d */ /* 0x000fea0003800000 */
.L_x_1996:
        /* <DEDUP_REMOVED lines=14> */
.L_x_4117:


//--------------------- .text._ZN12tensorrt_llm7kernels21fusedQKNormRopeKernelIN3c108BFloat16EfLi128ELb0EEEvPviiifPKvS6_S6_PKlii --------------------------
	.section	.text._ZN12tensorrt_llm7kernels21fusedQKNormRopeKernelIN3c108BFloat16EfLi128ELb0EEEvPviiifPKvS6_S6_PKlii,"ax",@progbits
	.align	128
        .global         _ZN12tensorrt_llm7kernels21fusedQKNormRopeKernelIN3c108BFloat16EfLi128ELb0EEEvPviiifPKvS6_S6_PKlii
        .type           _ZN12tensorrt_llm7kernels21fusedQKNormRopeKernelIN3c108BFloat16EfLi128ELb0EEEvPviiifPKvS6_S6_PKlii,@function
        .size           _ZN12tensorrt_llm7kernels21fusedQKNormRopeKernelIN3c108BFloat16EfLi128ELb0EEEvPviiifPKvS6_S6_PKlii,(.L_x_4118 - _ZN12tensorrt_llm7kernels21fusedQKNormRopeKernelIN3c108BFloat16EfLi128ELb0EEEvPviiifPKvS6_S6_PKlii)
        .other          _ZN12tensorrt_llm7kernels21fusedQKNormRopeKernelIN3c108BFloat16EfLi128ELb0EEEvPviiifPKvS6_S6_PKlii,@"STO_CUDA_ENTRY STV_DEFAULT"
_ZN12tensorrt_llm7kernels21fusedQKNormRopeKernelIN3c108BFloat16EfLi128ELb0EEEvPviiifPKvS6_S6_PKlii:
.text._ZN12tensorrt_llm7kernels21fusedQKNormRopeKernelIN3c108BFloat16EfLi128ELb0EEEvPviiifPKvS6_S6_PKlii:
        /* <DEDUP_REMOVED lines=15> */
[----:B0-----:R-:W-:Y:S01]  /*00f0*/  VIADD R4, R8, 0xffffffe ;  /* 0x0ffffffe08047836 */ /* 0x001fe20000000000 */
[----:B------:R-:W-:-:S05]  /*0100*/  IABS R8, R6 ;  /* 0x0000000600087213 */ /* 0x000fca0000000000 */
[----:B------:R0:W2:Y:S02]  /*0110*/  F2I.FTZ.U32.TRUNC.NTZ R5, R4 ;  /* 0x0000000400057305 */ /* 0x0000a4000021f000 */
[----:B0-----:R-:W-:Y:S01]  /*0120*/  HFMA2 R4, -RZ, RZ, 0, 0 ;  /* 0x00000000ff047431 */ /* 0x001fe200000001ff */
[----:B--2---:R-:W-:-:S05]  /*0130*/  IADD3 R10, PT, PT, RZ, -R5, RZ ;  /* 0x80000005ff0a7210 */ /* 0x004fca0007ffe0ff */
[----:B------:R-:W-:-:S04]  /*0140*/  IMAD R3, R10, R9, RZ ;  /* 0x000000090a037224 */ /* 0x000fc800078e02ff */
        /* <DEDUP_REMOVED lines=19> */
[----:B------:R-:W-:Y:S01]  /*0280*/  LOP3.LUT R0, R0, 0x1f, RZ, 0xc0, !PT ;  /* 0x0000001f00007812 */ /* 0x000fe200078ec0ff */
[----:B------:R-:W1:Y:S02]  /*0290*/  LDCU.64 UR4, c[0x0][0x358] ;  /* 0x00006b00ff0477ac */ /* 0x000e640008000a00 */
[----:B------:R-:W-:Y:S02]  /*02a0*/  IMAD R19, R7, R8, R6 ;  /* 0x0000000807137224 */ /* 0x000fe400078e0206 */
[----:B------:R-:W-:Y:S01]  /*02b0*/  IMAD.SHL.U32 R15, R0, 0x4, RZ ;  /* 0x00000004000f7824 */ /* 0x000fe200078e00ff */
[----:B------:R-:W2:Y:S01]  /*02c0*/  LDC.64 R10, c[0x0][0x380] ;  /* 0x0000e000ff0a7b82 */ /* 0x000ea20000000a00 */
[----:B------:R-:W3:Y:S01]  /*02d0*/  LDCU.64 UR6, c[0x0][0x3a8] ;  /* 0x00007500ff0677ac */ /* 0x000ee20008000a00 */
[----:B------:R-:W-:-:S02]  /*02e0*/  ISETP.GE.AND P0, PT, R19, R2, PT ;  /* 0x000000021300720c */ /* 0x000fc40003f06270 */
[----:B------:R-:W-:-:S04]  /*02f0*/  IADD3 R6, PT, PT, R19, -R2, RZ ;  /* 0x8000000213067210 */ /* 0x000fc80007ffe0ff */
[----:B------:R-:W-:Y:S01]  /*0300*/  SEL R6, R6, RZ, P0 ;  /* 0x000000ff06067207 */ /* 0x000fe20000000000 */
[----:B------:R-:W4:Y:S01]  /*0310*/  LDC.64 R16, c[0x0][0x3a0] ;  /* 0x0000e800ff107b82 */ /* 0x000f220000000a00 */
[----:B0-----:R-:W-:Y:S01]  /*0320*/  IMAD.IADD R4, R7, 0x1, R4 ;  /* 0x0000000107047824 */ /* 0x001fe200078e0204 */
[----:B------:R-:W-:-:S06]  /*0330*/  VIMNMX R7, PT, PT, R19, R2, PT ;  /* 0x0000000213077248 */ /* 0x000fcc0003fe0100 */
[----:B------:R-:W0:Y:S01]  /*0340*/  LDC.64 R8, c[0x0][0x398] ;  /* 0x0000e600ff087b82 */ /* 0x000e220000000a00 */
[----:B------:R-:W-:-:S05]  /*0350*/  IMAD R4, R3, R4, R6 ;  /* 0x0000000403047224 */ /* 0x000fca00078e0206 */
[----:B------:R-:W-:Y:S02]  /*0360*/  IADD3 R4, PT, PT, R4, R7, RZ ;  /* 0x0000000704047210 */ /* 0x000fe40007ffe0ff */
[----:B------:R-:W5:Y:S02]  /*0370*/  LDC.64 R12, c[0x0][0x3b0] ;  /* 0x0000ec00ff0c7b82 */ /* 0x000f640000000a00 */
[----:B------:R-:W-:-:S05]  /*0380*/  LEA R7, R4, R15, 0x7 ;  /* 0x0000000f04077211 */ /* 0x000fca00078e38ff */
[----:B--2---:R-:W-:-:S05]  /*0390*/  IMAD.WIDE R10, R7, 0x2, R10 ;  /* 0x00000002070a7825 */ /* 0x004fca00078e020a */
[----:B-1----:R-:W2:Y:S01]  /*03a0*/  LDG.E.64 R6, desc[UR4][R10.64] ;  /* 0x000000040a067981 */ /* 0x002ea2000c1e1b00 */
[----:B------:R-:W-:Y:S01]  /*03b0*/  ISETP.GE.AND P1, PT, R19, R2, PT ;  /* 0x000000021300720c */ /* 0x000fe20003f26270 */
[----:B----4-:R-:W-:-:S04]  /*03c0*/  IMAD.WIDE.U32 R16, R15, 0x2, R16 ;  /* 0x000000020f107825 */ /* 0x010fc800078e0010 */
[----:B0-----:R-:W-:Y:S01]  /*03d0*/  IMAD.WIDE.U32 R8, R15, 0x2, R8 ;  /* 0x000000020f087825 */ /* 0x001fe200078e0008 */
[----:B------:R-:W4:Y:S03]  /*03e0*/  @P0 LDG.E.U16 R4, desc[UR4][R16.64+0x2] ;  /* 0x0000020410040981 */ /* 0x000f26000c1e1500 */
[----:B-----5:R-:W-:Y:S01]  /*03f0*/  IMAD.WIDE R2, R3, 0x8, R12 ;  /* 0x0000000803027825 */ /* 0x020fe200078e020c */
[----:B------:R-:W5:Y:S04]  /*0400*/  @!P0 LDG.E.U16 R18, desc[UR4][R8.64+0x2] ;  /* 0x0000020408128981 */ /* 0x000f68000c1e1500 */
[----:B------:R-:W3:Y:S04]  /*0410*/  @!P1 LDG.E.U16 R14, desc[UR4][R8.64] ;  /* 0x00000004080e9981 */ /* 0x000ee8000c1e1500 */
[----:B------:R-:W4:Y:S04]  /*0420*/  @P1 LDG.E.U16 R15, desc[UR4][R16.64] ;  /* 0x00000004100f1981 */ /* 0x000f28000c1e1500 */
[----:B------:R-:W5:Y:S04]  /*0430*/  @P0 LDG.E.U16 R20, desc[UR4][R16.64+0x4] ;  /* 0x0000040410140981 */ /* 0x000f68000c1e1500 */
[----:B------:R0:W5:Y:S04]  /*0440*/  @P0 LDG.E.U16 R21, desc[UR4][R16.64+0x6] ;  /* 0x0000060410150981 */ /* 0x000168000c1e1500 */
[----:B------:R-:W5:Y:S04]  /*0450*/  LDG.E.64 R2, desc[UR4][R2.64] ;  /* 0x0000000402027981 */ /* 0x000f68000c1e1b00 */
[----:B------:R-:W5:Y:S04]  /*0460*/  @!P0 LDG.E.U16 R13, desc[UR4][R8.64+0x4] ;  /* 0x00000404080d8981 */ /* 0x000f68000c1e1500 */
[----:B------:R1:W5:Y:S01]  /*0470*/  @!P0 LDG.E.U16 R19, desc[UR4][R8.64+0x6] ;  /* 0x0000060408138981 */ /* 0x000362000c1e1500 */
        /* <DEDUP_REMOVED lines=9> */
[----:B0-----:R-:W-:-:S04]  /*0510*/  FFMA.FTZ R17, R7, R7, R22 ;  /* 0x0000000707117223 */ /* 0x001fc80000010016 */
[----:B------:R-:W-:-:S05]  /*0520*/  FFMA.FTZ R17, R6, R6, R17 ;  /* 0x0000000606117223 */ /* 0x000fca0000010011 */
[----:B-1----:R-:W0:Y:S02]  /*0530*/  SHFL.BFLY PT, R8, R17, 0x10, 0x1f ;  /* 0x0e001f0011087f89 */ /* 0x002e2400000e0000 */
        /* <DEDUP_REMOVED lines=9> */
[----:B---3--:R-:W-:Y:S02]  /*05d0*/  @!P1 IMAD.U32 R14, R14, 0x10000, RZ ;  /* 0x000100000e0e9824 */ /* 0x008fe400078e00ff */
[----:B----4-:R-:W-:-:S02]  /*05e0*/  @P1 IMAD.U32 R14, R15, 0x10000, RZ ;  /* 0x000100000f0e1824 */ /* 0x010fc400078e00ff */
[----:B-----5:R-:W-:Y:S02]  /*05f0*/  @P0 IMAD.U32 R20, R20, 0x10000, RZ ;  /* 0x0001000014140824 */ /* 0x020fe400078e00ff */
[----:B------:R-:W-:Y:S02]  /*0600*/  @!P0 IMAD.U32 R20, R13, 0x10000, RZ ;  /* 0x000100000d148824 */ /* 0x000fe400078e00ff */
[----:B-1----:R-:W-:Y:S01]  /*0610*/  FADD.FTZ R16, R24, R25 ;  /* 0x0000001918107221 */ /* 0x002fe20000010000 */
[----:B0-----:R-:W-:-:S03]  /*0620*/  SHF.R.S32.HI R28, RZ, 0x1f, R23 ;  /* 0x0000001fff1c7819 */ /* 0x001fc60000011417 */
[----:B------:R-:W-:Y:S01]  /*0630*/  FFMA.FTZ R17, R16, 0.0078125, R5 ;  /* 0x3c00000010117823 */ /* 0x000fe20000010005 */
[----:B------:R-:W-:Y:S02]  /*0640*/  @P0 SHF.L.U32 R16, R4, 0x10, RZ ;  /* 0x0000001004100819 */ /* 0x000fe400000006ff */
[-C--:B------:R-:W-:Y:S01]  /*0650*/  LEA.HI R4, R28, R23.reuse, RZ, 0x2 ;  /* 0x000000171c047211 */ /* 0x080fe200078f10ff */
[----:B------:R-:W0:Y:S01]  /*0660*/  MUFU.RSQ R9, R17 ;  /* 0x0000001100097308 */ /* 0x000e220000001400 */
[----:B------:R-:W-:Y:S02]  /*0670*/  @!P0 SHF.L.U32 R16, R18, 0x10, RZ ;  /* 0x0000001012108819 */ /* 0x000fe400000006ff */
[----:B------:R-:W-:Y:S01]  /*0680*/  SHF.R.S32.HI R15, RZ, 0x2, R4 ;  /* 0x00000002ff0f7819 */ /* 0x000fe20000011404 */
[----:B------:R-:W-:Y:S01]  /*0690*/  IMAD R3, R3, R23, RZ ;  /* 0x0000001703037224 */ /* 0x000fe200078e02ff */
[----:B------:R-:W-:Y:S02]  /*06a0*/  SHF.R.S32.HI R25, RZ, 0x1f, R23 ;  /* 0x0000001fff197819 */ /* 0x000fe40000011417 */
[----:B------:R-:W-:-:S02]  /*06b0*/  @P0 SHF.L.U32 R18, R21, 0x10, RZ ;  /* 0x0000001015120819 */ /* 0x000fc400000006ff */
[----:B------:R-:W-:Y:S02]  /*06c0*/  @!P0 SHF.L.U32 R18, R19, 0x10, RZ ;  /* 0x0000001013128819 */ /* 0x000fe400000006ff */
[----:B------:R-:W-:Y:S01]  /*06d0*/  ISETP.GE.AND P0, PT, R0, R15, PT ;  /* 0x0000000f0000720c */ /* 0x000fe20003f06270 */
[----:B------:R-:W-:-:S04]  /*06e0*/  IMAD.WIDE.U32 R4, R2, R23, RZ ;  /* 0x0000001702047225 */ /* 0x000fc800078e00ff */
[----:B------:R-:W-:Y:S01]  /*06f0*/  IMAD R3, R2, R25, R3 ;  /* 0x0000001902037224 */ /* 0x000fe200078e0203 */
[----:B------:R-:W-:-:S03]  /*0700*/  LEA R8, P1, R4, UR6, 0x2 ;  /* 0x0000000604087c11 */ /* 0x000fc6000f8210ff */
[----:B------:R-:W-:Y:S02]  /*0710*/  IMAD.IADD R13, R5, 0x1, R3 ;  /* 0x00000001050d7824 */ /* 0x000fe400078e0203 */
[C---:B0-----:R-:W-:Y:S01]  /*0720*/  FMUL.FTZ R3, R9.reuse, R16 ;  /* 0x0000001009037220 */ /* 0x041fe20000410000 */
[C---:B------:R-:W-:Y:S01]  /*0730*/  FMUL.FTZ R14, R9.reuse, R14 ;  /* 0x0000000e090e7220 */ /* 0x040fe20000410000 */
[C---:B------:R-:W-:Y:S01]  /*0740*/  FMUL.FTZ R20, R9.reuse, R20 ;  /* 0x0000001409147220 */ /* 0x040fe20000410000 */
[----:B------:R-:W-:Y:S01]  /*0750*/  FMUL.FTZ R5, R9, R18 ;  /* 0x0000001209057220 */ /* 0x000fe20000410000 */
[----:B------:R-:W-:Y:S01]  /*0760*/  LEA.HI.X R9, R4, UR7, R13, 0x2, P1 ;  /* 0x0000000704097c11 */ /* 0x000fe200088f140d */
[----:B------:R-:W-:Y:S01]  /*0770*/  FMUL.FTZ R2, R12, R3 ;  /* 0x000000030c027220 */ /* 0x000fe20000410000 */
        /* <DEDUP_REMOVED lines=14> */
[C---:B------:R-:W-:Y:S02]  /*0860*/  LOP3.LUT R15, R6.reuse, 0x2, RZ, 0xfc, !PT ;  /* 0x00000002060f7812 */ /* 0x040fe400078efcff */
[----:B------:R-:W-:Y:S02]  /*0870*/  ISETP.GE.AND P4, PT, R6, RZ, PT ;  /* 0x000000ff0600720c */ /* 0x000fe40003f86270 */
[----:B------:R-:W-:Y:S01]  /*0880*/  IABS R18, R15 ;  /* 0x0000000f00127213 */ /* 0x000fe20000000000 */
[----:B0-----:R-:W0:Y:S02]  /*0890*/  MUFU.RCP R14, R14 ;  /* 0x0000000e000e7308 */ /* 0x001e240000001000 */
[----:B0-----:R-:W-:-:S06]  /*08a0*/  IADD3 R13, PT, PT, R14, 0xffffffe, RZ ;  /* 0x0ffffffe0e0d7810 */ /* 0x001fcc0007ffe0ff */
[----:B------:R-:W0:Y:S02]  /*08b0*/  F2I.FTZ.U32.TRUNC.NTZ R13, R13 ;  /* 0x0000000d000d7305 */ /* 0x000e24000021f000 */
[----:B0-----:R-:W-:-:S04]  /*08c0*/  IMAD.MOV R12, RZ, RZ, -R13 ;  /* 0x000000ffff0c7224 */ /* 0x001fc800078e0a0d */
[----:B------:R-:W-:Y:S02]  /*08d0*/  IMAD R7, R12, R5, RZ ;  /* 0x000000050c077224 */ /* 0x000fe400078e02ff */
[----:B------:R-:W-:-:S04]  /*08e0*/  IMAD.MOV.U32 R12, RZ, RZ, RZ ;  /* 0x000000ffff0c7224 */ /* 0x000fc800078e00ff */
[----:B------:R-:W-:Y:S01]  /*08f0*/  IMAD.HI.U32 R7, R13, R7, R12 ;  /* 0x000000070d077227 */ /* 0x000fe200078e000c */
[----:B------:R-:W-:-:S04]  /*0900*/  LOP3.LUT R12, R6, 0x4, RZ, 0xfc, !PT ;  /* 0x00000004060c7812 */ /* 0x000fc800078efcff */
[----:B------:R-:W-:Y:S01]  /*0910*/  IABS R20, R12 ;  /* 0x0000000c00147213 */ /* 0x000fe20000000000 */
[----:B------:R-:W-:-:S04]  /*0920*/  IMAD.HI.U32 R13, R7, R16, RZ ;  /* 0x00000010070d7227 */ /* 0x000fc800078e00ff */
[----:B------:R-:W-:Y:S01]  /*0930*/  IMAD.HI.U32 R14, R7, R18, RZ ;  /* 0x00000012070e7227 */ /* 0x000fe200078e00ff */
[----:B------:R-:W-:-:S03]  /*0940*/  IADD3 R17, PT, PT, -R13, RZ, RZ ;  /* 0x000000ff0d117210 */ /* 0x000fc60007ffe1ff */
[----:B------:R-:W-:-:S04]  /*0950*/  IMAD.HI.U32 R13, R7, R20, RZ ;  /* 0x00000014070d7227 */ /* 0x000fc800078e00ff */
[----:B------:R-:W-:Y:S01]  /*0960*/  IMAD R16, R5, R17, R16 ;  /* 0x0000001105107224 */ /* 0x000fe200078e0210 */
[----:B------:R-:W-:Y:S01]  /*0970*/  IADD3 R13, PT, PT, -R13, RZ, RZ ;  /* 0x000000ff0d0d7210 */ /* 0x000fe20007ffe1ff */
[----:B------:R-:W-:-:S03]  /*0980*/  IMAD.MOV R14, RZ, RZ, -R14 ;  /* 0x000000ffff0e7224 */ /* 0x000fc600078e0a0e */
[C---:B------:R-:W-:Y:S01]  /*0990*/  ISETP.GT.U32.AND P0, PT, R5.reuse, R16, PT ;  /* 0x000000100500720c */ /* 0x040fe20003f04070 */
[C---:B------:R-:W-:Y:S02]  /*09a0*/  IMAD R18, R5.reuse, R14, R18 ;  /* 0x0000000e05127224 */ /* 0x040fe400078e0212 */
[----:B------:R-:W-:-:S03]  /*09b0*/  IMAD R14, R5, R13, R20 ;  /* 0x0000000d050e7224 */ /* 0x000fc600078e0214 */
[C---:B------:R-:W-:Y:S02]  /*09c0*/  ISETP.GT.U32.AND P2, PT, R5.reuse, R18, PT ;  /* 0x000000120500720c */ /* 0x040fe40003f44070 */
[----:B------:R-:W-:-:S05]  /*09d0*/  ISETP.GT.U32.AND P3, PT, R5, R14, PT ;  /* 0x0000000e0500720c */ /* 0x000fca0003f64070 */
[----:B------:R-:W-:Y:S01]  /*09e0*/  @!P0 IMAD.IADD R16, R16, 0x1, -R5 ;  /* 0x0000000110108824 */ /* 0x000fe200078e0a05 */
[----:B------:R-:W-:-:S04]  /*09f0*/  ISETP.GE.AND P0, PT, R15, RZ, PT ;  /* 0x000000ff0f00720c */ /* 0x000fc80003f06270 */
[----:B------:R-:W-:Y:S02]  /*0a00*/  ISETP.GT.U32.AND P1, PT, R5, R16, PT ;  /* 0x000000100500720c */ /* 0x000fe40003f24070 */
[----:B------:R-:W-:Y:S01]  /*0a10*/  @!P2 IADD3 R18, PT, PT, R18, -R5, RZ ;  /* 0x800000051212a210 */ /* 0x000fe20007ffe0ff */
[----:B------:R-:W-:-:S03]  /*0a20*/  @!P3 IMAD.IADD R14, R14, 0x1, -R5 ;  /* 0x000000010e0eb824 */ /* 0x000fc600078e0a05 */
[C---:B------:R-:W-:Y:S02]  /*0a30*/  ISETP.GT.U32.AND P2, PT, R5.reuse, R18, PT ;  /* 0x000000120500720c */ /* 0x040fe40003f44070 */
[----:B------:R-:W-:-:S05]  /*0a40*/  ISETP.GT.U32.AND P3, PT, R5, R14, PT ;  /* 0x0000000e0500720c */ /* 0x000fca0003f64070 */
[----:B------:R-:W-:Y:S02]  /*0a50*/  @!P1 IADD3 R16, PT, PT, R16, -R5, RZ ;  /* 0x8000000510109210 */ /* 0x000fe40007ffe0ff */
[----:B------:R-:W-:-:S03]  /*0a60*/  ISETP.GE.AND P1, PT, R12, RZ, PT ;  /* 0x000000ff0c00720c */ /* 0x000fc60003f26270 */
[----:B------:R-:W-:Y:S02]  /*0a70*/  @!P4 IMAD.MOV R12, RZ, RZ, -R16 ;  /* 0x000000ffff0cc224 */ /* 0x000fe400078e0a10 */
[----:B------:R-:W-:Y:S01]  /*0a80*/  @!P2 IMAD.IADD R18, R18, 0x1, -R5 ;  /* 0x000000011212a824 */ /* 0x000fe200078e0a05 */
[----:B------:R-:W-:Y:S02]  /*0a90*/  @!P3 IADD3 R14, PT, PT, R14, -R5, RZ ;  /* 0x800000050e0eb210 */ /* 0x000fe40007ffe0ff */
[----:B------:R-:W-:Y:S01]  /*0aa0*/  @!P4 MOV R16, R12 ;  /* 0x0000000c0010c202 */ /* 0x000fe20000000f00 */
[----:B------:R-:W-:Y:S01]  /*0ab0*/  @!P0 IMAD.MOV R12, RZ, RZ, -R18 ;  /* 0x000000ffff0c8224 */ /* 0x000fe200078e0a12 */
[----:B------:R-:W-:-:S03]  /*0ac0*/  ISETP.NE.AND P2, PT, R23, RZ, PT ;  /* 0x000000ff1700720c */ /* 0x000fc60003f45270 */
[----:B------:R-:W-:Y:S01]  /*0ad0*/  @!P1 IADD3 R15, PT, PT, -R14, RZ, RZ ;  /* 0x000000ff0e0f9210 */ /* 0x000fe20007ffe1ff */
[----:B------:R-:W-:Y:S01]  /*0ae0*/  @!P0 IMAD.MOV.U32 R18, RZ, RZ, R12 ;  /* 0x000000ffff128224 */ /* 0x000fe200078e000c */
[C---:B------:R-:W-:Y:S02]  /*0af0*/  SEL R16, R22.reuse, R16, !P2 ;  /* 0x0000001016107207 */ /* 0x040fe40005000000 */
[----:B------:R-:W-:Y:S02]  /*0b00*/  @!P1 MOV R14, R15 ;  /* 0x0000000f000e9202 */ /* 0x000fe40000000f00 */
[C---:B------:R-:W-:Y:S02]  /*0b10*/  SEL R18, R22.reuse, R18, !P2 ;  /* 0x0000001216127207 */ /* 0x040fe40005000000 */
[----:B------:R-:W-:Y:S02]  /*0b20*/  SEL R14, R22, R14, !P2 ;  /* 0x0000000e160e7207 */ /* 0x000fe40005000000 */
[----:B------:R-:W-:-:S02]  /*0b30*/  SHF.R.U32.HI R13, RZ, 0x1, R16 ;  /* 0x00000001ff0d7819 */ /* 0x000fc40000011610 */
[----:B------:R-:W-:Y:S02]  /*0b40*/  SHF.R.U32.HI R15, RZ, 0x1, R18 ;  /* 0x00000001ff0f7819 */ /* 0x000fe40000011612 */
[----:B------:R-:W-:Y:S01]  /*0b50*/  SHF.R.U32.HI R17, RZ, 0x1, R14 ;  /* 0x00000001ff117819 */ /* 0x000fe2000001160e */
[----:B------:R-:W-:-:S04]  /*0b60*/  IMAD.WIDE.U32 R12, R13, 0x4, R8 ;  /* 0x000000040d0c7825 */ /* 0x000fc800078e0008 */
[----:B------:R-:W-:-:S04]  /*0b70*/  IMAD.WIDE.U32 R14, R15, 0x4, R8 ;  /* 0x000000040f0e7825 */ /* 0x000fc800078e0008 */
[----:B------:R-:W-:-:S04]  /*0b80*/  IMAD.WIDE.U32 R16, R17, 0x4, R8 ;  /* 0x0000000411107825 */ /* 0x000fc800078e0008 */
[C---:B------:R-:W-:Y:S02]  /*0b90*/  IMAD.WIDE R18, R4.reuse, 0x4, R12 ;  /* 0x0000000404127825 */ /* 0x040fe400078e020c */
[----:B------:R-:W2:Y:S02]  /*0ba0*/  LDG.E.CONSTANT R12, desc[UR4][R12.64] ;  /* 0x000000040c0c7981 */ /* 0x000ea4000c1e9900 */
[C---:B------:R-:W-:Y:S02]  /*0bb0*/  IMAD.WIDE R20, R4.reuse, 0x4, R14 ;  /* 0x0000000404147825 */ /* 0x040fe400078e020e */
[----:B------:R0:W3:Y:S02]  /*0bc0*/  LDG.E.CONSTANT R18, desc[UR4][R18.64] ;  /* 0x0000000412127981 */ /* 0x0000e4000c1e9900 */
[----:B------:R-:W-:Y:S02]  /*0bd0*/  IMAD.WIDE R24, R4, 0x4, R16 ;  /* 0x0000000404187825 */ /* 0x000fe400078e0210 */
[----:B------:R-:W4:Y:S04]  /*0be0*/  LDG.E.CONSTANT R20, desc[UR4][R20.64] ;  /* 0x0000000414147981 */ /* 0x000f28000c1e9900 */
[----:B------:R-:W5:Y:S04]  /*0bf0*/  LDG.E.CONSTANT R24, desc[UR4][R24.64] ;  /* 0x0000000418187981 */ /* 0x000f68000c1e9900 */
[----:B------:R-:W2:Y:S04]  /*0c00*/  LDG.E.CONSTANT R15, desc[UR4][R14.64] ;  /* 0x000000040e0f7981 */ /* 0x000ea8000c1e9900 */
[----:B------:R-:W2:Y:S01]  /*0c10*/  LDG.E.CONSTANT R17, desc[UR4][R16.64] ;  /* 0x0000000410117981 */ /* 0x000ea2000c1e9900 */
[----:B------:R-:W-:-:S04]  /*0c20*/  LEA.HI R23, R28, R23, RZ, 0x3 ;  /* 0x000000171c177211 */ /* 0x000fc800078f18ff */
[----:B------:R-:W-:-:S05]  /*0c30*/  SHF.R.S32.HI R23, RZ, 0x3, R23 ;  /* 0x00000003ff177819 */ /* 0x000fca0000011417 */
[----:B------:R-:W1:Y:S04]  /*0c40*/  SHFL.BFLY PT, R28, R27, R23, 0x1f ;  /* 0x0c001f171b1c7589 */ /* 0x000e6800000e0000 */
[----:B------:R-:W1:Y:S04]  /*0c50*/  SHFL.BFLY PT, R29, R2, R23, 0x1f ;  /* 0x0c001f17021d7589 */ /* 0x000e6800000e0000 */
[----:B0-----:R-:W0:Y:S01]  /*0c60*/  SHFL.BFLY PT, R19, R26, R23, 0x1f ;  /* 0x0c001f171a137589 */ /* 0x001e2200000e0000 */
[----:B------:R-:W-:-:S03]  /*0c70*/  ISETP.GE.AND P0, PT, R0, R23, PT ;  /* 0x000000170000720c */ /* 0x000fc60003f06270 */
[----:B------:R0:W2:Y:S10]  /*0c80*/  SHFL.BFLY PT, R0, R3, R23, 0x1f ;  /* 0x0c001f1703007589 */ /* 0x0000b400000e0000 */
[----:B-1----:R-:W-:Y:S01]  /*0c90*/  @!P0 FADD.FTZ R28, -R28, -RZ ;  /* 0x800000ff1c1c8221 */ /* 0x002fe20000010100 */
[----:B------:R-:W-:Y:S01]  /*0ca0*/  @!P0 FADD.FTZ R29, -R29, -RZ ;  /* 0x800000ff1d1d8221 */ /* 0x000fe20000010100 */
[----:B0-----:R-:W-:-:S02]  /*0cb0*/  @!P0 FADD.FTZ R19, -R19, -RZ ;  /* 0x800000ff13138221 */ /* 0x001fc40000010100 */
[----:B---3--:R-:W-:Y:S01]  /*0cc0*/  FMUL.FTZ R18, R28, R18 ;  /* 0x000000121c127220 */ /* 0x008fe20000410000 */
[----:B----4-:R-:W-:Y:S01]  /*0cd0*/  FMUL.FTZ R29, R29, R20 ;  /* 0x000000141d1d7220 */ /* 0x010fe20000410000 */
[----:B-----5:R-:W-:Y:S02]  /*0ce0*/  FMUL.FTZ R19, R19, R24 ;  /* 0x0000001813137220 */ /* 0x020fe40000410000 */
[----:B--2---:R-:W-:Y:S01]  /*0cf0*/  FFMA.FTZ R27, R27, R12, R18 ;  /* 0x0000000c1b1b7223 */ /* 0x004fe20000010012 */
[----:B------:R-:W-:Y:S01]  /*0d00*/  FFMA.FTZ R2, R2, R15, R29 ;  /* 0x0000000f02027223 */ /* 0x000fe2000001001d */
[----:B------:R-:W-:-:S07]  /*0d10*/  FFMA.FTZ R26, R26, R17, R19 ;  /* 0x000000111a1a7223 */ /* 0x000fce0000010013 */
.L_x_2006:
        /* <DEDUP_REMOVED lines=18> */
[----:B------:R-:W-:-:S03]  /*0e40*/  UMOV UR6, 0xffffffff ;  /* 0xffffffff00067882 */ /* 0x000fc60000000000 */
[----:B---3--:R-:W-:-:S04]  /*0e50*/  FMUL.FTZ R0, R0, R5 ;  /* 0x0000000500007220 */ /* 0x008fc80000410000 */
[----:B--2---:R-:W-:Y:S01]  /*0e60*/  FFMA.FTZ R3, R3, R8, R0 ;  /* 0x0000000803037223 */ /* 0x004fe20000010000 */
[----:B------:R-:W-:Y:S06]  /*0e70*/  BRA.DIV UR6, `(.L_x_2000) ;  /* 0x0000000606b07947 */ /* 0x000fec000b800000 */
[----:B------:R-:W-:Y:S01]  /*0e80*/  NOP ;  /* 0x0000000000007918 */ /* 0x000fe20000000000 */
.L_x_1998:
[----:B------:R-:W-:Y:S05]  /*0e90*/  BSYNC B0 ;  /* 0x0000000000007941 */ /* 0x000fea0003800000 */
.L_x_1997:
[----:B------:R-:W-:Y:S02]  /*0ea0*/  F2FP.BF16.F32.PACK_AB R2, R2, R27 ;  /* 0x0000001b0202723e */ /* 0x000fe400000010ff */
[----:B------:R-:W-:-:S05]  /*0eb0*/  F2FP.BF16.F32.PACK_AB R3, R3, R26 ;  /* 0x0000001a0303723e */ /* 0x000fca00000010ff */
[----:B------:R-:W-:Y:S01]  /*0ec0*/  STG.E.64 desc[UR4][R10.64], R2 ;  /* 0x000000020a007986 */ /* 0x000fe2000c101b04 */
[----:B------:R-:W-:Y:S05]  /*0ed0*/  EXIT ;  /* 0x000000000000794d */ /* 0x000fea0003800000 */
.L_x_1999:
[-C--:B------:R-:W-:Y:S02]  /*0ee0*/  IABS R5, R23.reuse ;  /* 0x0000001700057213 */ /* 0x080fe40000000000 */
[----:B------:R-:W-:Y:S02]  /*0ef0*/  ISETP.NE.AND P2, PT, R23, RZ, PT ;  /* 0x000000ff1700720c */ /* 0x000fe40003f45270 */
[----:B------:R-:W0:Y:S01]  /*0f00*/  I2F.RP R14, R5 ;  /* 0x00000005000e7306 */ /* 0x000e220000209400 */
[----:B------:R-:W-:-:S07]  /*0f10*/  LOP3.LUT R22, RZ, R23, RZ, 0x33, !PT ;  /* 0x00000017ff167212 */ /* 0x000fce00078e33ff */
        /* <DEDUP_REMOVED lines=25> */
[----:B------:R-:W-:Y:S01]  /*10b0*/  LEA.HI R23, R28, R23, RZ, 0x3 ;  /* 0x000000171c177211 */ /* 0x000fe200078f18ff */
[----:B------:R-:W-:Y:S01]  /*10c0*/  IMAD.MOV.U32 R25, RZ, RZ, R27 ;  /* 0x000000ffff197224 */ /* 0x000fe200078e001b */
[----:B------:R-:W-:Y:S01]  /*10d0*/  LOP3.LUT R17, R6, 0x2, RZ, 0xfc, !PT ;  /* 0x0000000206117812 */ /* 0x000fe200078efcff */
[----:B------:R-:W-:Y:S01]  /*10e0*/  HFMA2 R24, -RZ, RZ, 0, 1.847743988037109375e-06 ;  /* 0x0000001fff187431 */ /* 0x000fe200000001ff */
[----:B------:R-:W-:Y:S02]  /*10f0*/  SHF.R.S32.HI R23, RZ, 0x3, R23 ;  /* 0x00000003ff177819 */ /* 0x000fe40000011417 */
[----:B------:R-:W-:Y:S02]  /*1100*/  IABS R18, R17 ;  /* 0x0000001100127213 */ /* 0x000fe40000000000 */
        /* <DEDUP_REMOVED lines=9> */
.L_x_2001:
[----:B------:R-:W-:-:S13]  /*11a0*/  ISETP.GT.U32.AND P1, PT, R5, R18, PT ;  /* 0x000000120500720c */ /* 0x000fda0003f24070 */
[----:B------:R-:W-:-:S07]  /*11b0*/  @!P1 IMAD.IADD R18, R18, 0x1, -R5 ;  /* 0x0000000112129824 */ /* 0x000fce00078e0a05 */
[----:B------:R-:W-:Y:S05]  /*11c0*/  WARPSYNC.COLLECTIVE R20, `(.L_x_2002) ;  /* 0x0000000014087348 */ /* 0x000fea0003c00000 */
[----:B------:R0:W1:Y:S02]  /*11d0*/  SHFL.BFLY P1, R28, R25, R23, R24 ;  /* 0x0c000017191c7389 */ /* 0x0000640000020018 */
[----:B01----:R-:W-:Y:S05]  /*11e0*/  ENDCOLLECTIVE ;  /* 0x000000000000791b */ /* 0x003fea0003800000 */
.L_x_2002:
[----:B------:R-:W-:-:S13]  /*11f0*/  ISETP.GT.U32.AND P3, PT, R5, R18, PT ;  /* 0x000000120500720c */ /* 0x000fda0003f64070 */
[----:B------:R-:W-:-:S05]  /*1200*/  @!P3 IMAD.IADD R18, R18, 0x1, -R5 ;  /* 0x000000011212b824 */ /* 0x000fca00078e0a05 */
[----:B------:R-:W-:Y:S02]  /*1210*/  @!P4 IADD3 R12, PT, PT, -R18, RZ, RZ ;  /* 0x000000ff120cc210 */ /* 0x000fe40007ffe1ff */
[----:B------:R-:W-:Y:S01]  /*1220*/  LOP3.LUT R14, R6, 0x4, RZ, 0xfc, !PT ;  /* 0x00000004060e7812 */ /* 0x000fe200078efcff */
[----:B------:R-:W-:Y:S02]  /*1230*/  @!P0 FADD.FTZ R28, -R28, -RZ ;  /* 0x800000ff1c1c8221 */ /* 0x000fe40000010100 */
[----:B------:R-:W-:-:S05]  /*1240*/  @!P4 IMAD.MOV.U32 R18, RZ, RZ, R12 ;  /* 0x000000ffff12c224 */ /* 0x000fca00078e000c */
[----:B------:R-:W-:-:S04]  /*1250*/  SEL R18, R22, R18, !P2 ;  /* 0x0000001216127207 */ /* 0x000fc80005000000 */
[----:B------:R-:W-:Y:S02]  /*1260*/  SHF.R.U32.HI R15, RZ, 0x1, R18 ;  /* 0x00000001ff0f7819 */ /* 0x000fe40000011612 */
        /* <DEDUP_REMOVED lines=8> */
[----:B------:R-:W-:Y:S01]  /*12f0*/  @!P1 IADD3 R14, PT, PT, R14, -R5, RZ ;  /* 0x800000050e0e9210 */ /* 0x000fe20007ffe0ff */
[----:B------:R-:W-:Y:S01]  /*1300*/  FMUL.FTZ R28, R28, R13 ;  /* 0x0000000d1c1c7220 */ /* 0x000fe20000410000 */
[----:B------:R-:W-:-:S04]  /*1310*/  IMAD.WIDE.U32 R12, R15, 0x4, R8 ;  /* 0x000000040f0c7825 */ /* 0x000fc800078e0008 */
[----:B------:R-:W-:Y:S01]  /*1320*/  FFMA.FTZ R27, R27, R16, R28 ;  /* 0x000000101b1b7223 */ /* 0x000fe2000001001c */
[----:B------:R-:W-:Y:S02]  /*1330*/  @!P3 IMAD.MOV R15, RZ, RZ, -R14 ;  /* 0x000000ffff0fb224 */ /* 0x000fe400078e0a0e */
[----:B------:R-:W-:-:S03]  /*1340*/  IMAD.WIDE R16, R4, 0x4, R12 ;  /* 0x0000000404107825 */ /* 0x000fc600078e020c */
[----:B------:R-:W-:Y:S02]  /*1350*/  @!P3 MOV R14, R15 ;  /* 0x0000000f000eb202 */ /* 0x000fe40000000f00 */
[----:B------:R0:W5:Y:S02]  /*1360*/  LDG.E.CONSTANT R0, desc[UR4][R16.64] ;  /* 0x0000000410007981 */ /* 0x000164000c1e9900 */
[----:B------:R-:W-:Y:S02]  /*1370*/  SEL R14, R22, R14, !P2 ;  /* 0x0000000e160e7207 */ /* 0x000fe40005000000 */
[----:B------:R0:W5:Y:S01]  /*1380*/  LDG.E.CONSTANT R17, desc[UR4][R12.64] ;  /* 0x000000040c117981 */ /* 0x000162000c1e9900 */
[----:B------:R-:W-:-:S07]  /*1390*/  IMAD.MOV.U32 R25, RZ, RZ, R2 ;  /* 0x000000ffff197224 */ /* 0x000fce00078e0002 */
[----:B0----5:R-:W-:Y:S05]  /*13a0*/  WARPSYNC.COLLECTIVE R20, `(.L_x_2003) ;  /* 0x0000000014087348 */ /* 0x021fea0003c00000 */
[----:B------:R1:W2:Y:S02]  /*13b0*/  SHFL.BFLY P1, R28, R25, R23, R24 ;  /* 0x0c000017191c7389 */ /* 0x0002a40000020018 */
[----:B012--5:R-:W-:Y:S05]  /*13c0*/  ENDCOLLECTIVE ;  /* 0x000000000000791b */ /* 0x027fea0003800000 */
.L_x_2003:
[----:B------:R-:W-:-:S05]  /*13d0*/  SHF.R.U32.HI R13, RZ, 0x1, R14 ;  /* 0x00000001ff0d7819 */ /* 0x000fca000001160e */
[----:B------:R-:W-:-:S05]  /*13e0*/  IMAD.WIDE.U32 R12, R13, 0x4, R8 ;  /* 0x000000040d0c7825 */ /* 0x000fca00078e0008 */
[----:B------:R0:W5:Y:S01]  /*13f0*/  LDG.E.CONSTANT R21, desc[UR4][R12.64] ;  /* 0x000000040c157981 */ /* 0x000162000c1e9900 */
[----:B------:R-:W-:-:S06]  /*1400*/  IMAD.WIDE R14, R4, 0x4, R12 ;  /* 0x00000004040e7825 */ /* 0x000fcc00078e020c */
[----:B------:R0:W5:Y:S01]  /*1410*/  LDG.E.CONSTANT R14, desc[UR4][R14.64] ;  /* 0x000000040e0e7981 */ /* 0x000162000c1e9900 */
[----:B------:R-:W-:Y:S01]  /*1420*/  IMAD.MOV.U32 R25, RZ, RZ, R26 ;  /* 0x000000ffff197224 */ /* 0x000fe200078e001a */
[----:B------:R-:W-:-:S07]  /*1430*/  MOV R29, R28 ;  /* 0x0000001c001d7202 */ /* 0x000fce0000000f00 */
[----:B0----5:R-:W-:Y:S05]  /*1440*/  WARPSYNC.COLLECTIVE R20, `(.L_x_2004) ;  /* 0x0000000014087348 */ /* 0x021fea0003c00000 */
[----:B------:R1:W2:Y:S02]  /*1450*/  SHFL.BFLY P1, R28, R25, R23, R24 ;  /* 0x0c000017191c7389 */ /* 0x0002a40000020018 */
[----:B012--5:R-:W-:Y:S05]  /*1460*/  ENDCOLLECTIVE ;  /* 0x000000000000791b */ /* 0x027fea0003800000 */
.L_x_2004:
[----:B------:R-:W-:Y:S01]  /*1470*/  @!P0 FADD.FTZ R29, -R29, -RZ ;  /* 0x800000ff1d1d8221 */ /* 0x000fe20000010100 */
[----:B------:R-:W-:Y:S01]  /*1480*/  IMAD.MOV.U32 R25, RZ, RZ, R3 ;  /* 0x000000ffff197224 */ /* 0x000fe200078e0003 */
[----:B------:R-:W-:-:S07]  /*1490*/  MOV R19, R28 ;  /* 0x0000001c00137202 */ /* 0x000fce0000000f00 */
[----:B------:R-:W-:Y:S05]  /*14a0*/  WARPSYNC.COLLECTIVE R20, `(.L_x_2005) ;  /* 0x0000000014087348 */ /* 0x000fea0003c00000 */
[----:B------:R0:W1:Y:S02]  /*14b0*/  SHFL.BFLY P1, R28, R25, R23, R24 ;  /* 0x0c000017191c7389 */ /* 0x0000640000020018 */
[----:B01----:R-:W-:Y:S05]  /*14c0*/  ENDCOLLECTIVE ;  /* 0x000000000000791b */ /* 0x003fea0003800000 */
.L_x_2005:
[----:B------:R-:W-:Y:S01]  /*14d0*/  @!P0 FADD.FTZ R19, -R19, -RZ ;  /* 0x800000ff13138221 */ /* 0x000fe20000010100 */
[----:B------:R-:W-:Y:S01]  /*14e0*/  FMUL.FTZ R29, R29, R0 ;  /* 0x000000001d1d7220 */ /* 0x000fe20000410000 */
[----:B------:R-:W-:-:S03]  /*14f0*/  MOV R0, R28 ;  /* 0x0000001c00007202 */ /* 0x000fc60000000f00 */
[----:B------:R-:W-:Y:S01]  /*1500*/  FFMA.FTZ R2, R2, R17, R29 ;  /* 0x0000001102027223 */ /* 0x000fe2000001001d */
[----:B------:R-:W-:-:S04]  /*1510*/  FMUL.FTZ R19, R19, R14 ;  /* 0x0000000e13137220 */ /* 0x000fc80000410000 */
[----:B------:R-:W-:Y:S01]  /*1520*/  FFMA.FTZ R26, R26, R21, R19 ;  /* 0x000000151a1a7223 */ /* 0x000fe20000010013 */
[----:B------:R-:W-:Y:S06]  /*1530*/  BRA `(.L_x_2006) ;  /* 0xfffffff400f87947 */ /* 0x000fec000383ffff */
.L_x_2000:
[----:B------:R-:W-:Y:S01]  /*1540*/  BSSY B1, `(.L_x_2007) ;  /* 0x0000005000017945 */ /* 0x000fe20003800000 */
[----:B------:R-:W-:-:S07]  /*1550*/  IMAD.MOV.U32 R20, RZ, RZ, -0x1 ;  /* 0xffffffffff147424 */ /* 0x000fce00078e00ff */
[----:B------:R-:W-:Y:S05]  /*1560*/  WARPSYNC.COLLECTIVE R20, `(.L_x_2008) ;  /* 0x0000000014087348 */ /* 0x000fea0003c00000 */
[----:B------:R-:W-:Y:S01]  /*1570*/  NOP ;  /* 0x0000000000007918 */ /* 0x000fe20000000000 */
[----:B------:R-:W-:Y:S05]  /*1580*/  ENDCOLLECTIVE ;  /* 0x000000000000791b */ /* 0x000fea0003800000 */
.L_x_2008:
[----:B------:R-:W-:Y:S05]  /*1590*/  BSYNC B1 ;  /* 0x0000000000017941 */ /* 0x000fea0003800000 */
.L_x_2007:
[----:B------:R-:W-:Y:S05]  /*15a0*/  BRA `(.L_x_1998) ;  /* 0xfffffff800387947 */ /* 0x000fea000383ffff */
.L_x_2009:
        /* <DEDUP_REMOVED lines=13> */
.L_x_4118:


//--------------------- .text._ZN12tensorrt_llm7kernels21fusedQKNormRopeKernelIN3c108BFloat16EfLi128ELb1EEEvPviiifPKvS6_S6_PKlii --------------------------
	.section	.text._ZN12tensorrt_llm7kernels21fusedQKNormRopeKernelIN3c108BFloat16EfLi128ELb1EEEvPviiifPKvS6_S6_PKlii,"ax",@progbits
	.align	128
        .global         _ZN12tensorrt_llm7kernels21fusedQKNormRopeKernelIN3c108BFloat16EfLi128ELb1EEEvPviiifPKvS6_S6_PKlii
        .type           _ZN12tensorrt_llm7kernels21fusedQKNormRopeKernelIN3c108BFloat16EfLi128ELb1EEEvPviiifPKvS6_S6_PKlii,@function
        .size           _ZN12tensorrt_llm7kernels21fusedQKNormRopeKernelIN3c108BFloat16EfLi128ELb1EEEvPviiifPKvS6_S6_PKlii,(.L_x_4119 - _ZN12tensorrt_llm7kernels21fusedQKNormRopeKernelIN3c108BFloat16EfLi128ELb1EEEvPviiifPKvS6_S6_PKlii)
        .other          _ZN12tensorrt_llm7kernels21fusedQKNormRopeKernelIN3c108BFloat16EfLi128ELb1EEEvPviiifPKvS6_S6_PKlii,@"STO_CUDA_ENTRY STV_DEFAULT"
_ZN12tensorrt_llm7kernels21fusedQKNormRopeKernelIN3c108BFloat16EfLi128ELb1EEEvPviiifPKvS6_S6_PKlii:
.text._ZN12tensorrt_llm7kernels21fusedQKNormRopeKernelIN3c108BFloat16EfLi128ELb1EEEvPviiifPKvS6_S6_PKlii:
        /* <DEDUP_REMOVED lines=18> */
[----:B0-----:R-:W-:Y:S02]  /*0120*/  HFMA2 R2, -RZ, RZ, 0, 0 ;  /* 0x00000000ff027431 */ /* 0x001fe400000001ff */
[----:B--2---:R-:W-:-:S04]  /*0130*/  IMAD.MOV R6, RZ, RZ, -R3 ;  /* 0x000000ffff067224 */ /* 0x004fc800078e0a03 */
[----:B------:R-:W-:-:S04]  /*0140*/  IMAD R5, R6, R7, RZ ;  /* 0x0000000706057224 */ /* 0x000fc800078e02ff */
[----:B------:R-:W-:-:S04]  /*0150*/  IMAD.HI.U32 R2, R3, R5, R2 ;  /* 0x0000000503027227 */ /* 0x000fc800078e0002 */
[----:B------:R-:W-:Y:S01]  /*0160*/  IMAD.MOV.U32 R3, RZ, RZ, R4 ;  /* 0x000000ffff037224 */ /* 0x000fe200078e0004 */
[----:B------:R-:W-:-:S03]  /*0170*/  MOV R4, R9 ;  /* 0x0000000900047202 */ /* 0x000fc60000000f00 */
        /* <DEDUP_REMOVED lines=18> */
[----:B------:R-:W-:Y:S01]  /*02a0*/  IMAD R17, R11, R2, R0 ;  /* 0x000000020b117224 */ /* 0x000fe200078e0200 */
[----:B------:R-:W-:Y:S02]  /*02b0*/  SHF.L.U32 R15, R8, 0x2, RZ ;  /* 0x00000002080f7819 */ /* 0x000fe400000006ff */
[----:B------:R-:W2:Y:S02]  /*02c0*/  LDC.64 R2, c[0x0][0x380] ;  /* 0x0000e000ff027b82 */ /* 0x000ea40000000a00 */
[----:B------:R-:W-:-:S02]  /*02d0*/  ISETP.GE.AND P0, PT, R17, R10, PT ;  /* 0x0000000a1100720c */ /* 0x000fc40003f06270 */
[CC--:B------:R-:W-:Y:S02]  /*02e0*/  IADD3 R0, PT, PT, R17.reuse, -R10.reuse, RZ ;  /* 0x8000000a11007210 */ /* 0x0c0fe40007ffe0ff */
[----:B------:R-:W-:Y:S02]  /*02f0*/  VIMNMX R7, PT, PT, R17, R10, PT ;  /* 0x0000000a11077248 */ /* 0x000fe40003fe0100 */
[----:B------:R-:W-:Y:S01]  /*0300*/  SEL R0, R0, RZ, P0 ;  /* 0x000000ff00007207 */ /* 0x000fe20000000000 */
[----:B------:R-:W3:Y:S01]  /*0310*/  LDC.64 R12, c[0x0][0x398] ;  /* 0x0000e600ff0c7b82 */ /* 0x000ee20000000a00 */
[----:B0-----:R-:W-:-:S07]  /*0320*/  IADD3 R4, PT, PT, R11, R4, RZ ;  /* 0x000000040b047210 */ /* 0x001fce0007ffe0ff */
[----:B------:R-:W0:Y:S01]  /*0330*/  LDC.64 R22, c[0x0][0x3a0] ;  /* 0x0000e800ff167b82 */ /* 0x000e220000000a00 */
[----:B------:R-:W-:-:S04]  /*0340*/  IMAD R0, R9, R4, R0 ;  /* 0x0000000409007224 */ /* 0x000fc800078e0200 */
[----:B------:R-:W-:-:S05]  /*0350*/  IMAD.IADD R0, R0, 0x1, R7 ;  /* 0x0000000100007824 */ /* 0x000fca00078e0207 */
        /* <DEDUP_REMOVED lines=15> */
[C---:B--2---:R-:W-:Y:S01]  /*0450*/  PRMT R20, R6.reuse, 0x7632, R20 ;  /* 0x0000763206147816 */ /* 0x044fe20000000014 */
[----:B------:R-:W-:-:S03]  /*0460*/  IMAD.U32 R0, R6, 0x10000, RZ ;  /* 0x0001000006007824 */ /* 0x000fc600078e00ff */
[----:B------:R-:W-:Y:S01]  /*0470*/  SHF.L.U32 R20, R20, 0x10, RZ ;  /* 0x0000001014147819 */ /* 0x000fe200000006ff */
        /* <DEDUP_REMOVED lines=17> */
[----:B-----5:R-:W-:Y:S02]  /*0590*/  @!P1 SHF.L.U32 R11, R14, 0x10, RZ ;  /* 0x000000100e0b9819 */ /* 0x020fe400000006ff */
        /* <DEDUP_REMOVED lines=27> */
[----:B------:R-:W-:Y:S01]  /*0750*/  SHF.R.S32.HI R5, RZ, 0x1f, R6 ;  /* 0x0000001fff057819 */ /* 0x000fe20000011406 */
[----:B------:R-:W-:Y:S02]  /*0760*/  HFMA2 R9, -RZ, RZ, 0, 0 ;  /* 0x00000000ff097431 */ /* 0x000fe400000001ff */
[----:B------:R-:W-:Y:S02]  /*0770*/  IMAD.SHL.U32 R8, R8, 0x2, RZ ;  /* 0x0000000208087824 */ /* 0x000fe400078e00ff */
        /* <DEDUP_REMOVED lines=12> */
[----:B------:R-:W5:Y:S01]  /*0840*/  LDG.E.CONSTANT R14, desc[UR4][R4.64+0x4] ;  /* 0x00000404040e7981 */ /* 0x000f62000c1e9900 */
[-C--:B---3--:R-:W-:Y:S01]  /*0850*/  FMUL.FTZ R13, R11, R12.reuse ;  /* 0x0000000c0b0d7220 */ /* 0x088fe20000410000 */
[----:B------:R-:W-:Y:S01]  /*0860*/  FMUL.FTZ R12, R0, R12 ;  /* 0x0000000c000c7220 */ /* 0x000fe20000410000 */
[-C--:B----4-:R-:W-:Y:S01]  /*0870*/  FMUL.FTZ R16, R10, R15.reuse ;  /* 0x0000000f0a107220 */ /* 0x090fe20000410000 */
[----:B------:R-:W-:Y:S01]  /*0880*/  FMUL.FTZ R15, R7, R15 ;  /* 0x0000000f070f7220 */ /* 0x000fe20000410000 */
[-C--:B--2---:R-:W-:Y:S01]  /*0890*/  FFMA.FTZ R0, R0, R6.reuse, -R13 ;  /* 0x0000000600007223 */ /* 0x084fe2000001080d */
[----:B------:R-:W-:Y:S01]  /*08a0*/  FFMA.FTZ R11, R11, R6, R12 ;  /* 0x000000060b0b7223 */ /* 0x000fe2000001000c */
[-C--:B-----5:R-:W-:Y:S01]  /*08b0*/  FFMA.FTZ R7, R7, R14.reuse, -R16 ;  /* 0x0000000e07077223 */ /* 0x0a0fe20000010810 */
[----:B------:R-:W-:-:S07]  /*08c0*/  FFMA.FTZ R10, R10, R14, R15 ;  /* 0x0000000e0a0a7223 */ /* 0x000fce000001000f */
.L_x_2011:
[----:B------:R-:W-:Y:S05]  /*08d0*/  BSYNC.RECONVERGENT B0 ;  /* 0x0000000000007941 */ /* 0x000fea0003800200 */
.L_x_2010:
[----:B------:R-:W-:Y:S02]  /*08e0*/  F2FP.BF16.F32.PACK_AB R6, R11, R0 ;  /* 0x000000000b06723e */ /* 0x000fe400000010ff */
[----:B------:R-:W-:-:S05]  /*08f0*/  F2FP.BF16.F32.PACK_AB R7, R10, R7 ;  /* 0x000000070a07723e */ /* 0x000fca00000010ff */
[----:B------:R-:W-:Y:S01]  /*0900*/  STG.E.64 desc[UR4][R2.64], R6 ;  /* 0x0000000602007986 */ /* 0x000fe2000c101b04 */
[----:B------:R-:W-:Y:S05]  /*0910*/  EXIT ;  /* 0x000000000000794d */ /* 0x000fea0003800000 */
.L_x_2012:
        /* <DEDUP_REMOVED lines=14> */
.L_x_4119:


//--------------------- .text._ZN12tensorrt_llm7kernels21fusedQKNormRopeKernelIN3c108BFloat16EfLi64ELb0EEEvPviiifPKvS6_S6_PKlii --------------------------
	.section	.text._ZN12tensorrt_llm7kernels21fusedQKNormRopeKernelIN3c108BFloat16EfLi64ELb0EEEvPviiifPKvS6_S6_PKlii,"ax",@progbits
	.align	128
        .global         _ZN12tensorrt_llm7kernels21fusedQKNormRopeKernelIN3c108BFloat16EfLi64ELb0EEEvPviiifPKvS6_S6_PKlii
        .type           _ZN12tensorrt_llm7kernels21fusedQKNormRopeKernelIN3c108BFloat16EfLi64ELb0EEEvPviiifPKvS6_S6_PKlii,@function
        .size           _ZN12tensorrt_llm7kernels21fusedQKNormRopeKernelIN3c108BFloat16EfLi64ELb0EEEvPviiifPKvS6_S6_PKlii,(.L_x_4120 - _ZN12tensorrt_llm7kernels21fusedQKNormRopeKernelIN3c108BFloat16EfLi64ELb0EEEvPviiifPKvS6_S6_PKlii)
        .other          _ZN12tensorrt_llm7kernels21fusedQKNormRopeKernelIN3c108BFloat16EfLi64ELb0EEEvPviiifPKvS6_S6_PKlii,@"STO_CUDA_ENTRY STV_DEFAULT"
_ZN12tensorrt_llm7kernels21fusedQKNormRopeKernelIN3c108BFloat16EfLi64ELb0EEEvPviiifPKvS6_S6_PKlii:
.text._ZN12tensorrt_llm7kernels21fusedQKNormRopeKernelIN3c108BFloat16EfLi64ELb0EEEvPviiifPKvS6_S6_PKlii:
        /* <DEDUP_REMOVED lines=47> */
[----:B------:R-:W-:-:S04]  /*02f0*/  ISETP.GE.AND P0, PT, R19, R8, PT ;  /* 0x000000081300720c */ /* 0x000fc80003f06270 */
[----:B------:R-:W-:Y:S01]  /*0300*/  SEL R7, R0, RZ, P0 ;  /* 0x000000ff00077207 */ /* 0x000fe20000000000 */
[----:B------:R-:W4:Y:S01]  /*0310*/  LDC.64 R10, c[0x0][0x3b0] ;  /* 0x0000ec00ff0a7b82 */ /* 0x000f220000000a00 */
[----:B0-----:R-:W-:-:S07]  /*0320*/  IADD3 R4, PT, PT, R9, R4, RZ ;  /* 0x0000000409047210 */ /* 0x001fce0007ffe0ff */
[----:B------:R-:W0:Y:S01]  /*0330*/  LDC.64 R16, c[0x0][0x3a0] ;  /* 0x0000e800ff107b82 */ /* 0x000e220000000a00 */
[----:B------:R-:W-:Y:S01]  /*0340*/  IMAD R4, R13, R4, R7 ;  /* 0x000000040d047224 */ /* 0x000fe200078e0207 */
[----:B------:R-:W-:-:S06]  /*0350*/  VIMNMX R7, PT, PT, R19, R8, PT ;  /* 0x0000000813077248 */ /* 0x000fcc0003fe0100 */
[----:B------:R-:W5:Y:S01]  /*0360*/  LDC.64 R14, c[0x0][0x398] ;  /* 0x0000e600ff0e7b82 */ /* 0x000f620000000a00 */
[----:B------:R-:W-:Y:S01]  /*0370*/  IMAD.IADD R4, R4, 0x1, R7 ;  /* 0x0000000104047824 */ /* 0x000fe200078e0207 */
[----:B------:R-:W-:-:S05]  /*0380*/  SHF.L.U32 R7, R6, 0x1, RZ ;  /* 0x0000000106077819 */ /* 0x000fca00000006ff */
[----:B------:R-:W-:-:S04]  /*0390*/  IMAD R9, R4, 0x40, R7 ;  /* 0x0000004004097824 */ /* 0x000fc800078e0207 */
[----:B---3--:R-:W-:-:S05]  /*03a0*/  IMAD.WIDE R2, R9, 0x2, R2 ;  /* 0x0000000209027825 */ /* 0x008fca00078e0202 */
[----:B-1----:R-:W3:Y:S01]  /*03b0*/  LDG.E R0, desc[UR4][R2.64] ;  /* 0x0000000402007981 */ /* 0x002ee2000c1e1900 */
[----:B------:R-:W-:Y:S01]  /*03c0*/  ISETP.GE.AND P1, PT, R19, R8, PT ;  /* 0x000000081300720c */ /* 0x000fe20003f26270 */
[----:B----4-:R-:W-:-:S04]  /*03d0*/  IMAD.WIDE R8, R13, 0x8, R10 ;  /* 0x000000080d087825 */ /* 0x010fc800078e020a */
[C---:B0-----:R-:W-:Y:S02]  /*03e0*/  IMAD.WIDE.U32 R16, R7.reuse, 0x2, R16 ;  /* 0x0000000207107825 */ /* 0x041fe400078e0010 */
[----:B------:R-:W4:Y:S02]  /*03f0*/  LDG.E.64 R8, desc[UR4][R8.64] ;  /* 0x0000000408087981 */ /* 0x000f24000c1e1b00 */
[----:B-----5:R-:W-:Y:S02]  /*0400*/  IMAD.WIDE.U32 R14, R7, 0x2, R14 ;  /* 0x00000002070e7825 */ /* 0x020fe400078e000e */
[----:B------:R-:W5:Y:S04]  /*0410*/  @P0 LDG.E.U16 R4, desc[UR4][R16.64+0x2] ;  /* 0x0000020410040981 */ /* 0x000f68000c1e1500 */
[----:B------:R-:W2:Y:S04]  /*0420*/  @!P0 LDG.E.U16 R13, desc[UR4][R14.64+0x2] ;  /* 0x000002040e0d8981 */ /* 0x000ea8000c1e1500 */
[----:B------:R0:W4:Y:S04]  /*0430*/  @!P1 LDG.E.U16 R12, desc[UR4][R14.64] ;  /* 0x000000040e0c9981 */ /* 0x000128000c1e1500 */
[----:B------:R1:W5:Y:S01]  /*0440*/  @P1 LDG.E.U16 R10, desc[UR4][R16.64] ;  /* 0x00000004100a1981 */ /* 0x000362000c1e1500 */
[----:B------:R-:W-:Y:S01]  /*0450*/  BSSY B0, `(.L_x_2013) ;  /* 0x0000068000007945 */ /* 0x000fe20003800000 */
[----:B---3--:R-:W-:-:S02]  /*0460*/  PRMT R11, R0, 0x7632, R11 ;  /* 0x00007632000b7816 */ /* 0x008fc4000000000b */
[----:B------:R-:W-:-:S03]  /*0470*/  SHF.L.U32 R0, R0, 0x10, RZ ;  /* 0x0000001000007819 */ /* 0x000fc600000006ff */
[----:B------:R-:W-:Y:S02]  /*0480*/  IMAD.U32 R11, R11, 0x10000, RZ ;  /* 0x000100000b0b7824 */ /* 0x000fe400078e00ff */
[----:B------:R-:W-:-:S04]  /*0490*/  FFMA.FTZ R18, R0, R0, RZ ;  /* 0x0000000000127223 */ /* 0x000fc800000100ff */
[----:B------:R-:W-:-:S05]  /*04a0*/  FFMA.FTZ R18, R11, R11, R18 ;  /* 0x0000000b0b127223 */ /* 0x000fca0000010012 */
[----:B------:R-:W3:Y:S02]  /*04b0*/  SHFL.BFLY PT, R7, R18, 0x10, 0x1f ;  /* 0x0e001f0012077f89 */ /* 0x000ee400000e0000 */
[----:B---3--:R-:W-:-:S05]  /*04c0*/  FADD.FTZ R19, R18, R7 ;  /* 0x0000000712137221 */ /* 0x008fca0000010000 */
[----:B------:R-:W3:Y:S02]  /*04d0*/  SHFL.BFLY PT, R20, R19, 0x8, 0x1f ;  /* 0x0d001f0013147f89 */ /* 0x000ee400000e0000 */
[----:B---3--:R-:W-:-:S05]  /*04e0*/  FADD.FTZ R20, R19, R20 ;  /* 0x0000001413147221 */ /* 0x008fca0000010000 */
[----:B------:R-:W0:Y:S02]  /*04f0*/  SHFL.BFLY PT, R7, R20, 0x4, 0x1f ;  /* 0x0c801f0014077f89 */ /* 0x000e2400000e0000 */
[----:B0-----:R-:W-:-:S05]  /*0500*/  FADD.FTZ R14, R20, R7 ;  /* 0x00000007140e7221 */ /* 0x001fca0000010000 */
[----:B------:R-:W1:Y:S02]  /*0510*/  SHFL.BFLY PT, R7, R14, 0x2, 0x1f ;  /* 0x0c401f000e077f89 */ /* 0x000e6400000e0000 */
[----:B-1----:R-:W-:Y:S02]  /*0520*/  FADD.FTZ R16, R14, R7 ;  /* 0x000000070e107221 */ /* 0x002fe40000010000 */
[----:B------:R-:W0:Y:S03]  /*0530*/  LDC R7, c[0x0][0x3bc] ;  /* 0x0000ef00ff077b82 */ /* 0x000e260000000800 */
[----:B------:R-:W1:Y:S01]  /*0540*/  SHFL.BFLY PT, R15, R16, 0x1, 0x1f ;  /* 0x0c201f00100f7f89 */ /* 0x000e6200000e0000 */
[----:B----4-:R-:W-:Y:S02]  /*0550*/  @!P1 SHF.L.U32 R12, R12, 0x10, RZ ;  /* 0x000000100c0c9819 */ /* 0x010fe400000006ff */
[----:B-----5:R-:W-:Y:S01]  /*0560*/  @P1 SHF.L.U32 R12, R10, 0x10, RZ ;  /* 0x000000100a0c1819 */ /* 0x020fe200000006ff */
[----:B-1----:R-:W-:Y:S01]  /*0570*/  FADD.FTZ R22, R16, R15 ;  /* 0x0000000f10167221 */ /* 0x002fe20000010000 */
[----:B0-----:R-:W-:-:S03]  /*0580*/  SHF.R.S32.HI R19, RZ, 0x1f, R7 ;  /* 0x0000001fff137819 */ /* 0x001fc60000011407 */
[----:B------:R-:W-:Y:S01]  /*0590*/  FFMA.FTZ R5, R22, 0.015625, R5 ;  /* 0x3c80000016057823 */ /* 0x000fe20000010005 */
[-C--:B------:R-:W-:Y:S01]  /*05a0*/  IMAD R9, R9, R7.reuse, RZ ;  /* 0x0000000709097224 */ /* 0x080fe200078e02ff */
[----:B------:R-:W-:Y:S02]  /*05b0*/  LEA.HI R17, R7, R7, RZ, 0x1 ;  /* 0x0000000707117211 */ /* 0x000fe400078f08ff */
[----:B------:R0:W1:Y:S01]  /*05c0*/  MUFU.RSQ R21, R5 ;  /* 0x0000000500157308 */ /* 0x0000620000001400 */
[----:B------:R-:W-:Y:S01]  /*05d0*/  IMAD R19, R8, R19, R9 ;  /* 0x0000001308137224 */ /* 0x000fe200078e0209 */
[----:B------:R-:W-:Y:S01]  /*05e0*/  SHF.R.S32.HI R9, RZ, 0x1, R17 ;  /* 0x00000001ff097819 */ /* 0x000fe20000011411 */
[----:B------:R-:W-:Y:S02]  /*05f0*/  @P0 IMAD.U32 R16, R4, 0x10000, RZ ;  /* 0x0001000004100824 */ /* 0x000fe400078e00ff */
[----:B--2---:R-:W-:Y:S01]  /*0600*/  @!P0 IMAD.U32 R16, R13, 0x10000, RZ ;  /* 0x000100000d108824 */ /* 0x004fe200078e00ff */
[----:B------:R-:W-:Y:S01]  /*0610*/  ISETP.GE.AND P0, PT, R6, R9, PT ;  /* 0x000000090600720c */ /* 0x000fe20003f06270 */
[----:B------:R-:W-:-:S03]  /*0620*/  IMAD.WIDE.U32 R14, R8, R7, RZ ;  /* 0x00000007080e7225 */ /* 0x000fc600078e00ff */
[C---:B------:R-:W-:Y:S02]  /*0630*/  LEA R4, P1, R14.reuse, UR6, 0x2 ;  /* 0x000000060e047c11 */ /* 0x040fe4000f8210ff */
[----:B0-----:R-:W-:Y:S01]  /*0640*/  IADD3 R5, PT, PT, R15, R19, RZ ;  /* 0x000000130f057210 */ /* 0x001fe20007ffe0ff */
[C---:B-1----:R-:W-:Y:S01]  /*0650*/  FMUL.FTZ R13, R21.reuse, R12 ;  /* 0x0000000c150d7220 */ /* 0x042fe20000410000 */
        /* <DEDUP_REMOVED lines=15> */
[----:B0-----:R-:W-:-:S06]  /*0750*/  VIADD R14, R12, 0xffffffe ;  /* 0x0ffffffe0c0e7836 */ /* 0x001fcc0000000000 */
[----:B------:R0:W1:Y:S02]  /*0760*/  F2I.FTZ.U32.TRUNC.NTZ R15, R14 ;  /* 0x0000000e000f7305 */ /* 0x000064000021f000 */
[----:B0-----:R-:W-:Y:S01]  /*0770*/  HFMA2 R14, -RZ, RZ, 0, 0 ;  /* 0x00000000ff0e7431 */ /* 0x001fe200000001ff */
[----:B-1----:R-:W-:-:S05]  /*0780*/  IADD3 R11, PT, PT, RZ, -R15, RZ ;  /* 0x8000000fff0b7210 */ /* 0x002fca0007ffe0ff */
[----:B------:R-:W-:-:S04]  /*0790*/  IMAD R11, R11, R10, RZ ;  /* 0x0000000a0b0b7224 */ /* 0x000fc800078e02ff */
[----:B------:R-:W-:-:S04]  /*07a0*/  IMAD.HI.U32 R11, R15, R11, R14 ;  /* 0x0000000b0f0b7227 */ /* 0x000fc800078e000e */
[----:B------:R-:W-:-:S04]  /*07b0*/  IMAD.MOV.U32 R15, RZ, RZ, R16 ;  /* 0x000000ffff0f7224 */ /* 0x000fc800078e0010 */
[----:B------:R-:W-:-:S05]  /*07c0*/  IMAD.HI.U32 R12, R11, R15, RZ ;  /* 0x0000000f0b0c7227 */ /* 0x000fca00078e00ff */
[----:B------:R-:W-:-:S05]  /*07d0*/  IADD3 R12, PT, PT, -R12, RZ, RZ ;  /* 0x000000ff0c0c7210 */ /* 0x000fca0007ffe1ff */
[----:B------:R-:W-:Y:S01]  /*07e0*/  IMAD R15, R10, R12, R15 ;  /* 0x0000000c0a0f7224 */ /* 0x000fe200078e020f */
[----:B------:R-:W-:-:S04]  /*07f0*/  LOP3.LUT R12, RZ, R7, RZ, 0x33, !PT ;  /* 0x00000007ff0c7212 */ /* 0x000fc800078e33ff */
        /* <DEDUP_REMOVED lines=9> */
[----:B------:R-:W-:-:S04]  /*0890*/  IMAD.WIDE.U32 R14, R15, 0x4, R4 ;  /* 0x000000040f0e7825 */ /* 0x000fc800078e0004 */
[----:B------:R-:W-:Y:S02]  /*08a0*/  IMAD.WIDE R16, R9, 0x4, R14 ;  /* 0x0000000409107825 */ /* 0x000fe400078e020e */
[----:B------:R-:W2:Y:S04]  /*08b0*/  LDG.E.CONSTANT R14, desc[UR4][R14.64] ;  /* 0x000000040e0e7981 */ /* 0x000ea8000c1e9900 */
[----:B------:R-:W3:Y:S01]  /*08c0*/  LDG.E.CONSTANT R17, desc[UR4][R16.64] ;  /* 0x0000000410117981 */ /* 0x000ee2000c1e9900 */
[----:B------:R-:W-:-:S04]  /*08d0*/  LEA.HI R18, R18, R7, RZ, 0x2 ;  /* 0x0000000712127211 */ /* 0x000fc800078f10ff */
[----:B------:R-:W-:-:S05]  /*08e0*/  SHF.R.S32.HI R7, RZ, 0x2, R18 ;  /* 0x00000002ff077819 */ /* 0x000fca0000011412 */
[----:B------:R-:W0:Y:S01]  /*08f0*/  SHFL.BFLY PT, R18, R13, R7, 0x1f ;  /* 0x0c001f070d127589 */ /* 0x000e2200000e0000 */
[----:B------:R-:W-:-:S03]  /*0900*/  ISETP.GE.AND P1, PT, R6, R7, PT ;  /* 0x000000070600720c */ /* 0x000fc60003f26270 */
[----:B------:R1:W4:Y:S10]  /*0910*/  SHFL.BFLY PT, R6, R0, R7, 0x1f ;  /* 0x0c001f0700067589 */ /* 0x00033400000e0000 */
[----:B0-----:R-:W-:-:S04]  /*0920*/  @!P1 FADD.FTZ R18, -R18, -RZ ;  /* 0x800000ff12129221 */ /* 0x001fc80000010100 */
[----:B---3--:R-:W-:-:S04]  /*0930*/  FMUL.FTZ R18, R18, R17 ;  /* 0x0000001112127220 */ /* 0x008fc80000410000 */
[----:B-12-4-:R-:W-:-:S07]  /*0940*/  FFMA.FTZ R18, R13, R14, R18 ;  /* 0x0000000e0d127223 */ /* 0x016fce0000010012 */
.L_x_2020:
        /* <DEDUP_REMOVED lines=24> */
.L_x_2014:
[----:B------:R-:W-:Y:S05]  /*0ad0*/  BSYNC B0 ;  /* 0x0000000000007941 */ /* 0x000fea0003800000 */
.L_x_2013:
[----:B------:R-:W-:-:S05]  /*0ae0*/  F2FP.BF16.F32.PACK_AB R13, R0, R13 ;  /* 0x0000000d000d723e */ /* 0x000fca00000010ff */
[----:B------:R-:W-:Y:S01]  /*0af0*/  STG.E desc[UR4][R2.64], R13 ;  /* 0x0000000d02007986 */ /* 0x000fe2000c101904 */
[----:B------:R-:W-:Y:S05]  /*0b00*/  EXIT ;  /* 0x000000000000794d */ /* 0x000fea0003800000 */
.L_x_2015:
[----:B------:R-:W-:Y:S02]  /*0b10*/  IABS R10, R7 ;  /* 0x00000007000a7213 */ /* 0x000fe40000000000 */
[----:B------:R-:W-:Y:S02]  /*0b20*/  SHF.L.U32 R8, R6, 0x2, RZ ;  /* 0x0000000206087819 */ /* 0x000fe400000006ff */
[----:B------:R-:W0:Y:S02]  /*0b30*/  I2F.RP R12, R10 ;  /* 0x0000000a000c7306 */ /* 0x000e240000209400 */
[----:B------:R-:W-:Y:S02]  /*0b40*/  IABS R16, R8 ;  /* 0x0000000800107213 */ /* 0x000fe40000000000 */
[----:B------:R-:W-:-:S04]  /*0b50*/  ISETP.GE.AND P1, PT, R8, RZ, PT ;  /* 0x000000ff0800720c */ /* 0x000fc80003f26270 */
[----:B0-----:R-:W0:Y:S02]  /*0b60*/  MUFU.RCP R12, R12 ;  /* 0x0000000c000c7308 */ /* 0x001e240000001000 */
[----:B0-----:R-:W-:-:S06]  /*0b70*/  IADD3 R14, PT, PT, R12, 0xffffffe, RZ ;  /* 0x0ffffffe0c0e7810 */ /* 0x001fcc0007ffe0ff */
[----:B------:R0:W1:Y:S02]  /*0b80*/  F2I.FTZ.U32.TRUNC.NTZ R15, R14 ;  /* 0x0000000e000f7305 */ /* 0x000064000021f000 */
[----:B0-----:R-:W-:Y:S02]  /*0b90*/  IMAD.MOV.U32 R14, RZ, RZ, RZ ;  /* 0x000000ffff0e7224 */ /* 0x001fe400078e00ff */
[----:B-1----:R-:W-:-:S04]  /*0ba0*/  IMAD.MOV R11, RZ, RZ, -R15 ;  /* 0x000000ffff0b7224 */ /* 0x002fc800078e0a0f */
[----:B------:R-:W-:-:S04]  /*0bb0*/  IMAD R11, R11, R10, RZ ;  /* 0x0000000a0b0b7224 */ /* 0x000fc800078e02ff */
[----:B------:R-:W-:Y:S01]  /*0bc0*/  IMAD.HI.U32 R11, R15, R11, R14 ;  /* 0x0000000b0f0b7227 */ /* 0x000fe200078e000e */
[----:B------:R-:W-:-:S05]  /*0bd0*/  MOV R15, R16 ;  /* 0x00000010000f7202 */ /* 0x000fca0000000f00 */
[----:B------:R-:W-:-:S04]  /*0be0*/  IMAD.HI.U32 R12, R11, R15, RZ ;  /* 0x0000000f0b0c7227 */ /* 0x000fc800078e00ff */
[----:B------:R-:W-:-:S04]  /*0bf0*/  IMAD.MOV R12, RZ, RZ, -R12 ;  /* 0x000000ffff0c7224 */ /* 0x000fc800078e0a0c */
[----:B------:R-:W-:Y:S01]  /*0c00*/  IMAD R15, R10, R12, R15 ;  /* 0x0000000c0a0f7224 */ /* 0x000fe200078e020f */
[----:B------:R-:W-:-:S04]  /*0c10*/  LOP3.LUT R12, RZ, R7, RZ, 0x33, !PT ;  /* 0x00000007ff0c7212 */ /* 0x000fc800078e33ff */
        /* <DEDUP_REMOVED lines=8> */
[----:B------:R-:W-:-:S05]  /*0ca0*/  SHF.R.U32.HI R15, RZ, 0x1, R15 ;  /* 0x00000001ff0f7819 */ /* 0x000fca000001160f */
[----:B------:R-:W-:-:S04]  /*0cb0*/  IMAD.WIDE.U32 R14, R15, 0x4, R4 ;  /* 0x000000040f0e7825 */ /* 0x000fc800078e0004 */
[----:B------:R-:W-:Y:S02]  /*0cc0*/  IMAD.WIDE R16, R9, 0x4, R14 ;  /* 0x0000000409107825 */ /* 0x000fe400078e020e */
[----:B------:R0:W5:Y:S04]  /*0cd0*/  LDG.E.CONSTANT R14, desc[UR4][R14.64] ;  /* 0x000000040e0e7981 */ /* 0x000168000c1e9900 */
[----:B------:R0:W5:Y:S01]  /*0ce0*/  LDG.E.CONSTANT R17, desc[UR4][R16.64] ;  /* 0x0000000410117981 */ /* 0x000162000c1e9900 */
        /* <DEDUP_REMOVED lines=9> */
.L_x_2017:
[----:B------:R-:W-:Y:S05]  /*0d80*/  WARPSYNC.COLLECTIVE R19, `(.L_x_2018) ;  /* 0x0000000013087348 */ /* 0x000fea0003c00000 */
[----:B------:R0:W1:Y:S02]  /*0d90*/  SHFL.BFLY P2, R16, R20, R7, R22 ;  /* 0x0c00000714107389 */ /* 0x0000640000040016 */
[----:B01----:R-:W-:Y:S05]  /*0da0*/  ENDCOLLECTIVE ;  /* 0x000000000000791b */ /* 0x003fea0003800000 */
.L_x_2018:
[----:B------:R-:W-:Y:S02]  /*0db0*/  ISETP.GE.AND P1, PT, R6, R7, PT ;  /* 0x000000070600720c */ /* 0x000fe40003f26270 */
[----:B------:R-:W-:Y:S01]  /*0dc0*/  MOV R20, R0 ;  /* 0x0000000000147202 */ /* 0x000fe20000000f00 */
[----:B------:R-:W-:-:S10]  /*0dd0*/  IMAD.MOV.U32 R18, RZ, RZ, R16 ;  /* 0x000000ffff127224 */ /* 0x000fd400078e0010 */
[----:B------:R-:W-:Y:S05]  /*0de0*/  WARPSYNC.COLLECTIVE R19, `(.L_x_2019) ;  /* 0x0000000013087348 */ /* 0x000fea0003c00000 */
[----:B------:R0:W1:Y:S02]  /*0df0*/  SHFL.BFLY P2, R16, R20, R7, R22 ;  /* 0x0c00000714107389 */ /* 0x0000640000040016 */
[----:B01----:R-:W-:Y:S05]  /*0e00*/  ENDCOLLECTIVE ;  /* 0x000000000000791b */ /* 0x003fea0003800000 */
.L_x_2019:
[----:B------:R-:W-:Y:S01]  /*0e10*/  @!P1 FADD.FTZ R18, -R18, -RZ ;  /* 0x800000ff12129221 */ /* 0x000fe20000010100 */
[----:B------:R-:W-:-:S03]  /*0e20*/  IMAD.MOV.U32 R6, RZ, RZ, R16 ;  /* 0x000000ffff067224 */ /* 0x000fc600078e0010 */
[----:B------:R-:W-:-:S04]  /*0e30*/  FMUL.FTZ R18, R18, R17 ;  /* 0x0000001112127220 */ /* 0x000fc80000410000 */
[----:B------:R-:W-:Y:S01]  /*0e40*/  FFMA.FTZ R18, R13, R14, R18 ;  /* 0x0000000e0d127223 */ /* 0x000fe20000010012 */
[----:B------:R-:W-:Y:S06]  /*0e50*/  BRA `(.L_x_2020) ;  /* 0xfffffff800bc7947 */ /* 0x000fec000383ffff */
.L_x_2016:
[----:B------:R-:W-:Y:S01]  /*0e60*/  BSSY B1, `(.L_x_2021) ;  /* 0x0000005000017945 */ /* 0x000fe20003800000 */
[----:B------:R-:W-:-:S07]  /*0e70*/  MOV R19, 0xffffffff ;  /* 0xffffffff00137802 */ /* 0x000fce0000000f00 */
[----:B------:R-:W-:Y:S05]  /*0e80*/  WARPSYNC.COLLECTIVE R19, `(.L_x_2022) ;  /* 0x0000000013087348 */ /* 0x000fea0003c00000 */
[----:B------:R-:W-:Y:S01]  /*0e90*/  NOP ;  /* 0x0000000000007918 */ /* 0x000fe20000000000 */
[----:B------:R-:W-:Y:S05]  /*0ea0*/  ENDCOLLECTIVE ;  /* 0x000000000000791b */ /* 0x000fea0003800000 */
.L_x_2022:
[----:B------:R-:W-:Y:S05]  /*0eb0*/  BSYNC B1 ;  /* 0x0000000000017941 */ /* 0x000fea0003800000 */
.L_x_2021:
[----:B------:R-:W-:Y:S05]  /*0ec0*/  BRA `(.L_x_2014) ;  /* 0xfffffffc00007947 */ /* 0x000fea000383ffff */
.L_x_2023:
        /* <DEDUP_REMOVED lines=11> */
.L_x_4120:


//--------------------- .text._ZN12tensorrt_llm7kernels21fusedQKNormRopeKernelIN3c108BFloat16EfLi64ELb1EEEvPviiifPKvS6_S6_PKlii --------------------------
	.section	.text._ZN12tensorrt_llm7kernels21fusedQKNormRopeKernelIN3c108BFloat16EfLi64ELb1EEEvPviiifPKvS6_S6_PKlii,"ax",@progbits
	.align	128
        .global         _ZN12tensorrt_llm7kernels21fusedQKNormRopeKernelIN3c108BFloat16EfLi64ELb1EEEvPviiifPKvS6_S6_PKlii
        .type           _ZN12tensorrt_llm7kernels21fusedQKNormRopeKernelIN3c108BFloat16EfLi64ELb1EEEvPviiifPKvS6_S6_PKlii,@function
        .size           _ZN12tensorrt_llm7kernels21fusedQKNormRopeKernelIN3c108BFloat16EfLi64ELb1EEEvPviiifPKvS6_S6_PKlii,(.L_x_4121 - _ZN12tensorrt_llm7kernels21fusedQKNormRopeKernelIN3c108BFloat16EfLi64ELb1EEEvPviiifPKvS6_S6_PKlii)
        .other          _ZN12tensorrt_llm7kernels21fusedQKNormRopeKernelIN3c108BFloat16EfLi64ELb1EEEvPviiifPKvS6_S6_PKlii,@"STO_CUDA_ENTRY STV_DEFAULT"
_ZN12tensorrt_llm7kernels21fusedQKNormRopeKernelIN3c108BFloat16EfLi64ELb1EEEvPviiifPKvS6_S6_PKlii:
.text._ZN12tensorrt_llm7kernels21fusedQKNormRopeKernelIN3c108BFloat16EfLi64ELb1EEEvPviiifPKvS6_S6_PKlii:
        /* <DEDUP_REMOVED lines=13> */
[----:B------:R-:W-:Y:S01]  /*00d0*/  IABS R8, R4 ;  /* 0x0000000400087213 */ /* 0x000fe20000000000 */
[----:B------:R-:W-:Y:S02]  /*00e0*/  IMAD.MOV R9, RZ, RZ, -R2 ;  /* 0x000000ffff097224 */ /* 0x000fe400078e0a02 */
[----:B------:R-:W-:Y:S01]  /*00f0*/  HFMA2 R2, -RZ, RZ, 0, 0 ;  /* 0x00000000ff027431 */ /* 0x000fe200000001ff */
[----:B0-----:R-:W0:Y:S02]  /*0100*/  MUFU.RCP R5, R5 ;  /* 0x0000000500057308 */ /* 0x001e240000001000 */
[----:B0-----:R-:W-:-:S06]  /*0110*/  VIADD R3, R5, 0xffffffe ;  /* 0x0ffffffe05037836 */ /* 0x001fcc0000000000 */
[----:B------:R-:W0:Y:S02]  /*0120*/  F2I.FTZ.U32.TRUNC.NTZ R3, R3 ;  /* 0x0000000300037305 */ /* 0x000e24000021f000 */
[----:B0-----:R-:W-:-:S05]  /*0130*/  IADD3 R11, PT, PT, RZ, -R3, RZ ;  /* 0x80000003ff0b7210 */ /* 0x001fca0007ffe0ff */
        /* <DEDUP_REMOVED lines=14> */
[----:B------:R-:W-:-:S04]  /*0220*/  MOV R13, R2 ;  /* 0x00000002000d7202 */ /* 0x000fc80000000f00 */
[----:B------:R-:W-:Y:S02]  /*0230*/  @!P2 IADD3 R13, PT, PT, -R13, RZ, RZ ;  /* 0x000000ff0d0da210 */ /* 0x000fe40007ffe1ff */
[----:B------:R-:W-:-:S04]  /*0240*/  @!P1 LOP3.LUT R13, RZ, R7, RZ, 0x33, !PT ;  /* 0x00000007ff0d9212 */ /* 0x000fc800078e33ff */
[----:B-1----:R-:W-:-:S13]  /*0250*/  ISETP.GE.AND P0, PT, R13, UR4, PT ;  /* 0x000000040d007c0c */ /* 0x002fda000bf06270 */
[----:B------:R-:W-:Y:S05]  /*0260*/  @P0 EXIT ;  /* 0x000000000000094d */ /* 0x000fea0003800000 */
[----:B------:R-:W0:Y:S01]  /*0270*/  LDC.64 R8, c[0x0][0x3b0] ;  /* 0x0000ec00ff087b82 */ /* 0x000e220000000a00 */
[----:B------:R-:W1:Y:S07]  /*0280*/  LDCU.64 UR4, c[0x0][0x358] ;  /* 0x00006b00ff0477ac */ /* 0x000e6e0008000a00 */
[----:B------:R-:W2:Y:S01]  /*0290*/  LDC.64 R2, c[0x0][0x390] ;  /* 0x0000e400ff027b82 */ /* 0x000ea20000000a00 */
[----:B------:R-:W-:-:S07]  /*02a0*/  IMAD.MOV R11, RZ, RZ, -R13 ;  /* 0x000000ffff0b7224 */ /* 0x000fce00078e0a0d */
        /* <DEDUP_REMOVED lines=10> */
[----:B------:R-:W-:Y:S02]  /*0350*/  SEL R7, R6, RZ, P0 ;  /* 0x000000ff06077207 */ /* 0x000fe40000000000 */
[----:B------:R-:W-:-:S03]  /*0360*/  VIMNMX R6, PT, PT, R11, R10, PT ;  /* 0x0000000a0b067248 */ /* 0x000fc60003fe0100 */
[----:B------:R-:W-:Y:S01]  /*0370*/  IMAD R7, R13, R2, R7 ;  /* 0x000000020d077224 */ /* 0x000fe200078e0207 */
[----:B------:R-:W-:-:S03]  /*0380*/  LOP3.LUT R2, R0, 0x1f, RZ, 0xc0, !PT ;  /* 0x0000001f00027812 */ /* 0x000fc600078ec0ff */
[----:B------:R-:W-:Y:S01]  /*0390*/  IMAD.IADD R6, R7, 0x1, R6 ;  /* 0x0000000107067824 */ /* 0x000fe200078e0206 */
[----:B------:R-:W-:-:S04]  /*03a0*/  SHF.L.U32 R19, R2, 0x1, RZ ;  /* 0x0000000102137819 */ /* 0x000fc800000006ff */
[----:B------:R-:W-:-:S05]  /*03b0*/  LEA R7, R6, R19, 0x6 ;  /* 0x0000001306077211 */ /* 0x000fca00078e30ff */
[----:B-1----:R-:W-:-:S05]  /*03c0*/  IMAD.WIDE R4, R7, 0x2, R4 ;  /* 0x0000000207047825 */ /* 0x002fca00078e0204 */
[----:B------:R-:W5:Y:S01]  /*03d0*/  LDG.E R0, desc[UR4][R4.64] ;  /* 0x0000000404007981 */ /* 0x000f62000c1e1900 */
[----:B---3--:R-:W-:Y:S02]  /*03e0*/  LEA.HI R13, R23, R23, RZ, 0x1 ;  /* 0x00000017170d7211 */ /* 0x008fe400078f08ff */
[----:B------:R-:W-:Y:S02]  /*03f0*/  SHF.R.S32.HI R21, RZ, 0x1f, R23 ;  /* 0x0000001fff157819 */ /* 0x000fe40000011417 */
[----:B------:R-:W-:Y:S02]  /*0400*/  SHF.R.S32.HI R13, RZ, 0x1, R13 ;  /* 0x00000001ff0d7819 */ /* 0x000fe4000001140d */
[----:B------:R-:W-:Y:S02]  /*0410*/  ISETP.GE.AND P1, PT, R11, R10, PT ;  /* 0x0000000a0b00720c */ /* 0x000fe40003f26270 */
[----:B------:R-:W-:-:S13]  /*0420*/  ISETP.GE.AND P2, PT, R2, R13, PT ;  /* 0x0000000d0200720c */ /* 0x000fda0003f46270 */
[----:B------:R-:W1:Y:S01]  /*0430*/  @!P2 LDC.64 R6, c[0x0][0x3a8] ;  /* 0x0000ea00ff06ab82 */ /* 0x000e620000000a00 */
[-C--:B----4-:R-:W-:Y:S02]  /*0440*/  IMAD R9, R9, R23.reuse, RZ ;  /* 0x0000001709097224 */ /* 0x090fe400078e02ff */
[----:B------:R-:W-:-:S04]  /*0450*/  IMAD.WIDE.U32 R10, R8, R23, RZ ;  /* 0x00000017080a7225 */ /* 0x000fc800078e00ff */
[----:B------:R-:W-:Y:S01]  /*0460*/  IMAD R21, R8, R21, R9 ;  /* 0x0000001508157224 */ /* 0x000fe200078e0209 */
[----:B------:R-:W-:Y:S01]  /*0470*/  @!P2 IADD3 R12, P3, PT, R2, R10, RZ ;  /* 0x0000000a020ca210 */ /* 0x000fe20007f7e0ff */
[----:B0-----:R-:W-:-:S04]  /*0480*/  IMAD.WIDE.U32 R8, R19, 0x2, R16 ;  /* 0x0000000213087825 */ /* 0x001fc800078e0010 */
[----:B------:R-:W-:Y:S01]  /*0490*/  IMAD.IADD R11, R11, 0x1, R21 ;  /* 0x000000010b0b7824 */ /* 0x000fe200078e0215 */
[----:B------:R-:W3:Y:S01]  /*04a0*/  @P0 LDG.E.U16 R2, desc[UR4][R8.64+0x2] ;  /* 0x0000020408020981 */ /* 0x000ee2000c1e1500 */
[----:B--2---:R-:W-:Y:S01]  /*04b0*/  IMAD.WIDE.U32 R16, R19, 0x2, R14 ;  /* 0x0000000213107825 */ /* 0x004fe200078e000e */
[C---:B-1----:R-:W-:Y:S02]  /*04c0*/  @!P2 LEA R14, P4, R12.reuse, R6, 0x2 ;  /* 0x000000060c0ea211 */ /* 0x042fe400078810ff */
[----:B------:R-:W-:Y:S02]  /*04d0*/  @!P2 IADD3.X R11, PT, PT, RZ, R11, RZ, P3, !PT ;  /* 0x0000000bff0ba210 */ /* 0x000fe40001ffe4ff */
[----:B------:R-:W2:Y:S02]  /*04e0*/  @!P0 LDG.E.U16 R10, desc[UR4][R16.64+0x2] ;  /* 0x00000204100a8981 */ /* 0x000ea4000c1e1500 */
[----:B------:R-:W-:Y:S02]  /*04f0*/  @!P2 LEA.HI.X R15, R12, R7, R11, 0x2, P4 ;  /* 0x000000070c0fa211 */ /* 0x000fe400020f140b */
[----:B------:R0:W4:Y:S04]  /*0500*/  @!P1 LDG.E.U16 R6, desc[UR4][R16.64] ;  /* 0x0000000410069981 */ /* 0x000128000c1e1500 */
[----:B------:R1:W4:Y:S01]  /*0510*/  @P1 LDG.E.U16 R7, desc[UR4][R8.64] ;  /* 0x0000000408071981 */ /* 0x000322000c1e1500 */
[----:B------:R-:W-:-:S03]  /*0520*/  @!P2 IMAD.WIDE.U32 R18, R13, 0x4, R14 ;  /* 0x000000040d12a825 */ /* 0x000fc600078e000e */
[----:B------:R1:W4:Y:S04]  /*0530*/  @!P2 LDG.E.CONSTANT R12, desc[UR4][R14.64] ;  /* 0x000000040e0ca981 */ /* 0x000328000c1e9900 */
[----:B------:R-:W4:Y:S01]  /*0540*/  @!P2 LDG.E.CONSTANT R11, desc[UR4][R18.64] ;  /* 0x00000004120ba981 */ /* 0x000f22000c1e9900 */
[C---:B-----5:R-:W-:Y:S02]  /*0550*/  PRMT R13, R0.reuse, 0x7632, R13 ;  /* 0x00007632000d7816 */ /* 0x060fe4000000000d */
[----:B------:R-:W-:-:S03]  /*0560*/  SHF.L.U32 R0, R0, 0x10, RZ ;  /* 0x0000001000007819 */ /* 0x000fc600000006ff */
[----:B------:R-:W-:Y:S02]  /*0570*/  IMAD.U32 R20, R13, 0x10000, RZ ;  /* 0x000100000d147824 */ /* 0x000fe400078e00ff */
[----:B------:R-:W-:-:S04]  /*0580*/  FFMA.FTZ R13, R0, R0, RZ ;  /* 0x00000000000d7223 */ /* 0x000fc800000100ff */
[----:B------:R-:W-:-:S05]  /*0590*/  FFMA.FTZ R13, R20, R20, R13 ;  /* 0x00000014140d7223 */ /* 0x000fca000001000d */
[----:B0-----:R-:W0:Y:S02]  /*05a0*/  SHFL.BFLY PT, R16, R13, 0x10, 0x1f ;  /* 0x0e001f000d107f89 */ /* 0x001e2400000e0000 */
[----:B0-----:R-:W-:-:S05]  /*05b0*/  FADD.FTZ R16, R13, R16 ;  /* 0x000000100d107221 */ /* 0x001fca0000010000 */
[----:B-1----:R-:W0:Y:S02]  /*05c0*/  SHFL.BFLY PT, R9, R16, 0x8, 0x1f ;  /* 0x0d001f0010097f89 */ /* 0x002e2400000e0000 */
[----:B0-----:R-:W-:-:S05]  /*05d0*/  FADD.FTZ R9, R16, R9 ;  /* 0x0000000910097221 */ /* 0x001fca0000010000 */
[----:B------:R-:W0:Y:S02]  /*05e0*/  SHFL.BFLY PT, R8, R9, 0x4, 0x1f ;  /* 0x0c801f0009087f89 */ /* 0x000e2400000e0000 */
[----:B0-----:R-:W-:-:S05]  /*05f0*/  FADD.FTZ R8, R9, R8 ;  /* 0x0000000809087221 */ /* 0x001fca0000010000 */
[----:B------:R-:W0:Y:S02]  /*0600*/  SHFL.BFLY PT, R15, R8, 0x2, 0x1f ;  /* 0x0c401f00080f7f89 */ /* 0x000e2400000e0000 */
[----:B0-----:R-:W-:-:S05]  /*0610*/  FADD.FTZ R15, R8, R15 ;  /* 0x0000000f080f7221 */ /* 0x001fca0000010000 */
[----:B------:R-:W0:Y:S02]  /*0620*/  SHFL.BFLY PT, R14, R15, 0x1, 0x1f ;  /* 0x0c201f000f0e7f89 */ /* 0x000e2400000e0000 */
[----:B0-----:R-:W-:-:S04]  /*0630*/  FADD.FTZ R14, R15, R14 ;  /* 0x0000000e0f0e7221 */ /* 0x001fc80000010000 */
[----:B------:R-:W-:-:S06]  /*0640*/  FFMA.FTZ R3, R14, 0.015625, R3 ;  /* 0x3c8000000e037823 */ /* 0x000fcc0000010003 */
[----:B------:R-:W0:Y:S01]  /*0650*/  MUFU.RSQ R3, R3 ;  /* 0x0000000300037308 */ /* 0x000e220000001400 */
[----:B---3--:R-:W-:Y:S01]  /*0660*/  @P0 SHF.L.U32 R2, R2, 0x10, RZ ;  /* 0x0000001002020819 */ /* 0x008fe200000006ff */
[----:B--2---:R-:W-:Y:S01]  /*0670*/  @!P0 IMAD.U32 R2, R10, 0x10000, RZ ;  /* 0x000100000a028824 */ /* 0x004fe200078e00ff */
[----:B----4-:R-:W-:-:S03]  /*0680*/  @!P1 SHF.L.U32 R6, R6, 0x10, RZ ;  /* 0x0000001006069819 */ /* 0x010fc600000006ff */
[----:B0-----:R-:W-:Y:S01]  /*0690*/  FMUL.FTZ R2, R3, R2 ;  /* 0x0000000203027220 */ /* 0x001fe20000410000 */
[----:B------:R-:W-:-:S03]  /*06a0*/  @P1 SHF.L.U32 R6, R7, 0x10, RZ ;  /* 0x0000001007061819 */ /* 0x000fc600000006ff */
[----:B------:R-:W-:Y:S02]  /*06b0*/  FMUL.FTZ R9, R20, R2 ;  /* 0x0000000214097220 */ /* 0x000fe40000410000 */
[----:B------:R-:W-:-:S04]  /*06c0*/  FMUL.FTZ R7, R3, R6 ;  /* 0x0000000603077220 */ /* 0x000fc80000410000 */
        /* <DEDUP_REMOVED lines=9> */
.L_x_2024:
        /* <DEDUP_REMOVED lines=10> */
.L_x_4121:


//--------------------- .text._ZN12tensorrt_llm7kernels32fusedQKNormRopeKernelNTokenHeadsIN3c104HalfENS2_8BFloat16ELi256ELb0ELi8EEEvPviiifPKvS7_S7_PKlii --------------------------
	.section	.text._ZN12tensorrt_llm7kernels32fusedQKNormRopeKernelNTokenHeadsIN3c104HalfENS2_8BFloat16ELi256ELb0ELi8EEEvPviiifPKvS7_S7_PKlii,"ax",@progbits
	.align	128
        .global         _ZN12tensorrt_llm7kernels32fusedQKNormRopeKernelNTokenHeadsIN3c104HalfENS2_8BFloat16ELi256ELb0ELi8EEEvPviiifPKvS7_S7_PKlii
        .type           _ZN12tensorrt_llm7kernels32fusedQKNormRopeKernelNTokenHeadsIN3c104HalfENS2_8BFloat16ELi256ELb0ELi8EEEvPviiifPKvS7_S7_PKlii,@function
        .size           _ZN12tensorrt_llm7kernels32fusedQKNormRopeKernelNTokenHeadsIN3c104HalfENS2_8BFloat16ELi256ELb0ELi8EEEvPviiifPKvS7_S7_PKlii,(.L_x_4122 - _ZN12tensorrt_llm7kernels32fusedQKNormRopeKernelNTokenHeadsIN3c104HalfENS2_8BFloat16ELi256ELb0ELi8EEEvPviiifPKvS7_S7_PKlii)
        .other          _ZN12tensorrt_llm7kernels32fusedQKNormRopeKernelNTokenHeadsIN3c104HalfENS2_8BFloat16ELi256ELb0ELi8EEEvPviiifPKvS7_S7_PKlii,@"STO_CUDA_ENTRY STV_DEFAULT"
_ZN12tensorrt_llm7kernels32fusedQKNormRopeKernelNTokenHeadsIN3c104HalfENS2_8BFloat16ELi256ELb0ELi8EEEvPviiifPKvS7_S7_PKlii:
.text._ZN12tensorrt_llm7kernels32fusedQKNormRopeKernelNTokenHeadsIN3c104HalfENS2_8BFloat16ELi256ELb0ELi8EEEvPviiifPKvS7_S7_PKlii:
        /* <DEDUP_REMOVED lines=79> */
.L_x_2029:
        /* <DEDUP_REMOVED lines=43> */
.L_x_2028:
[----:B---3--:R-:W-:Y:S05]  /*07a0*/  BSYNC.RECONVERGENT B1 ;  /* 0x0000000000017941 */ /* 0x008fea0003800200 */
.L_x_2027:
        /* <DEDUP_REMOVED lines=12> */
.L_x_2030:
        /* <DEDUP_REMOVED lines=16> */
.L_x_2026:
[----:B---3--:R-:W-:Y:S05]  /*0970*/  BSYNC.RECONVERGENT B0 ;  /* 0x0000000000007941 */ /* 0x008fea0003800200 */
.L_x_2025:
        /* <DEDUP_REMOVED lines=40> */
.L_x_2035:
        /* <DEDUP_REMOVED lines=11> */
.L_x_2034:
[----:B------:R-:W-:Y:S05]  /*0cb0*/  BSYNC.RECONVERGENT B1 ;  /* 0x0000000000017941 */ /* 0x000fea0003800200 */
.L_x_2033:
        /* <DEDUP_REMOVED lines=8> */
.L_x_2036:
        /* <DEDUP_REMOVED lines=23> */
.L_x_2032:
[----:B------:R-:W-:Y:S05]  /*0eb0*/  BSYNC.RECONVERGENT B0 ;  /* 0x0000000000007941 */ /* 0x000fea0003800200 */
.L_x_2031:
        /* <DEDUP_REMOVED lines=44> */
[----:B-----5:R-:W-:-:S02]  /*1180*/  HADD2.F32 R22, -RZ, R22.H0_H0 ;  /* 0x20000016ff167230 */ /* 0x020fc40000004100 */
[----:B--2---:R-:W-:Y:S02]  /*1190*/  HADD2.F32 R23, -RZ, R23.H0_H0 ;  /* 0x20000017ff177230 */ /* 0x004fe40000004100 */
[----:B----4-:R-:W-:Y:S02]  /*11a0*/  HADD2.F32 R20, -RZ, R20.H0_H0 ;  /* 0x20000014ff147230 */ /* 0x010fe40000004100 */
[----:B------:R-:W-:Y:S02]  /*11b0*/  HADD2.F32 R21, -RZ, R21.H0_H0 ;  /* 0x20000015ff157230 */ /* 0x000fe40000004100 */
[----:B------:R-:W-:Y:S02]  /*11c0*/  HADD2.F32 R18, -RZ, R18.H0_H0 ;  /* 0x20000012ff127230 */ /* 0x000fe40000004100 */
[----:B------:R-:W-:Y:S02]  /*11d0*/  HADD2.F32 R19, -RZ, R19.H0_H0 ;  /* 0x20000013ff137230 */ /* 0x000fe40000004100 */
[----:B------:R-:W-:-:S02]  /*11e0*/  HADD2.F32 R16, -RZ, R16.H0_H0 ;  /* 0x20000010ff107230 */ /* 0x000fc40000004100 */
[----:B------:R-:W-:Y:S02]  /*11f0*/  HADD2.F32 R17, -RZ, R17.H0_H0 ;  /* 0x20000011ff117230 */ /* 0x000fe40000004100 */
[----:B------:R-:W-:Y:S02]  /*1200*/  HADD2.F32 R15, -RZ, R15.H0_H0 ;  /* 0x2000000fff0f7230 */ /* 0x000fe40000004100 */
[----:B------:R-:W-:Y:S02]  /*1210*/  HADD2.F32 R14, -RZ, R14.H0_H0 ;  /* 0x2000000eff0e7230 */ /* 0x000fe40000004100 */
[----:B------:R-:W-:Y:S02]  /*1220*/  HADD2.F32 R13, -RZ, R13.H0_H0 ;  /* 0x2000000dff0d7230 */ /* 0x000fe40000004100 */
[----:B------:R-:W-:Y:S02]  /*1230*/  HADD2.F32 R12, -RZ, R12.H0_H0 ;  /* 0x2000000cff0c7230 */ /* 0x000fe40000004100 */
[----:B------:R-:W-:-:S02]  /*1240*/  HADD2.F32 R11, -RZ, R11.H0_H0 ;  /* 0x2000000bff0b7230 */ /* 0x000fc40000004100 */
[----:B------:R-:W-:Y:S02]  /*1250*/  HADD2.F32 R10, -RZ, R10.H0_H0 ;  /* 0x2000000aff0a7230 */ /* 0x000fe40000004100 */
[----:B------:R-:W-:Y:S02]  /*1260*/  HADD2.F32 R9, -RZ, R9.H0_H0 ;  /* 0x20000009ff097230 */ /* 0x000fe40000004100 */
[----:B------:R-:W-:-:S07]  /*1270*/  HADD2.F32 R8, -RZ, R8.H0_H0 ;  /* 0x20000008ff087230 */ /* 0x000fce0000004100 */
.L_x_2044:
[----:B-1----:R-:W1:Y:S01]  /*1280*/  LDS.128 R4, [R24] ;  /* 0x0000000018047984 */ /* 0x002e620000000c00 */
[----:B------:R-:W-:Y:S01]  /*1290*/  ISETP.GE.AND P1, PT, R31, UR11, PT ;  /* 0x0000000b1f007c0c */ /* 0x000fe2000bf26270 */
[----:B------:R-:W-:Y:S01]  /*12a0*/  UMOV UR4, 0xffffffff ;  /* 0xffffffff00047882 */ /* 0x000fe20000000000 */
[--C-:B-1----:R-:W-:Y:S02]  /*12b0*/  HADD2.F32 R0, -RZ, R4.reuse.H0_H0 ;  /* 0x20000004ff007230 */ /* 0x102fe40000004100 */
[----:B------:R-:W-:Y:S02]  /*12c0*/  HADD2.F32 R36, -RZ, R4.H1_H1 ;  /* 0x30000004ff247230 */ /* 0x000fe40000004100 */
[--C-:B------:R-:W-:Y:S02]  /*12d0*/  HADD2.F32 R2, -RZ, R5.reuse.H0_H0 ;  /* 0x20000005ff027230 */ /* 0x100fe40000004100 */
[----:B------:R-:W-:Y:S01]  /*12e0*/  FFMA.FTZ R3, R0, R0, RZ ;  /* 0x0000000000037223 */ /* 0x000fe200000100ff */
[----:B------:R-:W-:-:S02]  /*12f0*/  HADD2.F32 R34, -RZ, R5.H1_H1 ;  /* 0x30000005ff227230 */ /* 0x000fc40000004100 */
[--C-:B------:R-:W-:Y:S02]  /*1300*/  HADD2.F32 R35, -RZ, R6.reuse.H0_H0 ;  /* 0x20000006ff237230 */ /* 0x100fe40000004100 */
[----:B------:R-:W-:Y:S01]  /*1310*/  FFMA.FTZ R3, R36, R36, R3 ;  /* 0x0000002424037223 */ /* 0x000fe20000010003 */
[----:B------:R-:W-:-:S03]  /*1320*/  HADD2.F32 R6, -RZ, R6.H1_H1 ;  /* 0x30000006ff067230 */ /* 0x000fc60000004100 */
[----:B------:R-:W-:-:S04]  /*1330*/  FFMA.FTZ R3, R2, R2, R3 ;  /* 0x0000000202037223 */ /* 0x000fc80000010003 */
[----:B------:R-:W-:Y:S01]  /*1340*/  FFMA.FTZ R4, R34, R34, R3 ;  /* 0x0000002222047223 */ /* 0x000fe20000010003 */
[--C-:B------:R-:W-:Y:S02]  /*1350*/  HADD2.F32 R3, -RZ, R7.reuse.H0_H0 ;  /* 0x20000007ff037230 */ /* 0x100fe40000004100 */
[----:B------:R-:W-:Y:S02]  /*1360*/  HADD2.F32 R7, -RZ, R7.H1_H1 ;  /* 0x30000007ff077230 */ /* 0x000fe40000004100 */
[----:B------:R-:W-:Y:S01]  /*1370*/  FFMA.FTZ R5, R35, R35, R4 ;  /* 0x0000002323057223 */ /* 0x000fe20000010004 */
[----:B------:R-:W-:-:S03]  /*1380*/  VIMNMX R4, PT, PT, R31, UR11, PT ;  /* 0x0000000b1f047c48 */ /* 0x000fc6000bfe0100 */
[----:B------:R-:W-:Y:S01]  /*1390*/  FFMA.FTZ R38, R6, R6, R5 ;  /* 0x0000000606267223 */ /* 0x000fe20000010005 */
[----:B------:R-:W-:-:S03]  /*13a0*/  SEL R5, R26, RZ, P1 ;  /* 0x000000ff1a057207 */ /* 0x000fc60000800000 */
        /* <DEDUP_REMOVED lines=13> */
.L_x_2051:
        /* <DEDUP_REMOVED lines=21> */
[C---:B------:R-:W-:Y:S01]  /*15d0*/  FMUL.FTZ R50, R45.reuse, R50 ;  /* 0x000000322d327220 */ /* 0x040fe20000410000 */
[----:B------:R-:W-:Y:S01]  /*15e0*/  FMUL.FTZ R52, R45, R52 ;  /* 0x000000342d347220 */ /* 0x000fe20000410000 */
[----:B------:R-:W-:Y:S01]  /*15f0*/  FMUL.FTZ R39, R0, R39 ;  /* 0x0000002700277220 */ /* 0x000fe20000410000 */
[----:B------:R-:W-:Y:S01]  /*1600*/  FMUL.FTZ R5, R2, R37 ;  /* 0x0000002502057220 */ /* 0x000fe20000410000 */
[----:B------:R-:W-:Y:S01]  /*1610*/  FMUL.FTZ R34, R34, R41 ;  /* 0x0000002922227220 */ /* 0x000fe20000410000 */
[----:B------:R-:W-:Y:S01]  /*1620*/  FMUL.FTZ R35, R35, R46 ;  /* 0x0000002e23237220 */ /* 0x000fe20000410000 */
[----:B------:R-:W-:Y:S01]  /*1630*/  FMUL.FTZ R6, R6, R43 ;  /* 0x0000002b06067220 */ /* 0x000fe20000410000 */
[----:B------:R-:W-:Y:S06]  /*1640*/  @P2 BRA `(.L_x_2039) ;  /* 0x0000000000042947 */ /* 0x000fec0003800000 */
[----:B------:R-:W-:-:S04]  /*1650*/  DEPBAR.LE SB0, 0x0 ;  /* 0x000080000000791a */ /* 0x000fc80000000000 */
.L_x_2039:
[----:B------:R-:W-:Y:S05]  /*1660*/  BSYNC.RECONVERGENT B0 ;  /* 0x0000000000007941 */ /* 0x000fea0003800200 */
.L_x_2038:
        /* <DEDUP_REMOVED lines=12> */
[----:B------:R-:W-:Y:S02]  /*1730*/  ISETP.GE.AND P3, PT, R27, RZ, PT ;  /* 0x000000ff1b00720c */ /* 0x000fe40003f66270 */
[----:B------:R-:W-:Y:S02]  /*1740*/  IABS R46, R45 ;  /* 0x0000002d002e7213 */ /* 0x000fe40000000000 */
[----:B------:R-:W-:Y:S02]  /*1750*/  MOV R51, UR5 ;  /* 0x0000000500337c02 */ /* 0x000fe40008000f00 */
        /* <DEDUP_REMOVED lines=198> */
.L_x_2062:
        /* <DEDUP_REMOVED lines=27> */
.L_x_2041:
[----:B------:R-:W-:Y:S05]  /*2570*/  BSYNC B0 ;  /* 0x0000000000007941 */ /* 0x000fea0003800000 */
.L_x_2040:
[----:B------:R-:W1:Y:S01]  /*2580*/  LDC.64 R2, c[0x0][0x380] ;  /* 0x0000e000ff027b82 */ /* 0x000e620000000a00 */
[----:B------:R-:W-:Y:S01]  /*2590*/  IMAD R37, R4, 0x100, R29 ;  /* 0x0000010004257824 */ /* 0x000fe200078e021d */
[----:B------:R-:W-:Y:S01]  /*25a0*/  F2FP.F16.F32.PACK_AB R4, R36, R39 ;  /* 0x000000272404723e */ /* 0x000fe200000000ff */
[----:B------:R-:W-:Y:S01]  /*25b0*/  VIADD R24, R24, 0x200 ;  /* 0x0000020018187836 */ /* 0x000fe20000000000 */
[----:B------:R-:W-:Y:S01]  /*25c0*/  F2FP.F16.F32.PACK_AB R5, R34, R5 ;  /* 0x000000052205723e */ /* 0x000fe200000000ff */
[----:B------:R-:W-:Y:S01]  /*25d0*/  VIADD R26, R26, 0x1 ;  /* 0x000000011a1a7836 */ /* 0x000fe20000000000 */
[----:B------:R-:W-:Y:S02]  /*25e0*/  F2FP.F16.F32.PACK_AB R6, R6, R35 ;  /* 0x000000230606723e */ /* 0x000fe400000000ff */
[----:B------:R-:W-:Y:S02]  /*25f0*/  F2FP.F16.F32.PACK_AB R7, R7, R0 ;  /* 0x000000000707723e */ /* 0x000fe400000000ff */
[----:B------:R-:W-:-:S02]  /*2600*/  IADD3 R25, PT, PT, R25, 0x1, RZ ;  /* 0x0000000119197810 */ /* 0x000fc40007ffe0ff */
[----:B------:R-:W-:Y:S02]  /*2610*/  IADD3 R31, PT, PT, R31, 0x1, RZ ;  /* 0x000000011f1f7810 */ /* 0x000fe40007ffe0ff */
[----:B------:R-:W-:Y:S01]  /*2620*/  ISETP.GE.AND P1, PT, R25, R32, PT ;  /* 0x000000201900720c */ /* 0x000fe20003f26270 */
[----:B-1----:R-:W-:-:S05]  /*2630*/  IMAD.WIDE R2, R37, 0x2, R2 ;  /* 0x0000000225027825 */ /* 0x002fca00078e0202 */
[----:B------:R1:W-:Y:S07]  /*2640*/  STG.E.128 desc[UR12][R2.64], R4 ;  /* 0x0000000402007986 */ /* 0x0003ee000c101d0c */
[----:B------:R-:W-:Y:S05]  /*2650*/  @!P1 BRA `(.L_x_2044) ;  /* 0xffffffec00089947 */ /* 0x000fea000383ffff */
[----:B------:R-:W-:Y:S05]  /*2660*/  EXIT ;  /* 0x000000000000794d */ /* 0x000fea0003800000 */
.L_x_2037:
[----:B------:R-:W-:Y:S01]  /*2670*/  HFMA2 R41, -RZ, RZ, 0, 9.5367431640625e-07 ;  /* 0x00000010ff297431 */ /* 0x000fe200000001ff */
[----:B------:R-:W-:Y:S01]  /*2680*/  BSSY B0, `(.L_x_2045) ;  /* 0x0000006000007945 */ /* 0x000fe20003800000 */
[----:B------:R-:W-:Y:S01]  /*2690*/  IMAD.MOV.U32 R42, RZ, RZ, 0x1f ;  /* 0x0000001fff2a7424 */ /* 0x000fe200078e00ff */
[----:B------:R-:W-:-:S07]  /*26a0*/  MOV R43, 0xffffffff ;  /* 0xffffffff002b7802 */ /* 0x000fce0000000f00 */
[----:B------:R-:W-:Y:S05]  /*26b0*/  WARPSYNC.COLLECTIVE R43, `(.L_x_2046) ;  /* 0x000000002b087348 */ /* 0x000fea0003c00000 */
[----:B------:R1:W2:Y:S02]  /*26c0*/  SHFL.BFLY P3, R45, R44, R41, R42 ;  /* 0x0c0000292c2d7389 */ /* 0x0002a4000006002a */
[----:B-12---:R-:W-:Y:S05]  /*26d0*/  ENDCOLLECTIVE ;  /* 0x000000000000791b */ /* 0x006fea0003800000 */
.L_x_2046:
[----:B------:R-:W-:Y:S05]  /*26e0*/  BSYNC B0 ;  /* 0x0000000000007941 */ /* 0x000fea0003800000 */
.L_x_2045:
[----:B------:R-:W-:Y:S01]  /*26f0*/  FADD.FTZ R44, R44, R45 ;  /* 0x0000002d2c2c7221 */ /* 0x000fe20000010000 */
[----:B------:R-:W-:Y:S02]  /*2700*/  IMAD.MOV.U32 R41, RZ, RZ, 0x8 ;  /* 0x00000008ff297424 */ /* 0x000fe400078e00ff */
[----:B------:R-:W-:Y:S02]  /*2710*/  HFMA2 R42, -RZ, RZ, 0, 1.847743988037109375e-06 ;  /* 0x0000001fff2a7431 */ /* 0x000fe400000001ff */
[----:B------:R-:W-:-:S07]  /*2720*/  IMAD.MOV.U32 R43, RZ, RZ, -0x1 ;  /* 0xffffffffff2b7424 */ /* 0x000fce00078e00ff */
[----:B------:R-:W-:Y:S05]  /*2730*/  WARPSYNC.COLLECTIVE R43, `(.L_x_2047) ;  /* 0x000000002b087348 */ /* 0x000fea0003c00000 */
[----:B------:R1:W2:Y:S02]  /*2740*/  SHFL.BFLY P3, R45, R44, R41, R42 ;  /* 0x0c0000292c2d7389 */ /* 0x0002a4000006002a */
[----:B-12---:R-:W-:Y:S05]  /*2750*/  ENDCOLLECTIVE ;  /* 0x000000000000791b */ /* 0x006fea0003800000 */
.L_x_2047:
[----:B------:R-:W-:Y:S02]  /*2760*/  IMAD.MOV.U32 R41, RZ, RZ, 0x4 ;  /* 0x00000004ff297424 */ /* 0x000fe400078e00ff */
[----:B------:R-:W-:-:S05]  /*2770*/  FADD.FTZ R5, R44, R45 ;  /* 0x0000002d2c057221 */ /* 0x000fca0000010000 */
[----:B------:R-:W-:-:S07]  /*2780*/  MOV R44, R5 ;  /* 0x00000005002c7202 */ /* 0x000fce0000000f00 */
[----:B------:R-:W-:Y:S05]  /*2790*/  WARPSYNC.COLLECTIVE R43, `(.L_x_2048) ;  /* 0x000000002b087348 */ /* 0x000fea0003c00000 */
[----:B------:R1:W2:Y:S02]  /*27a0*/  SHFL.BFLY P3, R45, R44, R41, R42 ;  /* 0x0c0000292c2d7389 */ /* 0x0002a4000006002a */
[----:B-12---:R-:W-:Y:S05]  /*27b0*/  ENDCOLLECTIVE ;  /* 0x000000000000791b */ /* 0x006fea0003800000 */
.L_x_2048:
[----:B------:R-:W-:Y:S02]  /*27c0*/  IMAD.MOV.U32 R41, RZ, RZ, 0x2 ;  /* 0x00000002ff297424 */ /* 0x000fe400078e00ff */
[----:B------:R-:W-:-:S05]  /*27d0*/  FADD.FTZ R37, R5, R45 ;  /* 0x0000002d05257221 */ /* 0x000fca0000010000 */
[----:B------:R-:W-:-:S07]  /*27e0*/  MOV R44, R37 ;  /* 0x00000025002c7202 */ /* 0x000fce0000000f00 */
[----:B------:R-:W-:Y:S05]  /*27f0*/  WARPSYNC.COLLECTIVE R43, `(.L_x_2049) ;  /* 0x000000002b087348 */ /* 0x000fea0003c00000 */
[----:B------:R1:W2:Y:S02]  /*2800*/  SHFL.BFLY P3, R45, R44, R41, R42 ;  /* 0x0c0000292c2d7389 */ /* 0x0002a4000006002a */
[----:B-12---:R-:W-:Y:S05]  /*2810*/  ENDCOLLECTIVE ;  /* 0x000000000000791b */ /* 0x006fea0003800000 */
.L_x_2049:
[----:B------:R-:W-:Y:S02]  /*2820*/  IMAD.MOV.U32 R41, RZ, RZ, 0x1 ;  /* 0x00000001ff297424 */ /* 0x000fe400078e00ff */
[----:B------:R-:W-:-:S05]  /*2830*/  FADD.FTZ R38, R37, R45 ;  /* 0x0000002d25267221 */ /* 0x000fca0000010000 */
[----:B------:R-:W-:-:S07]  /*2840*/  MOV R44, R38 ;  /* 0x00000026002c7202 */ /* 0x000fce0000000f00 */
[----:B------:R-:W-:Y:S05]  /*2850*/  WARPSYNC.COLLECTIVE R43, `(.L_x_2050) ;  /* 0x000000002b087348 */ /* 0x000fea0003c00000 */
[----:B------:R1:W2:Y:S02]  /*2860*/  SHFL.BFLY P3, R45, R44, R41, R42 ;  /* 0x0c0000292c2d7389 */ /* 0x0002a4000006002a */
[----:B-12---:R-:W-:Y:S05]  /*2870*/  ENDCOLLECTIVE ;  /* 0x000000000000791b */ /* 0x006fea0003800000 */
.L_x_2050:
[----:B------:R-:W-:Y:S05]  /*2880*/  BRA `(.L_x_2051) ;  /* 0xffffffe800fc7947 */ /* 0x000fea000383ffff */
.L_x_2042:
        /* <DEDUP_REMOVED lines=37> */
.L_x_2053:
[----:B------:R-:W-:Y:S05]  /*2ae0*/  BSYNC B1 ;  /* 0x0000000000017941 */ /* 0x000fea0003800000 */
.L_x_2052:
        /* <DEDUP_REMOVED lines=9> */
.L_x_2054:
        /* <DEDUP_REMOVED lines=32> */
.L_x_2055:
        /* <DEDUP_REMOVED lines=33> */
.L_x_2056:
        /* <DEDUP_REMOVED lines=25> */
.L_x_2057:
        /* <DEDUP_REMOVED lines=37> */
.L_x_2058:
        /* <DEDUP_REMOVED lines=31> */
.L_x_2059:
        /* <DEDUP_REMOVED lines=30> */
.L_x_2060:
        /* <DEDUP_REMOVED lines=12> */
.L_x_2061:
[----:B------:R-:W-:Y:S05]  /*3800*/  BRA `(.L_x_2062) ;  /* 0xffffffe800ec7947 */ /* 0x000fea000383ffff */
.L_x_2043:
[----:B------:R-:W-:Y:S01]  /*3810*/  BSSY B1, `(.L_x_2063) ;  /* 0x0000005000017945 */ /* 0x000fe20003800000 */
[----:B------:R-:W-:-:S07]  /*3820*/  MOV R43, 0xffffffff ;  /* 0xffffffff002b7802 */ /* 0x000fce0000000f00 */
[----:B------:R-:W-:Y:S05]  /*3830*/  WARPSYNC.COLLECTIVE R43, `(.L_x_2064) ;  /* 0x000000002b087348 */ /* 0x000fea0003c00000 */
[----:B------:R-:W-:Y:S01]  /*3840*/  NOP ;  /* 0x0000000000007918 */ /* 0x000fe20000000000 */
[----:B------:R-:W-:Y:S05]  /*3850*/  ENDCOLLECTIVE ;  /* 0x000000000000791b */ /* 0x000fea0003800000 */
.L_x_2064:
[----:B------:R-:W-:Y:S05]  /*3860*/  BSYNC B1 ;  /* 0x0000000000017941 */ /* 0x000fea0003800000 */
.L_x_2063:
[----:B------:R-:W-:Y:S05]  /*3870*/  BRA `(.L_x_2041) ;  /* 0xffffffec003c7947 */ /* 0x000fea000383ffff */
.L_x_2065:
        /* <DEDUP_REMOVED lines=16> */
.L_x_4122:


//--------------------- .text._ZN12tensorrt_llm7kernels32fusedQKNormRopeKernelNTokenHeadsIN3c104HalfENS2_8BFloat16ELi256ELb1ELi8EEEvPviiifPKvS7_S7_PKlii --------------------------
	.section	.text._ZN12tensorrt_llm7kernels32fusedQKNormRopeKernelNTokenHeadsIN3c104HalfENS2_8BFloat16ELi256ELb1ELi8EEEvPviiifPKvS7_S7_PKlii,"ax",@progbits
	.align	128
        .global         _ZN12tensorrt_llm7kernels32fusedQKNormRopeKernelNTokenHeadsIN3c104HalfENS2_8BFloat16ELi256ELb1ELi8EEEvPviiifPKvS7_S7_PKlii
        .type           _ZN12tensorrt_llm7kernels32fusedQKNormRopeKernelNTokenHeadsIN3c104HalfENS2_8BFloat16ELi256ELb1ELi8EEEvPviiifPKvS7_S7_PKlii,@function
        .size           _ZN12tensorrt_llm7kernels32fusedQKNormRopeKernelNTokenHeadsIN3c104HalfENS2_8BFloat16ELi256ELb1ELi8EEEvPviiifPKvS7_S7_PKlii,(.L_x_4123 - _ZN12tensorrt_llm7kernels32fusedQKNormRopeKernelNTokenHeadsIN3c104HalfENS2_8BFloat16ELi256ELb1ELi8EEEvPviiifPKvS7_S7_PKlii)
        .other          _ZN12tensorrt_llm7kernels32fusedQKNormRopeKernelNTokenHeadsIN3c104HalfENS2_8BFloat16ELi256ELb1ELi8EEEvPviiifPKvS7_S7_PKlii,@"STO_CUDA_ENTRY STV_DEFAULT"
_ZN12tensorrt_llm7kernels32fusedQKNormRopeKernelNTokenHeadsIN3c104HalfENS2_8BFloat16ELi256ELb1ELi8EEEvPviiifPKvS7_S7_PKlii:
.text._ZN12tensorrt_llm7kernels32fusedQKNormRopeKernelNTokenHeadsIN3c104HalfENS2_8BFloat16ELi256ELb1ELi8EEEvPviiifPKvS7_S7_PKlii:
[----:B------:R-:W-:Y:S08]  /*0000*/  LDC R1, c[0x0][0x37c] ;  /* 0x0000df00ff017b82 */ /* 0x000ff00000000800 */
[----:B------:R-:W1:Y:S01]  /*0010*/  LDC.64 R30, c[0x0][0x388] ;  /* 0x0000e200ff1e7b82 */ /* 0x000e620000000a00 */
[----:B------:R-:W2:Y:S01]  /*0020*/  S2R R9, SR_CTAID.X ;  /* 0x0000000000097919 */ /* 0x000ea20000002500 */
[----:B------:R-:W3:Y:S01]  /*0030*/  LDCU UR4, c[0x0][0x360] ;  /* 0x00006c00ff0477ac */ /* 0x000ee20008000800 */
[----:B------:R-:W4:Y:S01]  /*0040*/  LDCU UR5, c[0x0][0x3b8] ;  /* 0x00007700ff0577ac */ /* 0x000f220008000800 */
[----:B---3--:R-:W-:Y:S01]  /*0050*/  USHF.R.U32.HI UR4, URZ, 0x5, UR4 ;  /* 0x00000005ff047899 */ /* 0x008fe20008011604 */
[----:B-1----:R-:W-:-:S05]  /*0060*/  IADD3 R31, PT, PT, R31, R30, RZ ;  /* 0x0000001e1f1f7210 */ /* 0x002fca0007ffe0ff */
        /* <DEDUP_REMOVED lines=13> */
[----:B-1----:R-:W-:Y:S02]  /*0140*/  HFMA2 R4, -RZ, RZ, 0, 0 ;  /* 0x00000000ff047431 */ /* 0x002fe400000001ff */
[----:B--2---:R-:W-:-:S04]  /*0150*/  IMAD.MOV R8, RZ, RZ, -R5 ;  /* 0x000000ffff087224 */ /* 0x004fc800078e0a05 */
        /* <DEDUP_REMOVED lines=16> */
[C---:B----4-:R-:W-:Y:S02]  /*0260*/  ISETP.GE.AND P0, PT, R8.reuse, UR5, PT ;  /* 0x0000000508007c0c */ /* 0x050fe4000bf06270 */
[----:B------:R-:W-:-:S05]  /*0270*/  IADD3 R4, PT, PT, -R8, RZ, RZ ;  /* 0x000000ff08047210 */ /* 0x000fca0007ffe1ff */
[----:B------:R-:W-:-:S04]  /*0280*/  IMAD R3, R3, R4, R6 ;  /* 0x0000000403037224 */ /* 0x000fc800078e0206 */
[----:B------:R-:W-:Y:S02]  /*0290*/  IMAD.SHL.U32 R9, R3, 0x8, RZ ;  /* 0x0000000803097824 */ /* 0x000fe400078e00ff */
[----:B------:R-:W-:Y:S05]  /*02a0*/  @P0 EXIT ;  /* 0x000000000000094d */ /* 0x000fea0003800000 */
[----:B------:R-:W-:Y:S01]  /*02b0*/  IADD3 R4, PT, PT, R9, 0x8, RZ ;  /* 0x0000000809047810 */ /* 0x000fe20007ffe0ff */
[C---:B------:R-:W-:Y:S01]  /*02c0*/  IMAD.IADD R10, R31.reuse, 0x1, -R9 ;  /* 0x000000011f0a7824 */ /* 0x040fe200078e0a09 */
        /* <DEDUP_REMOVED lines=9> */
[----:B--2---:R-:W-:-:S11]  /*0360*/  IADD3 R5, PT, PT, R31, UR5, RZ ;  /* 0x000000051f057c10 */ /* 0x004fd6000fffe0ff */
        /* <DEDUP_REMOVED lines=20> */
[----:B------:R-:W-:-:S04]  /*04b0*/  LEA R16, R2, UR5, 0xc ;  /* 0x0000000502107c11 */ /* 0x000fc8000f8e60ff */
[----:B------:R-:W-:-:S04]  /*04c0*/  LEA R16, R3, R16, 0x4 ;  /* 0x0000001003107211 */ /* 0x000fc800078e20ff */
[----:B------:R-:W-:-:S07]  /*04d0*/  IADD3 R19, PT, PT, R16, 0x400, RZ ;  /* 0x0000040010137810 */ /* 0x000fce0007ffe0ff */
.L_x_2070:
[C---:B------:R-:W-:Y:S01]  /*04e0*/  VIADD R21, R15.reuse, 0xfffffffd ;  /* 0xfffffffd0f157836 */ /* 0x040fe20000000000 */
[----:B------:R-:W-:Y:S01]  /*04f0*/  IADD3 R17, PT, PT, R15, -0x2, RZ ;  /* 0xfffffffe0f117810 */ /* 0x000fe20007ffe0ff */
[----:B------:R-:W-:Y:S01]  /*0500*/  VIADD R16, R13, 0x1 ;  /* 0x000000010d107836 */ /* 0x000fe20000000000 */
[----:B------:R-:W-:Y:S01]  /*0510*/  IADD3 R23, PT, PT, R15, -0x1, RZ ;  /* 0xffffffff0f177810 */ /* 0x000fe20007ffe0ff */
[----:B------:R-:W-:Y:S01]  /*0520*/  VIADD R22, R13, 0x2 ;  /* 0x000000020d167836 */ /* 0x000fe20000000000 */
[-C--:B------:R-:W-:Y:S01]  /*0530*/  ISETP.GE.AND P1, PT, R21, R30.reuse, PT ;  /* 0x0000001e1500720c */ /* 0x080fe20003f26270 */
[----:B------:R-:W-:Y:S01]  /*0540*/  VIADD R18, R18, 0x4 ;  /* 0x0000000412127836 */ /* 0x000fe20000000000 */
[-C--:B------:R-:W-:Y:S02]  /*0550*/  ISETP.GE.AND P2, PT, R17, R30.reuse, PT ;  /* 0x0000001e1100720c */ /* 0x080fe40003f46270 */
[-C--:B------:R-:W-:Y:S02]  /*0560*/  ISETP.GE.AND P3, PT, R23, R30.reuse, PT ;  /* 0x0000001e1700720c */ /* 0x080fe40003f66270 */
[----:B------:R-:W-:-:S02]  /*0570*/  ISETP.GE.AND P4, PT, R15, R30, PT ;  /* 0x0000001e0f00720c */ /* 0x000fc40003f86270 */
[----:B------:R-:W-:Y:S02]  /*0580*/  IADD3 R26, PT, PT, R13, 0x3, RZ ;  /* 0x000000030d1a7810 */ /* 0x000fe40007ffe0ff */
[-C--:B------:R-:W-:Y:S02]  /*0590*/  VIMNMX R20, PT, PT, R17, R30.reuse, PT ;  /* 0x0000001e11147248 */ /* 0x080fe40003fe0100 */
[-C--:B------:R-:W-:Y:S02]  /*05a0*/  VIMNMX R21, PT, PT, R21, R30.reuse, PT ;  /* 0x0000001e15157248 */ /* 0x080fe40003fe0100 */
[----:B------:R-:W-:Y:S02]  /*05b0*/  VIMNMX R24, PT, PT, R23, R30, PT ;  /* 0x0000001e17187248 */ /* 0x000fe40003fe0100 */
[C---:B------:R-:W-:Y:S01]  /*05c0*/  SEL R17, R13.reuse, RZ, P1 ;  /* 0x000000ff0d117207 */ /* 0x040fe20000800000 */
[----:B------:R-:W-:Y:S01]  /*05d0*/  VIADD R13, R13, 0x4 ;  /* 0x000000040d0d7836 */ /* 0x000fe20000000000 */
[----:B------:R-:W-:-:S02]  /*05e0*/  SEL R23, R16, RZ, P2 ;  /* 0x000000ff10177207 */ /* 0x000fc40001000000 */
[----:B------:R-:W-:Y:S02]  /*05f0*/  SEL R25, R22, RZ, P3 ;  /* 0x000000ff16197207 */ /* 0x000fe40001800000 */
[----:B------:R-:W-:Y:S02]  /*0600*/  VIMNMX R28, PT, PT, R15, R30, PT ;  /* 0x0000001e0f1c7248 */ /* 0x000fe40003fe0100 */
[----:B------:R-:W-:Y:S02]  /*0610*/  SEL R27, R26, RZ, P4 ;  /* 0x000000ff1a1b7207 */ /* 0x000fe40002000000 */
[-C--:B------:R-:W-:Y:S02]  /*0620*/  IADD3 R16, PT, PT, R21, R4.reuse, R17 ;  /* 0x0000000415107210 */ /* 0x080fe40007ffe011 */
[-C--:B------:R-:W-:Y:S02]  /*0630*/  IADD3 R20, PT, PT, R20, R4.reuse, R23 ;  /* 0x0000000414147210 */ /* 0x080fe40007ffe017 */
[-C--:B------:R-:W-:Y:S01]  /*0640*/  IADD3 R24, PT, PT, R24, R4.reuse, R25 ;  /* 0x0000000418187210 */ /* 0x080fe20007ffe019 */
[----:B------:R-:W-:Y:S01]  /*0650*/  IMAD R17, R16, 0x100, R11 ;  /* 0x0000010010117824 */ /* 0x000fe200078e020b */
[----:B------:R-:W-:-:S02]  /*0660*/  IADD3 R28, PT, PT, R28, R4, R27 ;  /* 0x000000041c1c7210 */ /* 0x000fc40007ffe01b */
[----:B------:R-:W-:Y:S01]  /*0670*/  ISETP.NE.AND P1, PT, R18, RZ, PT ;  /* 0x000000ff1200720c */ /* 0x000fe20003f25270 */
[----:B------:R-:W-:Y:S01]  /*0680*/  IMAD R23, R24, 0x100, R11 ;  /* 0x0000010018177824 */ /* 0x000fe200078e020b */
[-C--:B------:R-:W-:Y:S01]  /*0690*/  LEA R21, R20, R11.reuse, 0x8 ;  /* 0x0000000b14157211 */ /* 0x080fe200078e40ff */
[--C-:B--2---:R-:W-:Y:S01]  /*06a0*/  IMAD.WIDE R16, R17, 0x2, R6.reuse ;  /* 0x0000000211107825 */ /* 0x104fe200078e0206 */
[----:B------:R-:W-:Y:S02]  /*06b0*/  LEA R25, R28, R11, 0x8 ;  /* 0x0000000b1c197211 */ /* 0x000fe400078e40ff */
[----:B------:R-:W-:Y:S01]  /*06c0*/  IADD3 R15, PT, PT, R15, 0x4, RZ ;  /* 0x000000040f0f7810 */ /* 0x000fe20007ffe0ff */
[--C-:B------:R-:W-:Y:S01]  /*06d0*/  IMAD.WIDE R20, R21, 0x2, R6.reuse ;  /* 0x0000000215147825 */ /* 0x100fe200078e0206 */
[----:B------:R-:W-:Y:S01]  /*06e0*/  @!PT LDS RZ, [RZ] ;  /* 0x00000000fffff984 */ /* 0x000fe20000000800 */
[----:B------:R-:W-:Y:S01]  /*06f0*/  @!PT LDS RZ, [RZ] ;  /* 0x00000000fffff984 */ /* 0x000fe20000000800 */
[----:B------:R-:W-:Y:S01]  /*0700*/  @!PT LDS RZ, [RZ] ;  /* 0x00000000fffff984 */ /* 0x000fe20000000800 */
[----:B---3--:R-:W-:Y:S03]  /*0710*/  LDGSTS.E.128 [R19+-0x400], desc[UR10][R16.64] ;  /* 0xffc0000010137fae */ /* 0x008fe6000b9a180a */
[--C-:B------:R-:W-:Y:S01]  /*0720*/  IMAD.WIDE R22, R23, 0x2, R6.reuse ;  /* 0x0000000217167825 */ /* 0x100fe200078e0206 */
[----:B------:R-:W-:Y:S03]  /*0730*/  LDGSTS.E.128 [R19+-0x200], desc[UR10][R20.64] ;  /* 0xffe0000014137fae */ /* 0x000fe6000b9a180a */
[----:B------:R-:W-:Y:S01]  /*0740*/  IMAD.WIDE R24, R25, 0x2, R6 ;  /* 0x0000000219187825 */ /* 0x000fe200078e0206 */
[----:B------:R-:W-:Y:S04]  /*0750*/  LDGSTS.E.128 [R19], desc[UR10][R22.64] ;  /* 0x0000000016137fae */ /* 0x000fe8000b9a180a */
[----:B------:R1:W-:Y:S02]  /*0760*/  LDGSTS.E.128 [R19+0x200], desc[UR10][R24.64] ;  /* 0x0020000018137fae */ /* 0x0003e4000b9a180a */
[----:B-1----:R-:W-:Y:S01]  /*0770*/  IADD3 R19, PT, PT, R19, 0x800, RZ ;  /* 0x0000080013137810 */ /* 0x002fe20007ffe0ff */
[----:B------:R-:W-:Y:S06]  /*0780*/  @P1 BRA `(.L_x_2070) ;  /* 0xfffffffc00541947 */ /* 0x000fec000383ffff */
.L_x_2069:
[----:B---3--:R-:W-:Y:S05]  /*0790*/  BSYNC.RECONVERGENT B1 ;  /* 0x0000000000017941 */ /* 0x008fea0003800200 */
.L_x_2068:
        /* <DEDUP_REMOVED lines=12> */
.L_x_2071:
        /* <DEDUP_REMOVED lines=16> */
.L_x_2067:
[----:B---3--:R-:W-:Y:S05]  /*0960*/  BSYNC.RECONVERGENT B0 ;  /* 0x0000000000007941 */ /* 0x008fea0003800200 */
.L_x_2066:
        /* <DEDUP_REMOVED lines=40> */
.L_x_2076:
        /* <DEDUP_REMOVED lines=11> */
.L_x_2075:
[----:B------:R-:W-:Y:S05]  /*0ca0*/  BSYNC.RECONVERGENT B1 ;  /* 0x0000000000017941 */ /* 0x000fea0003800200 */
.L_x_2074:
        /* <DEDUP_REMOVED lines=8> */
.L_x_2077:
        /* <DEDUP_REMOVED lines=23> */
.L_x_2073:
[----:B------:R-:W-:Y:S05]  /*0ea0*/  BSYNC.RECONVERGENT B0 ;  /* 0x0000000000007941 */ /* 0x000fea0003800200 */
.L_x_2072:
        /* <DEDUP_REMOVED lines=45> */
[----:B--2---:R-:W-:Y:S01]  /*1180*/  HADD2.F32 R18, -RZ, R11.H0_H0 ;  /* 0x2000000bff127230 */ /* 0x004fe20000004100 */
[----:B------:R-:W-:Y:S01]  /*1190*/  LEA R11, R2, UR6, 0x1 ;  /* 0x00000006020b7c11 */ /* 0x000fe2000f8e08ff */
[----:B---3--:R-:W-:Y:S02]  /*11a0*/  HADD2.F32 R27, -RZ, R27.H0_H0 ;  /* 0x2000001bff1b7230 */ /* 0x008fe40000004100 */
[----:B----4-:R-:W-:Y:S02]  /*11b0*/  HADD2.F32 R28, -RZ, R28.H0_H0 ;  /* 0x2000001cff1c7230 */ /* 0x010fe40000004100 */
[----:B-----5:R-:W-:-:S02]  /*11c0*/  HADD2.F32 R25, -RZ, R25.H0_H0 ;  /* 0x20000019ff197230 */ /* 0x020fc40000004100 */
        /* <DEDUP_REMOVED lines=11> */
[----:B-1----:R-:W-:-:S07]  /*1280*/  HADD2.F32 R13, -RZ, R13.H0_H0 ;  /* 0x2000000dff0d7230 */ /* 0x002fce0000004100 */
.L_x_2083:
        /* <DEDUP_REMOVED lines=8> */
[----:B------:R-:W-:Y:S02]  /*1310*/  HADD2.F32 R32, -RZ, R6.H0_H0 ;  /* 0x20000006ff207230 */ /* 0x000fe40000004100 */
[----:B------:R-:W-:Y:S01]  /*1320*/  FFMA.FTZ R33, R3, R3, R4 ;  /* 0x0000000303217223 */ /* 0x000fe20000010004 */
[--C-:B------:R-:W-:Y:S02]  /*1330*/  HADD2.F32 R35, -RZ, R7.reuse.H0_H0 ;  /* 0x20000007ff237230 */ /* 0x100fe40000004100 */
[----:B------:R-:W-:Y:S02]  /*1340*/  HADD2.F32 R36, -RZ, R7.H1_H1 ;  /* 0x30000007ff247230 */ /* 0x000fe40000004100 */
[----:B------:R-:W-:-:S04]  /*1350*/  FFMA.FTZ R33, R2, R2, R33 ;  /* 0x0000000202217223 */ /* 0x000fc80000010021 */
[----:B------:R-:W-:Y:S01]  /*1360*/  FFMA.FTZ R5, R34, R34, R33 ;  /* 0x0000002222057223 */ /* 0x000fe20000010021 */
[----:B------:R-:W-:-:S03]  /*1370*/  HADD2.F32 R33, -RZ, R6.H1_H1 ;  /* 0x30000006ff217230 */ /* 0x000fc60000004100 */
        /* <DEDUP_REMOVED lines=17> */
.L_x_2090:
[----:B------:R-:W3:Y:S01]  /*1490*/  LDC R5, c[0x0][0x394] ;  /* 0x0000e500ff057b82 */ /* 0x000ee20000000800 */
[----:B--2---:R-:W-:Y:S01]  /*14a0*/  FADD.FTZ R40, R37, R40 ;  /* 0x0000002825287221 */ /* 0x004fe20000010000 */
[----:B------:R-:W-:Y:S01]  /*14b0*/  FSEL R7, R28, R19, !P0 ;  /* 0x000000131c077208 */ /* 0x000fe20004000000 */
[----:B------:R-:W-:Y:S01]  /*14c0*/  BSSY.RECONVERGENT B0, `(.L_x_2079) ;  /* 0x000001b000007945 */ /* 0x000fe20003800200 */
[----:B------:R-:W-:Y:S02]  /*14d0*/  ISETP.NE.AND P1, PT, R31, RZ, PT ;  /* 0x000000ff1f00720c */ /* 0x000fe40003f25270 */
[----:B------:R-:W-:Y:S02]  /*14e0*/  FSEL R39, R23, R16, !P0 ;  /* 0x0000001017277208 */ /* 0x000fe40004000000 */
[----:B------:R-:W-:Y:S02]  /*14f0*/  FSEL R41, R24, R15, !P0 ;  /* 0x0000000f18297208 */ /* 0x000fe40004000000 */
[----:B------:R-:W-:-:S02]  /*1500*/  FSEL R43, R21, R14, !P0 ;  /* 0x0000000e152b7208 */ /* 0x000fc40004000000 */
[----:B------:R-:W-:Y:S01]  /*1510*/  FSEL R45, R22, R13, !P0 ;  /* 0x0000000d162d7208 */ /* 0x000fe20004000000 */
[----:B---3--:R-:W-:Y:S01]  /*1520*/  FFMA.FTZ R6, R40, 0.00390625, R5 ;  /* 0x3b80000028067823 */ /* 0x008fe20000010005 */
[----:B------:R-:W-:-:S05]  /*1530*/  FSEL R5, R27, R20, !P0 ;  /* 0x000000141b057208 */ /* 0x000fca0004000000 */
[----:B------:R-:W2:Y:S02]  /*1540*/  MUFU.RSQ R6, R6 ;  /* 0x0000000600067308 */ /* 0x000ea40000001400 */
[C---:B--2---:R-:W-:Y:S01]  /*1550*/  FMUL.FTZ R5, R6.reuse, R5 ;  /* 0x0000000506057220 */ /* 0x044fe20000410000 */
[----:B------:R-:W-:Y:S01]  /*1560*/  FMUL.FTZ R38, R6, R7 ;  /* 0x0000000706267220 */ /* 0x000fe20000410000 */
[----:B------:R-:W-:Y:S01]  /*1570*/  FSEL R7, R26, R17, !P0 ;  /* 0x000000111a077208 */ /* 0x000fe20004000000 */
[----:B------:R-:W-:Y:S01]  /*1580*/  FMUL.FTZ R39, R6, R39 ;  /* 0x0000002706277220 */ /* 0x000fe20000410000 */
[----:B------:R-:W-:Y:S01]  /*1590*/  FMUL.FTZ R0, R0, R5 ;  /* 0x0000000500007220 */ /* 0x000fe20000410000 */
[----:B------:R-:W-:Y:S01]  /*15a0*/  FMUL.FTZ R5, R3, R38 ;  /* 0x0000002603057220 */ /* 0x000fe20000410000 */
[----:B------:R-:W-:Y:S01]  /*15b0*/  FSEL R3, R25, R18, !P0 ;  /* 0x0000001219037208 */ /* 0x000fe20004000000 */
[C---:B-1----:R-:W-:Y:S01]  /*15c0*/  FMUL.FTZ R37, R6.reuse, R7 ;  /* 0x0000000706257220 */ /* 0x042fe20000410000 */
        /* <DEDUP_REMOVED lines=10> */
.L_x_2080:
[----:B------:R-:W-:Y:S05]  /*1670*/  BSYNC.RECONVERGENT B0 ;  /* 0x0000000000007941 */ /* 0x000fea0003800200 */
.L_x_2079:
        /* <DEDUP_REMOVED lines=36> */
.L_x_2082:
[----:B------:R-:W-:Y:S05]  /*18c0*/  BSYNC.RECONVERGENT B0 ;  /* 0x0000000000007941 */ /* 0x000fea0003800200 */
.L_x_2081:
        /* <DEDUP_REMOVED lines=15> */
.L_x_2078:
[----:B------:R-:W-:Y:S01]  /*19c0*/  HFMA2 R42, -RZ, RZ, 0, 1.847743988037109375e-06 ;  /* 0x0000001fff2a7431 */ /* 0x000fe200000001ff */
[----:B------:R-:W-:Y:S01]  /*19d0*/  BSSY B0, `(.L_x_2084) ;  /* 0x0000007000007945 */ /* 0x000fe20003800000 */
[----:B------:R-:W-:Y:S01]  /*19e0*/  MOV R6, R7 ;  /* 0x0000000700067202 */ /* 0x000fe20000000f00 */
[----:B------:R-:W-:Y:S02]  /*19f0*/  IMAD.MOV.U32 R41, RZ, RZ, 0x10 ;  /* 0x00000010ff297424 */ /* 0x000fe400078e00ff */
[----:B------:R-:W-:-:S07]  /*1a00*/  IMAD.MOV.U32 R39, RZ, RZ, -0x1 ;  /* 0xffffffffff277424 */ /* 0x000fce00078e00ff */
[----:B------:R-:W-:Y:S05]  /*1a10*/  WARPSYNC.COLLECTIVE R39, `(.L_x_2085) ;  /* 0x0000000027087348 */ /* 0x000fea0003c00000 */
[----:B------:R1:W2:Y:S02]  /*1a20*/  SHFL.BFLY P1, R40, R6, R41, R42 ;  /* 0x0c00002906287389 */ /* 0x0002a4000002002a */
[----:B-12---:R-:W-:Y:S05]  /*1a30*/  ENDCOLLECTIVE ;  /* 0x000000000000791b */ /* 0x006fea0003800000 */
.L_x_2085:
[----:B------:R-:W-:Y:S05]  /*1a40*/  BSYNC B0 ;  /* 0x0000000000007941 */ /* 0x000fea0003800000 */
.L_x_2084:
[----:B------:R-:W-:Y:S01]  /*1a50*/  MOV R6, R40 ;  /* 0x0000002800067202 */ /* 0x000fe20000000f00 */
[----:B------:R-:W-:Y:S02]  /*1a60*/  IMAD.MOV.U32 R41, RZ, RZ, 0x8 ;  /* 0x00000008ff297424 */ /* 0x000fe400078e00ff */
[----:B------:R-:W-:Y:S01]  /*1a70*/  HFMA2 R42, -RZ, RZ, 0, 1.847743988037109375e-06 ;  /* 0x0000001fff2a7431 */ /* 0x000fe200000001ff */
[----:B------:R-:W-:Y:S01]  /*1a80*/  MOV R39, 0xffffffff ;  /* 0xffffffff00277802 */ /* 0x000fe20000000f00 */
[----:B------:R-:W-:-:S07]  /*1a90*/  FADD.FTZ R6, R7, R6 ;  /* 0x0000000607067221 */ /* 0x000fce0000010000 */
[----:B------:R-:W-:Y:S05]  /*1aa0*/  WARPSYNC.COLLECTIVE R39, `(.L_x_2086) ;  /* 0x0000000027087348 */ /* 0x000fea0003c00000 */
[----:B------:R1:W2:Y:S02]  /*1ab0*/  SHFL.BFLY P1, R40, R6, R41, R42 ;  /* 0x0c00002906287389 */ /* 0x0002a4000002002a */
[----:B-12---:R-:W-:Y:S05]  /*1ac0*/  ENDCOLLECTIVE ;  /* 0x000000000000791b */ /* 0x006fea0003800000 */
.L_x_2086:
[----:B------:R-:W-:Y:S02]  /*1ad0*/  HFMA2 R41, -RZ, RZ, 0, 2.384185791015625e-07 ;  /* 0x00000004ff297431 */ /* 0x000fe400000001ff */
[----:B------:R-:W-:-:S04]  /*1ae0*/  IMAD.MOV.U32 R5, RZ, RZ, R40 ;  /* 0x000000ffff057224 */ /* 0x000fc800078e0028 */
[----:B------:R-:W-:-:S05]  /*1af0*/  FADD.FTZ R5, R6, R5 ;  /* 0x0000000506057221 */ /* 0x000fca0000010000 */
[----:B------:R-:W-:-:S07]  /*1b00*/  MOV R6, R5 ;  /* 0x0000000500067202 */ /* 0x000fce0000000f00 */
[----:B------:R-:W-:Y:S05]  /*1b10*/  WARPSYNC.COLLECTIVE R39, `(.L_x_2087) ;  /* 0x0000000027087348 */ /* 0x000fea0003c00000 */
[----:B------:R1:W2:Y:S02]  /*1b20*/  SHFL.BFLY P1, R40, R6, R41, R42 ;  /* 0x0c00002906287389 */ /* 0x0002a4000002002a */
[----:B-12---:R-:W-:Y:S05]  /*1b30*/  ENDCOLLECTIVE ;  /* 0x000000000000791b */ /* 0x006fea0003800000 */
.L_x_2087:
[----:B------:R-:W-:Y:S02]  /*1b40*/  HFMA2 R41, -RZ, RZ, 0, 1.1920928955078125e-07 ;  /* 0x00000002ff297431 */ /* 0x000fe400000001ff */
[----:B------:R-:W-:-:S04]  /*1b50*/  IMAD.MOV.U32 R38, RZ, RZ, R40 ;  /* 0x000000ffff267224 */ /* 0x000fc800078e0028 */
[----:B------:R-:W-:-:S05]  /*1b60*/  FADD.FTZ R38, R5, R38 ;  /* 0x0000002605267221 */ /* 0x000fca0000010000 */
[----:B------:R-:W-:-:S07]  /*1b70*/  MOV R6, R38 ;  /* 0x0000002600067202 */ /* 0x000fce0000000f00 */
[----:B------:R-:W-:Y:S05]  /*1b80*/  WARPSYNC.COLLECTIVE R39, `(.L_x_2088) ;  /* 0x0000000027087348 */ /* 0x000fea0003c00000 */
[----:B------:R1:W2:Y:S02]  /*1b90*/  SHFL.BFLY P1, R40, R6, R41, R42 ;  /* 0x0c00002906287389 */ /* 0x0002a4000002002a */
[----:B-12---:R-:W-:Y:S05]  /*1ba0*/  ENDCOLLECTIVE ;  /* 0x000000000000791b */ /* 0x006fea0003800000 */
.L_x_2088:
[----:B------:R-:W-:Y:S02]  /*1bb0*/  HFMA2 R41, -RZ, RZ, 0, 5.9604644775390625e-08 ;  /* 0x00000001ff297431 */ /* 0x000fe400000001ff */
[----:B------:R-:W-:-:S04]  /*1bc0*/  IMAD.MOV.U32 R37, RZ, RZ, R40 ;  /* 0x000000ffff257224 */ /* 0x000fc800078e0028 */
[----:B------:R-:W-:-:S05]  /*1bd0*/  FADD.FTZ R37, R38, R37 ;  /* 0x0000002526257221 */ /* 0x000fca0000010000 */
[----:B------:R-:W-:-:S07]  /*1be0*/  MOV R6, R37 ;  /* 0x0000002500067202 */ /* 0x000fce0000000f00 */
[----:B------:R-:W-:Y:S05]  /*1bf0*/  WARPSYNC.COLLECTIVE R39, `(.L_x_2089) ;  /* 0x0000000027087348 */ /* 0x000fea0003c00000 */
[----:B------:R1:W2:Y:S02]  /*1c00*/  SHFL.BFLY P1, R40, R6, R41, R42 ;  /* 0x0c00002906287389 */ /* 0x0002a4000002002a */
[----:B-12---:R-:W-:Y:S05]  /*1c10*/  ENDCOLLECTIVE ;  /* 0x000000000000791b */ /* 0x006fea0003800000 */
.L_x_2089:
[----:B------:R-:W-:Y:S05]  /*1c20*/  BRA `(.L_x_2090) ;  /* 0xfffffff800187947 */ /* 0x000fea000383ffff */
.L_x_2091:
        /* <DEDUP_REMOVED lines=13> */
.L_x_4123:


//--------------------- .text._ZN12tensorrt_llm7kernels32fusedQKNormRopeKernelNTokenHeadsIN3c104HalfENS2_8BFloat16ELi128ELb0ELi8EEEvPviiifPKvS7_S7_PKlii --------------------------
	.section	.text._ZN12tensorrt_llm7kernels32fusedQKNormRopeKernelNTokenHeadsIN3c104HalfENS2_8BFloat16ELi128ELb0ELi8EEEvPviiifPKvS7_S7_PKlii,"ax",@progbits
	.align	128
        .global         _ZN12tensorrt_llm7kernels32fusedQKNormRopeKernelNTokenHeadsIN3c104HalfENS2_8BFloat16ELi128ELb0ELi8EEEvPviiifPKvS7_S7_PKlii
        .type           _ZN12tensorrt_llm7kernels32fusedQKNormRopeKernelNTokenHeadsIN3c104HalfENS2_8BFloat16ELi128ELb0ELi8EEEvPviiifPKvS7_S7_PKlii,@function
        .size           _ZN12tensorrt_llm7kernels32fusedQKNormRopeKernelNTokenHeadsIN3c104HalfENS2_8BFloat16ELi128ELb0ELi8EEEvPviiifPKvS7_S7_PKlii,(.L_x_4124 - _ZN12tensorrt_llm7kernels32fusedQKNormRopeKernelNTokenHeadsIN3c104HalfENS2_8BFloat16ELi128ELb0ELi8EEEvPviiifPKvS7_S7_PKlii)
        .other          _ZN12tensorrt_llm7kernels32fusedQKNormRopeKernelNTokenHeadsIN3c104HalfENS2_8BFloat16ELi128ELb0ELi8EEEvPviiifPKvS7_S7_PKlii,@"STO_CUDA_ENTRY STV_DEFAULT"
_ZN12tensorrt_llm7kernels32fusedQKNormRopeKernelNTokenHeadsIN3c104HalfENS2_8BFloat16ELi128ELb0ELi8EEEvPviiifPKvS7_S7_PKlii:
.text._ZN12tensorrt_llm7kernels32fusedQKNormRopeKernelNTokenHeadsIN3c104HalfENS2_8BFloat16ELi128ELb0ELi8EEEvPviiifPKvS7_S7_PKlii:
        /* <DEDUP_REMOVED lines=78> */
.L_x_2096:
        /* <DEDUP_REMOVED lines=43> */
.L_x_2095:
[----:B------:R-:W-:Y:S05]  /*0790*/  BSYNC.RECONVERGENT B1 ;  /* 0x0000000000017941 */ /* 0x000fea0003800200 */
.L_x_2094:
        /* <DEDUP_REMOVED lines=12> */
.L_x_2097:
        /* <DEDUP_REMOVED lines=16> */
.L_x_2093:
[----:B------:R-:W-:Y:S05]  /*0960*/  BSYNC.RECONVERGENT B0 ;  /* 0x0000000000007941 */ /* 0x000fea0003800200 */
.L_x_2092:
        /* <DEDUP_REMOVED lines=40> */
.L_x_2102:
        /* <DEDUP_REMOVED lines=11> */
.L_x_2101:
[----:B------:R-:W-:Y:S05]  /*0ca0*/  BSYNC.RECONVERGENT B1 ;  /* 0x0000000000017941 */ /* 0x000fea0003800200 */
.L_x_2100:
        /* <DEDUP_REMOVED lines=8> */
.L_x_2103:
        /* <DEDUP_REMOVED lines=23> */
.L_x_2099:
[----:B------:R-:W-:Y:S05]  /*0ea0*/  BSYNC.RECONVERGENT B0 ;  /* 0x0000000000007941 */ /* 0x000fea0003800200 */
.L_x_2098:
        /* <DEDUP_REMOVED lines=90> */
[----:B---3--:R-:W-:-:S02]  /*1450*/  HADD2.F32 R19, -RZ, R19.H0_H0 ;  /* 0x20000013ff137230 */ /* 0x008fc40000004100 */
[----:B--2---:R-:W-:Y:S02]  /*1460*/  HADD2.F32 R20, -RZ, R29.H0_H0 ;  /* 0x2000001dff147230 */ /* 0x004fe40000004100 */
[----:B----4-:R-:W-:Y:S02]  /*1470*/  HADD2.F32 R17, -RZ, R17.H0_H0 ;  /* 0x20000011ff117230 */ /* 0x010fe40000004100 */
[----:B-----5:R-:W-:Y:S02]  /*1480*/  HADD2.F32 R18, -RZ, R18.H0_H0 ;  /* 0x20000012ff127230 */ /* 0x020fe40000004100 */
[----:B------:R-:W-:Y:S02]  /*1490*/  HADD2.F32 R16, -RZ, R16.H0_H0 ;  /* 0x20000010ff107230 */ /* 0x000fe40000004100 */
[----:B------:R-:W-:Y:S02]  /*14a0*/  HADD2.F32 R15, -RZ, R2.H0_H0 ;  /* 0x20000002ff0f7230 */ /* 0x000fe40000004100 */
[----:B------:R-:W-:-:S02]  /*14b0*/  HADD2.F32 R14, -RZ, R14.H0_H0 ;  /* 0x2000000eff0e7230 */ /* 0x000fc40000004100 */
[----:B-1----:R-:W-:-:S07]  /*14c0*/  HADD2.F32 R13, -RZ, R0.H0_H0 ;  /* 0x20000000ff0d7230 */ /* 0x002fce0000004100 */
.L_x_2111:
[----:B-12---:R-:W1:Y:S01]  /*14d0*/  LDS.64 R2, [R21] ;  /* 0x0000000015027984 */ /* 0x006e620000000a00 */
[----:B------:R-:W-:Y:S01]  /*14e0*/  ISETP.GE.AND P1, PT, R11, UR5, PT ;  /* 0x000000050b007c0c */ /* 0x000fe2000bf26270 */
[----:B------:R-:W-:-:S03]  /*14f0*/  UMOV UR8, 0xffffffff ;  /* 0xffffffff00087882 */ /* 0x000fc60000000000 */
[----:B------:R-:W-:Y:S01]  /*1500*/  SEL R29, R28, RZ, P1 ;  /* 0x000000ff1c1d7207 */ /* 0x000fe20000800000 */
[--C-:B-1----:R-:W-:Y:S02]  /*1510*/  HADD2.F32 R0, -RZ, R2.reuse.H0_H0 ;  /* 0x20000002ff007230 */ /* 0x102fe40000004100 */
[----:B------:R-:W-:Y:S02]  /*1520*/  HADD2.F32 R33, -RZ, R2.H1_H1 ;  /* 0x30000002ff217230 */ /* 0x000fe40000004100 */
[--C-:B------:R-:W-:Y:S02]  /*1530*/  HADD2.F32 R31, -RZ, R3.reuse.H0_H0 ;  /* 0x20000003ff1f7230 */ /* 0x100fe40000004100 */
[----:B------:R-:W-:Y:S01]  /*1540*/  FFMA.FTZ R2, R0, R0, RZ ;  /* 0x0000000000027223 */ /* 0x000fe200000100ff */
[----:B------:R-:W-:-:S03]  /*1550*/  HADD2.F32 R34, -RZ, R3.H1_H1 ;  /* 0x30000003ff227230 */ /* 0x000fc60000004100 */
        /* <DEDUP_REMOVED lines=15> */
.L_x_2118:
        /* <DEDUP_REMOVED lines=18> */
.L_x_2106:
[----:B------:R-:W-:Y:S05]  /*1770*/  BSYNC.RECONVERGENT B0 ;  /* 0x0000000000007941 */ /* 0x000fea0003800200 */
.L_x_2105:
        /* <DEDUP_REMOVED lines=64> */
.L_x_2125:
        /* <DEDUP_REMOVED lines=12> */
.L_x_2108:
[----:B------:R-:W-:Y:S05]  /*1c40*/  BSYNC B0 ;  /* 0x0000000000007941 */ /* 0x000fea0003800000 */
.L_x_2107:
[----:B------:R-:W2:Y:S01]  /*1c50*/  LDC.64 R4, c[0x0][0x380] ;  /* 0x0000e000ff047b82 */ /* 0x000ea20000000a00 */
[----:B------:R-:W-:Y:S01]  /*1c60*/  LEA R29, R29, R8, 0x7 ;  /* 0x000000081d1d7211 */ /* 0x000fe200078e38ff */
[----:B------:R-:W-:Y:S01]  /*1c70*/  VIADD R25, R25, 0x1 ;  /* 0x0000000119197836 */ /* 0x000fe20000000000 */
[----:B------:R-:W-:Y:S01]  /*1c80*/  F2FP.F16.F32.PACK_AB R2, R33, R30 ;  /* 0x0000001e2102723e */ /* 0x000fe200000000ff */
[----:B------:R-:W-:Y:S01]  /*1c90*/  VIADD R11, R11, 0x1 ;  /* 0x000000010b0b7836 */ /* 0x000fe20000000000 */
[----:B------:R-:W-:Y:S02]  /*1ca0*/  F2FP.F16.F32.PACK_AB R3, R0, R31 ;  /* 0x0000001f0003723e */ /* 0x000fe400000000ff */
[----:B------:R-:W-:Y:S02]  /*1cb0*/  ISETP.GE.AND P1, PT, R25, R10, PT ;  /* 0x0000000a1900720c */ /* 0x000fe40003f26270 */
[----:B------:R-:W-:Y:S02]  /*1cc0*/  IADD3 R21, PT, PT, R21, 0x100, RZ ;  /* 0x0000010015157810 */ /* 0x000fe40007ffe0ff */
[----:B------:R-:W-:Y:S01]  /*1cd0*/  IADD3 R28, PT, PT, R28, 0x1, RZ ;  /* 0x000000011c1c7810 */ /* 0x000fe20007ffe0ff */
[----:B--2---:R-:W-:-:S05]  /*1ce0*/  IMAD.WIDE R4, R29, 0x2, R4 ;  /* 0x000000021d047825 */ /* 0x004fca00078e0204 */
[----:B------:R2:W-:Y:S03]  /*1cf0*/  STG.E.64 desc[UR6][R4.64], R2 ;  /* 0x0000000204007986 */ /* 0x0005e6000c101b06 */
[----:B------:R-:W-:Y:S05]  /*1d00*/  @!P1 BRA `(.L_x_2111) ;  /* 0xfffffff400f09947 */ /* 0x000fea000383ffff */
[----:B------:R-:W-:Y:S05]  /*1d10*/  EXIT ;  /* 0x000000000000794d */ /* 0x000fea0003800000 */
.L_x_2104:
[----:B------:R-:W-:Y:S01]  /*1d20*/  BSSY B0, `(.L_x_2112) ;  /* 0x0000007000007945 */ /* 0x000fe20003800000 */
[----:B------:R-:W-:Y:S01]  /*1d30*/  IMAD.MOV.U32 R2, RZ, RZ, 0x10 ;  /* 0x00000010ff027424 */ /* 0x000fe200078e00ff */
[----:B------:R-:W-:Y:S01]  /*1d40*/  MOV R3, 0x1f ;  /* 0x0000001f00037802 */ /* 0x000fe20000000f00 */
[----:B------:R-:W-:-:S07]  /*1d50*/  IMAD.MOV.U32 R4, RZ, RZ, -0x1 ;  /* 0xffffffffff047424 */ /* 0x000fce00078e00ff */
[----:B------:R-:W-:Y:S05]  /*1d60*/  WARPSYNC.COLLECTIVE R4, `(.L_x_2113) ;  /* 0x0000000004087348 */ /* 0x000fea0003c00000 */
[----:B------:R1:W2:Y:S02]  /*1d70*/  SHFL.BFLY P2, R32, R5, R2, R3 ;  /* 0x0c00000205207389 */ /* 0x0002a40000040003 */
[----:B-12---:R-:W-:Y:S05]  /*1d80*/  ENDCOLLECTIVE ;  /* 0x000000000000791b */ /* 0x006fea0003800000 */
.L_x_2113:
[----:B------:R-:W-:Y:S05]  /*1d90*/  BSYNC B0 ;  /* 0x0000000000007941 */ /* 0x000fea0003800000 */
.L_x_2112:
[----:B------:R-:W-:Y:S01]  /*1da0*/  FADD.FTZ R5, R5, R32 ;  /* 0x0000002005057221 */ /* 0x000fe20000010000 */
[----:B------:R-:W-:Y:S02]  /*1db0*/  HFMA2 R2, -RZ, RZ, 0, 4.76837158203125e-07 ;  /* 0x00000008ff027431 */ /* 0x000fe400000001ff */
[----:B------:R-:W-:Y:S01]  /*1dc0*/  IMAD.MOV.U32 R3, RZ, RZ, 0x1f ;  /* 0x0000001fff037424 */ /* 0x000fe200078e00ff */
[----:B------:R-:W-:-:S07]  /*1dd0*/  MOV R4, 0xffffffff ;  /* 0xffffffff00047802 */ /* 0x000fce0000000f00 */
[----:B------:R-:W-:Y:S05]  /*1de0*/  WARPSYNC.COLLECTIVE R4, `(.L_x_2114) ;  /* 0x0000000004087348 */ /* 0x000fea0003c00000 */
[----:B------:R1:W2:Y:S02]  /*1df0*/  SHFL.BFLY P2, R32, R5, R2, R3 ;  /* 0x0c00000205207389 */ /* 0x0002a40000040003 */
[----:B-12---:R-:W-:Y:S05]  /*1e00*/  ENDCOLLECTIVE ;  /* 0x000000000000791b */ /* 0x006fea0003800000 */
.L_x_2114:
[----:B------:R-:W-:Y:S02]  /*1e10*/  HFMA2 R2, -RZ, RZ, 0, 2.384185791015625e-07 ;  /* 0x00000004ff027431 */ /* 0x000fe400000001ff */
[----:B------:R-:W-:-:S04]  /*1e20*/  FADD.FTZ R30, R5, R32 ;  /* 0x00000020051e7221 */ /* 0x000fc80000010000 */
[----:B------:R-:W-:-:S07]  /*1e30*/  IMAD.MOV.U32 R5, RZ, RZ, R30 ;  /* 0x000000ffff057224 */ /* 0x000fce00078e001e */
[----:B------:R-:W-:Y:S05]  /*1e40*/  WARPSYNC.COLLECTIVE R4, `(.L_x_2115) ;  /* 0x0000000004087348 */ /* 0x000fea0003c00000 */
[----:B------:R1:W2:Y:S02]  /*1e50*/  SHFL.BFLY P2, R32, R5, R2, R3 ;  /* 0x0c00000205207389 */ /* 0x0002a40000040003 */
[----:B-12---:R-:W-:Y:S05]  /*1e60*/  ENDCOLLECTIVE ;  /* 0x000000000000791b */ /* 0x006fea0003800000 */
.L_x_2115:
[----:B------:R-:W-:Y:S01]  /*1e70*/  MOV R2, 0x2 ;  /* 0x0000000200027802 */ /* 0x000fe20000000f00 */
[----:B------:R-:W-:-:S04]  /*1e80*/  FADD.FTZ R35, R30, R32 ;  /* 0x000000201e237221 */ /* 0x000fc80000010000 */
[----:B------:R-:W-:-:S07]  /*1e90*/  IMAD.MOV.U32 R5, RZ, RZ, R35 ;  /* 0x000000ffff057224 */ /* 0x000fce00078e0023 */
[----:B------:R-:W-:Y:S05]  /*1ea0*/  WARPSYNC.COLLECTIVE R4, `(.L_x_2116) ;  /* 0x0000000004087348 */ /* 0x000fea0003c00000 */
[----:B------:R1:W2:Y:S02]  /*1eb0*/  SHFL.BFLY P2, R32, R5, R2, R3 ;  /* 0x0c00000205207389 */ /* 0x0002a40000040003 */
[----:B-12---:R-:W-:Y:S05]  /*1ec0*/  ENDCOLLECTIVE ;  /* 0x000000000000791b */ /* 0x006fea0003800000 */
.L_x_2116:
[----:B------:R-:W-:Y:S02]  /*1ed0*/  HFMA2 R2, -RZ, RZ, 0, 5.9604644775390625e-08 ;  /* 0x00000001ff027431 */ /* 0x000fe400000001ff */
[----:B------:R-:W-:-:S04]  /*1ee0*/  FADD.FTZ R36, R35, R32 ;  /* 0x0000002023247221 */ /* 0x000fc80000010000 */
[----:B------:R-:W-:-:S07]  /*1ef0*/  IMAD.MOV.U32 R5, RZ, RZ, R36 ;  /* 0x000000ffff057224 */ /* 0x000fce00078e0024 */
[----:B------:R-:W-:Y:S05]  /*1f00*/  WARPSYNC.COLLECTIVE R4, `(.L_x_2117) ;  /* 0x0000000004087348 */ /* 0x000fea0003c00000 */
[----:B------:R1:W2:Y:S02]  /*1f10*/  SHFL.BFLY P2, R32, R5, R2, R3 ;  /* 0x0c00000205207389 */ /* 0x0002a40000040003 */
[----:B-12---:R-:W-:Y:S05]  /*1f20*/  ENDCOLLECTIVE ;  /* 0x000000000000791b */ /* 0x006fea0003800000 */
.L_x_2117:
[----:B------:R-:W-:Y:S05]  /*1f30*/  BRA `(.L_x_2118) ;  /* 0xfffffff400c47947 */ /* 0x000fea000383ffff */
.L_x_2109:
        /* <DEDUP_REMOVED lines=32> */
.L_x_2120:
[----:B------:R-:W-:Y:S05]  /*2140*/  BSYNC B1 ;  /* 0x0000000000017941 */ /* 0x000fea0003800000 */
.L_x_2119:
        /* <DEDUP_REMOVED lines=10> */
.L_x_2121:
        /* <DEDUP_REMOVED lines=8> */
.L_x_2122:
        /* <DEDUP_REMOVED lines=15> */
.L_x_2123:
        /* <DEDUP_REMOVED lines=12> */
.L_x_2124:
[----:B------:R-:W-:Y:S01]  /*2420*/  IMAD.MOV.U32 R34, RZ, RZ, R32 ;  /* 0x000000ffff227224 */ /* 0x000fe200078e0020 */
[----:B------:R-:W-:Y:S06]  /*2430*/  BRA `(.L_x_2125) ;  /* 0xfffffff400d07947 */ /* 0x000fec000383ffff */
.L_x_2110:
[----:B------:R-:W-:Y:S01]  /*2440*/  BSSY B1, `(.L_x_2126) ;  /* 0x0000005000017945 */ /* 0x000fe20003800000 */
[----:B------:R-:W-:-:S07]  /*2450*/  MOV R4, 0xffffffff ;  /* 0xffffffff00047802 */ /* 0x000fce0000000f00 */
[----:B------:R-:W-:Y:S05]  /*2460*/  WARPSYNC.COLLECTIVE R4, `(.L_x_2127) ;  /* 0x0000000004087348 */ /* 0x000fea0003c00000 */
[----:B------:R-:W-:Y:S01]  /*2470*/  NOP ;  /* 0x0000000000007918 */ /* 0x000fe20000000000 */
[----:B------:R-:W-:Y:S05]  /*2480*/  ENDCOLLECTIVE ;  /* 0x000000000000791b */ /* 0x000fea0003800000 */
.L_x_2127:
[----:B------:R-:W-:Y:S05]  /*2490*/  BSYNC B1 ;  /* 0x0000000000017941 */ /* 0x000fea0003800000 */
.L_x_2126:
[----:B------:R-:W-:Y:S05]  /*24a0*/  BRA `(.L_x_2108) ;  /* 0xfffffff400e47947 */ /* 0x000fea000383ffff */
.L_x_2128:
        /* <DEDUP_REMOVED lines=13> */
.L_x_4124:


//--------------------- .text._ZN12tensorrt_llm7kernels32fusedQKNormRopeKernelNTokenHeadsIN3c104HalfENS2_8BFloat16ELi128ELb1ELi8EEEvPviiifPKvS7_S7_PKlii --------------------------
	.section	.text._ZN12tensorrt_llm7kernels32fusedQKNormRopeKernelNTokenHeadsIN3c104HalfENS2_8BFloat16ELi128ELb1ELi8EEEvPviiifPKvS7_S7_PKlii,"ax",@progbits
	.align	128
        .global         _ZN12tensorrt_llm7kernels32fusedQKNormRopeKernelNTokenHeadsIN3c104HalfENS2_8BFloat16ELi128ELb1ELi8EEEvPviiifPKvS7_S7_PKlii
        .type           _ZN12tensorrt_llm7kernels32fusedQKNormRopeKernelNTokenHeadsIN3c104HalfENS2_8BFloat16ELi128ELb1ELi8EEEvPviiifPKvS7_S7_PKlii,@function
        .size           _ZN12tensorrt_llm7kernels32fusedQKNormRopeKernelNTokenHeadsIN3c104HalfENS2_8BFloat16ELi128ELb1ELi8EEEvPviiifPKvS7_S7_PKlii,(.L_x_4125 - _ZN12tensorrt_llm7kernels32fusedQKNormRopeKernelNTokenHeadsIN3c104HalfENS2_8BFloat16ELi128ELb1ELi8EEEvPviiifPKvS7_S7_PKlii)
        .other          _ZN12tensorrt_llm7kernels32fusedQKNormRopeKernelNTokenHeadsIN3c104HalfENS2_8BFloat16ELi128ELb1ELi8EEEvPviiifPKvS7_S7_PKlii,@"STO_CUDA_ENTRY STV_DEFAULT"
_ZN12tensorrt_llm7kernels32fusedQKNormRopeKernelNTokenHeadsIN3c104HalfENS2_8BFloat16ELi128ELb1ELi8EEEvPviiifPKvS7_S7_PKlii:
.text._ZN12tensorrt_llm7kernels32fusedQKNormRopeKernelNTokenHeadsIN3c104HalfENS2_8BFloat16ELi128ELb1ELi8EEEvPviiifPKvS7_S7_PKlii:
        /* <DEDUP_REMOVED lines=78> */
.L_x_2133:
        /* <DEDUP_REMOVED lines=43> */
.L_x_2132:
[----:B------:R-:W-:Y:S05]  /*0790*/  BSYNC.RECONVERGENT B1 ;  /* 0x0000000000017941 */ /* 0x000fea0003800200 */
.L_x_2131:
        /* <DEDUP_REMOVED lines=12> */
.L_x_2134:
        /* <DEDUP_REMOVED lines=16> */
.L_x_2130:
[----:B------:R-:W-:Y:S05]  /*0960*/  BSYNC.RECONVERGENT B0 ;  /* 0x0000000000007941 */ /* 0x000fea0003800200 */
.L_x_2129:
        /* <DEDUP_REMOVED lines=35> */
[----:B------:R-:W-:Y:S01]  /*0ba0*/  IADD3 R12, PT, PT, -R8, RZ, RZ ;  /* 0x000000ff080c7210 */ /* 0x000fe20007ffe1ff */
[----:B-1----:R-:W-:-:S06]  /*0bb0*/  ULEA UR5, UR7, UR5, 0x18 ;  /* 0x0000000507057291 */ /* 0x002fcc000f8ec0ff */
[----:B------:R-:W-:Y:S02]  /*0bc0*/  LEA R9, R7, UR5, 0x1 ;  /* 0x0000000507097c11 */ /* 0x000fe4000f8e08ff */
[----:B------:R-:W-:-:S03]  /*0bd0*/  LOP3.LUT R7, R11, 0x1f, R22, 0xf8, !PT ;  /* 0x0000001f0b077812 */ /* 0x000fc600078ef816 */
[----:B------:R-:W-:-:S07]  /*0be0*/  IMAD.IADD R11, R9, 0x1, R10 ;  /* 0x00000001090b7824 */ /* 0x000fce00078e020a */
.L_x_2139:
        /* <DEDUP_REMOVED lines=11> */
.L_x_2138:
[----:B------:R-:W-:Y:S05]  /*0ca0*/  BSYNC.RECONVERGENT B1 ;  /* 0x0000000000017941 */ /* 0x000fea0003800200 */
.L_x_2137:
        /* <DEDUP_REMOVED lines=8> */
.L_x_2140:
        /* <DEDUP_REMOVED lines=23> */
.L_x_2136:
[----:B------:R-:W-:Y:S05]  /*0ea0*/  BSYNC.RECONVERGENT B0 ;  /* 0x0000000000007941 */ /* 0x000fea0003800200 */
.L_x_2135:
        /* <DEDUP_REMOVED lines=21> */
[C---:B------:R-:W-:Y:S01]  /*1000*/  SHF.L.U32 R21, R0.reuse, 0x1, RZ ;  /* 0x0000000100157819 */ /* 0x040fe200000006ff */
[----:B------:R-:W-:Y:S02]  /*1010*/  UMOV UR4, 0x400 ;  /* 0x0000040000047882 */ /* 0x000fe40000000000 */
[----:B------:R-:W-:Y:S01]  /*1020*/  USHF.R.S32.HI UR6, URZ, 0x2, UR6 ;  /* 0x00000002ff067899 */ /* 0x000fe20008011406 */
[----:B------:R-:W-:Y:S02]  /*1030*/  IMAD R15, R0, 0x4, R15 ;  /* 0x00000004000f7824 */ /* 0x000fe400078e020f */
[----:B------:R-:W-:Y:S01]  /*1040*/  IMAD R16, R16, UR10, R21 ;  /* 0x0000000a10107c24 */ /* 0x000fe2000f8e0215 */
[----:B------:R-:W-:Y:S01]  /*1050*/  ULEA.HI UR5, UR10, UR10, URZ, 0x1 ;  /* 0x0000000a0a057291 */ /* 0x000fe2000f8f08ff */
[----:B------:R-:W-:Y:S01]  /*1060*/  IMAD R10, R17, R18, RZ ;  /* 0x00000012110a7224 */ /* 0x000fe200078e02ff */
[----:B------:R-:W-:Y:S01]  /*1070*/  IADD3 R18, PT, PT, R3, -R2, RZ ;  /* 0x8000000203127210 */ /* 0x000fe20007ffe0ff */
[----:B------:R-:W-:Y:S01]  /*1080*/  IMAD.MOV.U32 R17, RZ, RZ, RZ ;  /* 0x000000ffff117224 */ /* 0x000fe200078e00ff */
[----:B------:R-:W-:Y:S01]  /*1090*/  ULEA UR4, UR7, UR4, 0x18 ;  /* 0x0000000407047291 */ /* 0x000fe2000f8ec0ff */
[----:B------:R-:W-:-:S02]  /*10a0*/  ISETP.GE.AND P0, PT, R0, UR6, PT ;  /* 0x0000000600007c0c */ /* 0x000fc4000bf06270 */
[----:B------:R-:W1:Y:S03]  /*10b0*/  LDCU UR6, c[0x0][0x388] ;  /* 0x00007100ff0677ac */ /* 0x000e660008000800 */
[----:B------:R-:W-:Y:S02]  /*10c0*/  LEA R14, R15, UR4, 0x1 ;  /* 0x000000040f0e7c11 */ /* 0x000fe4000f8e08ff */
[----:B------:R-:W-:Y:S01]  /*10d0*/  LEA R16, R16, UR4, 0x1 ;  /* 0x0000000410107c11 */ /* 0x000fe2000f8e08ff */
[----:B------:R-:W-:Y:S01]  /*10e0*/  ULOP3.LUT UR5, UR5, 0xfffffffe, URZ, 0xc0, !UPT ;  /* 0xfffffffe05057892 */ /* 0x000fe2000f8ec0ff */
[----:B---3--:R-:W-:Y:S02]  /*10f0*/  HADD2.F32 R15, -RZ, R9.H0_H0 ;  /* 0x20000009ff0f7230 */ /* 0x008fe40000004100 */
[----:B--2---:R-:W-:Y:S02]  /*1100*/  HADD2.F32 R13, -RZ, R13.H0_H0 ;  /* 0x2000000dff0d7230 */ /* 0x004fe40000004100 */
[----:B----4-:R-:W-:-:S02]  /*1110*/  HADD2.F32 R12, -RZ, R12.H0_H0 ;  /* 0x2000000cff0c7230 */ /* 0x010fc40000004100 */
[----:B-----5:R-:W-:Y:S02]  /*1120*/  HADD2.F32 R11, -RZ, R11.H0_H0 ;  /* 0x2000000bff0b7230 */ /* 0x020fe40000004100 */
[----:B------:R-:W-:Y:S02]  /*1130*/  HADD2.F32 R2, -RZ, R8.H0_H0 ;  /* 0x20000008ff027230 */ /* 0x000fe40000004100 */
[----:B------:R-:W-:Y:S02]  /*1140*/  HADD2.F32 R20, -RZ, R20.H0_H0 ;  /* 0x20000014ff147230 */ /* 0x000fe40000004100 */
[----:B------:R-:W-:Y:S02]  /*1150*/  HADD2.F32 R19, -RZ, R19.H0_H0 ;  /* 0x20000013ff137230 */ /* 0x000fe40000004100 */
[----:B-1----:R-:W-:-:S07]  /*1160*/  HADD2.F32 R22, -RZ, R22.H0_H0 ;  /* 0x20000016ff167230 */ /* 0x002fce0000004100 */
.L_x_2146:
        /* <DEDUP_REMOVED lines=24> */
.L_x_2153:
        /* <DEDUP_REMOVED lines=18> */
.L_x_2143:
[----:B------:R-:W-:Y:S05]  /*1410*/  BSYNC.RECONVERGENT B0 ;  /* 0x0000000000007941 */ /* 0x000fea0003800200 */
.L_x_2142:
        /* <DEDUP_REMOVED lines=8> */
[----:B--2---:R-:W-:-:S02]  /*14a0*/  SHF.L.U32 R26, R9, 0x10, RZ ;  /* 0x00000010091a7819 */ /* 0x004fc400000006ff */
[----:B---3--:R-:W-:-:S03]  /*14b0*/  SHF.L.U32 R9, R25, 0x10, RZ ;  /* 0x0000001019097819 */ /* 0x008fc600000006ff */
[-C--:B------:R-:W-:Y:S01]  /*14c0*/  FMUL.FTZ R25, R21, R26.reuse ;  /* 0x0000001a15197220 */ /* 0x080fe20000410000 */
[----:B------:R-:W-:Y:S01]  /*14d0*/  FMUL.FTZ R26, R0, R26 ;  /* 0x0000001a001a7220 */ /* 0x000fe20000410000 */
[----:B----4-:R-:W-:Y:S02]  /*14e0*/  IMAD.U32 R8, R8, 0x10000, RZ ;  /* 0x0001000008087824 */ /* 0x010fe400078e00ff */
[-C--:B------:R-:W-:Y:S01]  /*14f0*/  FMUL.FTZ R28, R24, R9.reuse ;  /* 0x00000009181c7220 */ /* 0x080fe20000410000 */
[----:B------:R-:W-:Y:S01]  /*1500*/  FMUL.FTZ R9, R23, R9 ;  /* 0x0000000917097220 */ /* 0x000fe20000410000 */
[----:B-----5:R-:W-:Y:S02]  /*1510*/  IMAD.U32 R7, R7, 0x10000, RZ ;  /* 0x0001000007077824 */ /* 0x020fe400078e00ff */
[-C--:B------:R-:W-:Y:S01]  /*1520*/  FFMA.FTZ R0, R0, R8.reuse, -R25 ;  /* 0x0000000800007223 */ /* 0x080fe20000010819 */
[----:B------:R-:W-:Y:S01]  /*1530*/  FFMA.FTZ R21, R21, R8, R26 ;  /* 0x0000000815157223 */ /* 0x000fe2000001001a */
[-C--:B------:R-:W-:Y:S01]  /*1540*/  FFMA.FTZ R23, R23, R7.reuse, -R28 ;  /* 0x0000000717177223 */ /* 0x080fe2000001081c */
[----:B------:R-:W-:-:S07]  /*1550*/  FFMA.FTZ R24, R24, R7, R9 ;  /* 0x0000000718187223 */ /* 0x000fce0000010009 */
.L_x_2145:
[----:B------:R-:W-:Y:S05]  /*1560*/  BSYNC.RECONVERGENT B0 ;  /* 0x0000000000007941 */ /* 0x000fea0003800200 */
.L_x_2144:
        /* <DEDUP_REMOVED lines=13> */
.L_x_2141:
[----:B------:R-:W-:Y:S01]  /*1640*/  HFMA2 R24, -RZ, RZ, 0, 1.847743988037109375e-06 ;  /* 0x0000001fff187431 */ /* 0x000fe200000001ff */
[----:B------:R-:W-:Y:S01]  /*1650*/  BSSY B0, `(.L_x_2147) ;  /* 0x0000006000007945 */ /* 0x000fe20003800000 */
[----:B------:R-:W-:Y:S02]  /*1660*/  IMAD.MOV.U32 R21, RZ, RZ, 0x10 ;  /* 0x00000010ff157424 */ /* 0x000fe400078e00ff */
[----:B------:R-:W-:-:S07]  /*1670*/  IMAD.MOV.U32 R23, RZ, RZ, -0x1 ;  /* 0xffffffffff177424 */ /* 0x000fce00078e00ff */
[----:B------:R-:W-:Y:S05]  /*1680*/  WARPSYNC.COLLECTIVE R23, `(.L_x_2148) ;  /* 0x0000000017087348 */ /* 0x000fea0003c00000 */
[----:B------:R1:W2:Y:S02]  /*1690*/  SHFL.BFLY P2, R24, R25, R21, R24 ;  /* 0x0c00001519187389 */ /* 0x0002a40000040018 */
[----:B-12---:R-:W-:Y:S05]  /*16a0*/  ENDCOLLECTIVE ;  /* 0x000000000000791b */ /* 0x006fea0003800000 */
.L_x_2148:
[----:B------:R-:W-:Y:S05]  /*16b0*/  BSYNC B0 ;  /* 0x0000000000007941 */ /* 0x000fea0003800000 */
.L_x_2147:
        /* <DEDUP_REMOVED lines=8> */
.L_x_2149:
        /* <DEDUP_REMOVED lines=8> */
.L_x_2150:
        /* <DEDUP_REMOVED lines=8> */
.L_x_2151:
        /* <DEDUP_REMOVED lines=8> */
.L_x_2152:
[----:B------:R-:W-:Y:S01]  /*18c0*/  MOV R26, R24 ;  /* 0x00000018001a7202 */ /* 0x000fe20000000f00 */
[----:B------:R-:W-:Y:S06]  /*18d0*/  BRA `(.L_x_2153) ;  /* 0xfffffff800847947 */ /* 0x000fec000383ffff */
.L_x_2154:
        /* <DEDUP_REMOVED lines=10> */
.L_x_4125:


//--------------------- .text._ZN12tensorrt_llm7kernels32fusedQKNormRopeKernelNTokenHeadsIN3c104HalfENS2_8BFloat16ELi64ELb0ELi8EEEvPviiifPKvS7_S7_PKlii --------------------------
	.section	.text._ZN12tensorrt_llm7kernels32fusedQKNormRopeKernelNTokenHeadsIN3c104HalfENS2_8BFloat16ELi64ELb0ELi8EEEvPviiifPKvS7_S7_PKlii,"ax",@progbits
	.align	128
        .global         _ZN12tensorrt_llm7kernels32fusedQKNormRopeKernelNTokenHeadsIN3c104HalfENS2_8BFloat16ELi64ELb0ELi8EEEvPviiifPKvS7_S7_PKlii
        .type           _ZN12tensorrt_llm7kernels32fusedQKNormRopeKernelNTokenHeadsIN3c104HalfENS2_8BFloat16ELi64ELb0ELi8EEEvPviiifPKvS7_S7_PKlii,@function
        .size           _ZN12tensorrt_llm7kernels32fusedQKNormRopeKernelNTokenHeadsIN3c104HalfENS2_8BFloat16ELi64ELb0ELi8EEEvPviiifPKvS7_S7_PKlii,(.L_x_4126 - _ZN12tensorrt_llm7kernels32fusedQKNormRopeKernelNTokenHeadsIN3c104HalfENS2_8BFloat16ELi64ELb0ELi8EEEvPviiifPKvS7_S7_PKlii)
        .other          _ZN12tensorrt_llm7kernels32fusedQKNormRopeKernelNTokenHeadsIN3c104HalfENS2_8BFloat16ELi64ELb0ELi8EEEvPviiifPKvS7_S7_PKlii,@"STO_CUDA_ENTRY STV_DEFAULT"
_ZN12tensorrt_llm7kernels32fusedQKNormRopeKernelNTokenHeadsIN3c104HalfENS2_8BFloat16ELi64ELb0ELi8EEEvPviiifPKvS7_S7_PKlii:
.text._ZN12tensorrt_llm7kernels32fusedQKNormRopeKernelNTokenHeadsIN3c104HalfENS2_8BFloat16ELi64ELb0ELi8EEEvPviiifPKvS7_S7_PKlii:
        /* <DEDUP_REMOVED lines=79> */
.L_x_2159:
        /* <DEDUP_REMOVED lines=43> */
.L_x_2158:
[----:B------:R-:W-:Y:S05]  /*07a0*/  BSYNC.RECONVERGENT B1 ;  /* 0x0000000000017941 */ /* 0x000fea0003800200 */
.L_x_2157:
        /* <DEDUP_REMOVED lines=12> */
.L_x_2160:
        /* <DEDUP_REMOVED lines=16> */
.L_x_2156:
[----:B------:R-:W-:Y:S05]  /*0970*/  BSYNC.RECONVERGENT B0 ;  /* 0x0000000000007941 */ /* 0x000fea0003800200 */
.L_x_2155:
        /* <DEDUP_REMOVED lines=40> */
.L_x_2165:
        /* <DEDUP_REMOVED lines=11> */
.L_x_2164:
[----:B------:R-:W-:Y:S05]  /*0cb0*/  BSYNC.RECONVERGENT B1 ;  /* 0x0000000000017941 */ /* 0x000fea0003800200 */
.L_x_2163:
        /* <DEDUP_REMOVED lines=8> */
.L_x_2166:
        /* <DEDUP_REMOVED lines=23> */
.L_x_2162:
[----:B------:R-:W-:Y:S05]  /*0eb0*/  BSYNC.RECONVERGENT B0 ;  /* 0x0000000000007941 */ /* 0x000fea0003800200 */
.L_x_2161:
        /* <DEDUP_REMOVED lines=53> */
[----:B-----5:R-:W-:Y:S02]  /*1210*/  HADD2.F32 R13, -RZ, R19.H0_H0 ;  /* 0x20000013ff0d7230 */ /* 0x020fe40000004100 */
[----:B--2---:R-:W-:Y:S02]  /*1220*/  HADD2.F32 R2, -RZ, R22.H0_H0 ;  /* 0x20000016ff027230 */ /* 0x004fe40000004100 */
[----:B----4-:R-:W-:Y:S02]  /*1230*/  HADD2.F32 R20, -RZ, R20.H0_H0 ;  /* 0x20000014ff147230 */ /* 0x010fe40000004100 */
[----:B------:R-:W-:-:S07]  /*1240*/  HADD2.F32 R19, -RZ, R21.H0_H0 ;  /* 0x20000015ff137230 */ /* 0x000fce0000004100 */
.L_x_2174:
[----:B-12---:R-:W1:Y:S01]  /*1250*/  LDS R8, [R15] ;  /* 0x000000000f087984 */ /* 0x006e620000000800 */
[C---:B------:R-:W-:Y:S01]  /*1260*/  ISETP.GE.AND P0, PT, R7.reuse, UR8, PT ;  /* 0x0000000807007c0c */ /* 0x040fe2000bf06270 */
[----:B------:R-:W-:Y:S01]  /*1270*/  UMOV UR5, 0xffffffff ;  /* 0xffffffff00057882 */ /* 0x000fe20000000000 */
[----:B------:R-:W-:Y:S02]  /*1280*/  VIMNMX R22, PT, PT, R7, UR8, PT ;  /* 0x0000000807167c48 */ /* 0x000fe4000bfe0100 */
[----:B------:R-:W-:-:S04]  /*1290*/  SEL R9, R18, RZ, P0 ;  /* 0x000000ff12097207 */ /* 0x000fc80000000000 */
[----:B------:R-:W-:Y:S01]  /*12a0*/  IADD3 R22, PT, PT, R22, R6, R9 ;  /* 0x0000000616167210 */ /* 0x000fe20007ffe009 */
[--C-:B-1----:R-:W-:Y:S02]  /*12b0*/  HADD2.F32 R0, -RZ, R8.reuse.H0_H0 ;  /* 0x20000008ff007230 */ /* 0x102fe40000004100 */
[----:B------:R-:W-:-:S03]  /*12c0*/  HADD2.F32 R8, -RZ, R8.H1_H1 ;  /* 0x30000008ff087230 */ /* 0x000fc60000004100 */
        /* <DEDUP_REMOVED lines=12> */
.L_x_2181:
        /* <DEDUP_REMOVED lines=13> */
.L_x_2169:
[----:B------:R-:W-:Y:S05]  /*1460*/  BSYNC.RECONVERGENT B0 ;  /* 0x0000000000007941 */ /* 0x000fea0003800200 */
.L_x_2168:
        /* <DEDUP_REMOVED lines=44> */
.L_x_2186:
        /* <DEDUP_REMOVED lines=13> */
.L_x_2171:
[----:B------:R-:W-:Y:S05]  /*1800*/  BSYNC B0 ;  /* 0x0000000000007941 */ /* 0x000fea0003800000 */
.L_x_2170:
[----:B------:R-:W2:Y:S01]  /*1810*/  LDC.64 R8, c[0x0][0x380] ;  /* 0x0000e000ff087b82 */ /* 0x000ea20000000a00 */
[----:B------:R-:W-:Y:S01]  /*1820*/  IMAD R23, R22, 0x40, R11 ;  /* 0x0000004016177824 */ /* 0x000fe200078e020b */
[----:B------:R-:W-:Y:S01]  /*1830*/  F2FP.F16.F32.PACK_AB R21, R0, R21 ;  /* 0x000000150015723e */ /* 0x000fe200000000ff */
        /* <DEDUP_REMOVED lines=9> */
.L_x_2167:
[----:B------:R-:W-:Y:S01]  /*18d0*/  BSSY B0, `(.L_x_2175) ;  /* 0x0000007000007945 */ /* 0x000fe20003800000 */
[----:B------:R-:W-:Y:S01]  /*18e0*/  IMAD.MOV.U32 R23, RZ, RZ, 0x10 ;  /* 0x00000010ff177424 */ /* 0x000fe200078e00ff */
[----:B------:R-:W-:Y:S01]  /*18f0*/  MOV R9, 0xffffffff ;  /* 0xffffffff00097802 */ /* 0x000fe20000000f00 */
[----:B------:R-:W-:-:S07]  /*1900*/  IMAD.MOV.U32 R24, RZ, RZ, 0x1f ;  /* 0x0000001fff187424 */ /* 0x000fce00078e00ff */
[----:B------:R-:W-:Y:S05]  /*1910*/  WARPSYNC.COLLECTIVE R9, `(.L_x_2176) ;  /* 0x0000000009087348 */ /* 0x000fea0003c00000 */
[----:B------:R1:W2:Y:S02]  /*1920*/  SHFL.BFLY P1, R25, R21, R23, R24 ;  /* 0x0c00001715197389 */ /* 0x0002a40000020018 */
[----:B-12---:R-:W-:Y:S05]  /*1930*/  ENDCOLLECTIVE ;  /* 0x000000000000791b */ /* 0x006fea0003800000 */
.L_x_2176:
[----:B------:R-:W-:Y:S05]  /*1940*/  BSYNC B0 ;  /* 0x0000000000007941 */ /* 0x000fea0003800000 */
.L_x_2175:
        /* <DEDUP_REMOVED lines=8> */
.L_x_2177:
[----:B------:R-:W-:Y:S01]  /*19d0*/  MOV R23, 0x4 ;  /* 0x0000000400177802 */ /* 0x000fe20000000f00 */
[----:B------:R-:W-:-:S04]  /*19e0*/  FADD.FTZ R27, R26, R25 ;  /* 0x000000191a1b7221 */ /* 0x000fc80000010000 */
[----:B------:R-:W-:-:S07]  /*19f0*/  IMAD.MOV.U32 R21, RZ, RZ, R27 ;  /* 0x000000ffff157224 */ /* 0x000fce00078e001b */
[----:B------:R-:W-:Y:S05]  /*1a00*/  WARPSYNC.COLLECTIVE R9, `(.L_x_2178) ;  /* 0x0000000009087348 */ /* 0x000fea0003c00000 */
[----:B------:R1:W2:Y:S02]  /*1a10*/  SHFL.BFLY P1, R25, R21, R23, R24 ;  /* 0x0c00001715197389 */ /* 0x0002a40000020018 */
[----:B-12---:R-:W-:Y:S05]  /*1a20*/  ENDCOLLECTIVE ;  /* 0x000000000000791b */ /* 0x006fea0003800000 */
.L_x_2178:
[----:B------:R-:W-:Y:S02]  /*1a30*/  IMAD.MOV.U32 R23, RZ, RZ, 0x2 ;  /* 0x00000002ff177424 */ /* 0x000fe400078e00ff */
[----:B------:R-:W-:-:S04]  /*1a40*/  FADD.FTZ R28, R27, R25 ;  /* 0x000000191b1c7221 */ /* 0x000fc80000010000 */
[----:B------:R-:W-:-:S07]  /*1a50*/  IMAD.MOV.U32 R21, RZ, RZ, R28 ;  /* 0x000000ffff157224 */ /* 0x000fce00078e001c */
[----:B------:R-:W-:Y:S05]  /*1a60*/  WARPSYNC.COLLECTIVE R9, `(.L_x_2179) ;  /* 0x0000000009087348 */ /* 0x000fea0003c00000 */
[----:B------:R1:W2:Y:S02]  /*1a70*/  SHFL.BFLY P1, R25, R21, R23, R24 ;  /* 0x0c00001715197389 */ /* 0x0002a40000020018 */
[----:B-12---:R-:W-:Y:S05]  /*1a80*/  ENDCOLLECTIVE ;  /* 0x000000000000791b */ /* 0x006fea0003800000 */
.L_x_2179:
[----:B------:R-:W-:Y:S02]  /*1a90*/  IMAD.MOV.U32 R23, RZ, RZ, 0x1 ;  /* 0x00000001ff177424 */ /* 0x000fe400078e00ff */
[----:B------:R-:W-:-:S05]  /*1aa0*/  FADD.FTZ R29, R28, R25 ;  /* 0x000000191c1d7221 */ /* 0x000fca0000010000 */
[----:B------:R-:W-:-:S07]  /*1ab0*/  MOV R21, R29 ;  /* 0x0000001d00157202 */ /* 0x000fce0000000f00 */
[----:B------:R-:W-:Y:S05]  /*1ac0*/  WARPSYNC.COLLECTIVE R9, `(.L_x_2180) ;  /* 0x0000000009087348 */ /* 0x000fea0003c00000 */
[----:B------:R1:W2:Y:S02]  /*1ad0*/  SHFL.BFLY P1, R25, R21, R23, R24 ;  /* 0x0c00001715197389 */ /* 0x0002a40000020018 */
[----:B-12---:R-:W-:Y:S05]  /*1ae0*/  ENDCOLLECTIVE ;  /* 0x000000000000791b */ /* 0x006fea0003800000 */
.L_x_2180:
[----:B------:R-:W-:Y:S05]  /*1af0*/  BRA `(.L_x_2181) ;  /* 0xfffffff800247947 */ /* 0x000fea000383ffff */
.L_x_2172:
        /* <DEDUP_REMOVED lines=32> */
.L_x_2183:
[----:B------:R-:W-:Y:S05]  /*1d00*/  BSYNC B1 ;  /* 0x0000000000017941 */ /* 0x000fea0003800000 */
.L_x_2182:
        /* <DEDUP_REMOVED lines=8> */
.L_x_2184:
        /* <DEDUP_REMOVED lines=10> */
.L_x_2185:
[----:B------:R-:W-:Y:S05]  /*1e30*/  BRA `(.L_x_2186) ;  /* 0xfffffff8003c7947 */ /* 0x000fea000383ffff */
.L_x_2173:
[----:B------:R-:W-:Y:S01]  /*1e40*/  BSSY B1, `(.L_x_2187) ;  /* 0x0000005000017945 */ /* 0x000fe20003800000 */
[----:B------:R-:W-:-:S07]  /*1e50*/  IMAD.MOV.U32 R9, RZ, RZ, -0x1 ;  /* 0xffffffffff097424 */ /* 0x000fce00078e00ff */
[----:B-1----:R-:W-:Y:S05]  /*1e60*/  WARPSYNC.COLLECTIVE R9, `(.L_x_2188) ;  /* 0x0000000009087348 */ /* 0x002fea0003c00000 */
[----:B------:R-:W-:Y:S01]  /*1e70*/  NOP ;  /* 0x0000000000007918 */ /* 0x000fe20000000000 */
[----:B-1----:R-:W-:Y:S05]  /*1e80*/  ENDCOLLECTIVE ;  /* 0x000000000000791b */ /* 0x002fea0003800000 */
.L_x_2188:
[----:B------:R-:W-:Y:S05]  /*1e90*/  BSYNC B1 ;  /* 0x0000000000017941 */ /* 0x000fea0003800000 */
.L_x_2187:
[----:B------:R-:W-:Y:S05]  /*1ea0*/  BRA `(.L_x_2171) ;  /* 0xfffffff800547947 */ /* 0x000fea000383ffff */
.L_x_2189:
        /* <DEDUP_REMOVED lines=13> */
.L_x_4126:


//--------------------- .text._ZN12tensorrt_llm7kernels32fusedQKNormRopeKernelNTokenHeadsIN3c104HalfENS2_8BFloat16ELi64ELb1ELi8EEEvPviiifPKvS7_S7_PKlii --------------------------
	.section	.text._ZN12tensorrt_llm7kernels32fusedQKNormRopeKernelNTokenHeadsIN3c104HalfENS2_8BFloat16ELi64ELb1ELi8EEEvPviiifPKvS7_S7_PKlii,"ax",@progbits
	.align	128
        .global         _ZN12tensorrt_llm7kernels32fusedQKNormRopeKernelNTokenHeadsIN3c104HalfENS2_8BFloat16ELi64ELb1ELi8EEEvPviiifPKvS7_S7_PKlii
        .type           _ZN12tensorrt_llm7kernels32fusedQKNormRopeKernelNTokenHeadsIN3c104HalfENS2_8BFloat16ELi64ELb1ELi8EEEvPviiifPKvS7_S7_PKlii,@function
        .size           _ZN12tensorrt_llm7kernels32fusedQKNormRopeKernelNTokenHeadsIN3c104HalfENS2_8BFloat16ELi64ELb1ELi8EEEvPviiifPKvS7_S7_PKlii,(.L_x_4127 - _ZN12tensorrt_llm7kernels32fusedQKNormRopeKernelNTokenHeadsIN3c104HalfENS2_8BFloat16ELi64ELb1ELi8EEEvPviiifPKvS7_S7_PKlii)
        .other          _ZN12tensorrt_llm7kernels32fusedQKNormRopeKernelNTokenHeadsIN3c104HalfENS2_8BFloat16ELi64ELb1ELi8EEEvPviiifPKvS7_S7_PKlii,@"STO_CUDA_ENTRY STV_DEFAULT"
_ZN12tensorrt_llm7kernels32fusedQKNormRopeKernelNTokenHeadsIN3c104HalfENS2_8BFloat16ELi64ELb1ELi8EEEvPviiifPKvS7_S7_PKlii:
.text._ZN12tensorrt_llm7kernels32fusedQKNormRopeKernelNTokenHeadsIN3c104HalfENS2_8BFloat16ELi64ELb1ELi8EEEvPviiifPKvS7_S7_PKlii:
[----:B------:R-:W-:Y:S01]  /*0000*/  LDC R1, c[0x0][0x37c] ;  /* 0x0000df00ff017b82 */ /* 0x000fe20000000800 */
[----:B------:R-:W1:Y:S01]  /*0010*/  LDCU.64 UR4, c[0x0][0x388] ;  /* 0x00007100ff0477ac */ /* 0x000e620008000a00 */
[----:B------:R-:W2:Y:S01]  /*0020*/  S2R R8, SR_CTAID.X ;  /* 0x0000000000087919 */ /* 0x000ea20000002500 */
[----:B-1----:R-:W-:Y:S01]  /*0030*/  IMAD.U32 R23, RZ, RZ, UR4 ;  /* 0x00000004ff177e24 */ /* 0x002fe2000f8e00ff */
[----:B------:R-:W1:Y:S03]  /*0040*/  LDCU UR4, c[0x0][0x360] ;  /* 0x00006c00ff0477ac */ /* 0x000e660008000800 */
[----:B------:R-:W-:Y:S01]  /*0050*/  VIADD R15, R23, UR5 ;  /* 0x00000005170f7c36 */ /* 0x000fe20008000000 */
[----:B------:R-:W3:Y:S04]  /*0060*/  LDCU UR5, c[0x0][0x3b8] ;  /* 0x00007700ff0577ac */ /* 0x000ee80008000800 */
[----:B------:R-:W-:-:S04]  /*0070*/  IADD3 R0, PT, PT, R15, 0x7, RZ ;  /* 0x000000070f007810 */ /* 0x000fc80007ffe0ff */
[----:B------:R-:W-:-:S04]  /*0080*/  SHF.R.S32.HI R3, RZ, 0x1f, R0 ;  /* 0x0000001fff037819 */ /* 0x000fc80000011400 */
[----:B------:R-:W-:Y:S02]  /*0090*/  LEA.HI R3, R3, R0, RZ, 0x3 ;  /* 0x0000000003037211 */ /* 0x000fe400078f18ff */
[----:B------:R-:W4:Y:S01]  /*00a0*/  S2R R0, SR_TID.X ;  /* 0x0000000000007919 */ /* 0x000f220000002100 */
[----:B-1----:R-:W-:Y:S01]  /*00b0*/  USHF.R.U32.HI UR4, URZ, 0x5, UR4 ;  /* 0x00000005ff047899 */ /* 0x002fe20008011604 */
[----:B------:R-:W-:-:S04]  /*00c0*/  SHF.R.S32.HI R4, RZ, 0x3, R3 ;  /* 0x00000003ff047819 */ /* 0x000fc80000011403 */
[----:B------:R-:W-:-:S04]  /*00d0*/  IABS R7, R4 ;  /* 0x0000000400077213 */ /* 0x000fc80000000000 */
[----:B------:R-:W1:Y:S08]  /*00e0*/  I2F.RP R6, R7 ;  /* 0x0000000700067306 */ /* 0x000e700000209400 */
[----:B-1----:R-:W1:Y:S01]  /*00f0*/  MUFU.RCP R6, R6 ;  /* 0x0000000600067308 */ /* 0x002e620000001000 */
[----:B----4-:R-:W-:-:S05]  /*0100*/  SHF.R.U32.HI R17, RZ, 0x5, R0 ;  /* 0x00000005ff117819 */ /* 0x010fca0000011600 */
[----:B--2---:R-:W-:-:S05]  /*0110*/  IMAD R5, R8, UR4, R17 ;  /* 0x0000000408057c24 */ /* 0x004fca000f8e0211 */
[----:B------:R-:W-:Y:S01]  /*0120*/  IABS R11, R5 ;  /* 0x00000005000b7213 */ /* 0x000fe20000000000 */
[----:B-1----:R-:W-:Y:S01]  /*0130*/  VIADD R2, R6, 0xffffffe ;  /* 0x0ffffffe06027836 */ /* 0x002fe20000000000 */
[----:B------:R-:W-:-:S03]  /*0140*/  IABS R6, R4 ;  /* 0x0000000400067213 */ /* 0x000fc60000000000 */
        /* <DEDUP_REMOVED lines=19> */
[----:B---3--:R-:W-:Y:S01]  /*0280*/  ISETP.GE.AND P0, PT, R12, UR5, PT ;  /* 0x000000050c007c0c */ /* 0x008fe2000bf06270 */
        /* <DEDUP_REMOVED lines=39> */
.L_x_2194:
[----:B------:R-:W-:Y:S01]  /*0500*/  VIADD R4, R24, 0xfffffffe ;  /* 0xfffffffe18047836 */ /* 0x000fe20000000000 */
[----:B------:R-:W-:Y:S01]  /*0510*/  IADD3 R5, PT, PT, R20, 0x1, RZ ;  /* 0x0000000114057810 */ /* 0x000fe20007ffe0ff */
[C---:B------:R-:W-:Y:S01]  /*0520*/  VIADD R6, R24.reuse, 0xfffffffd ;  /* 0xfffffffd18067836 */ /* 0x040fe20000000000 */
[-C--:B------:R-:W-:Y:S01]  /*0530*/  ISETP.GE.AND P2, PT, R24, R23.reuse, PT ;  /* 0x000000171800720c */ /* 0x080fe20003f46270 */
[----:B------:R-:W-:Y:S01]  /*0540*/  VIADD R9, R20, 0x3 ;  /* 0x0000000314097836 */ /* 0x000fe20000000000 */
[-C--:B------:R-:W-:Y:S01]  /*0550*/  ISETP.GE.AND P1, PT, R4, R23.reuse, PT ;  /* 0x000000170400720c */ /* 0x080fe20003f26270 */
[----:B------:R-:W-:Y:S01]  /*0560*/  VIADD R26, R26, 0x4 ;  /* 0x000000041a1a7836 */ /* 0x000fe20000000000 */
[-C--:B------:R-:W-:Y:S02]  /*0570*/  VIMNMX R4, PT, PT, R4, R23.reuse, PT ;  /* 0x0000001704047248 */ /* 0x080fe40003fe0100 */
[----:B------:R-:W-:Y:S02]  /*0580*/  SEL R5, R5, RZ, P1 ;  /* 0x000000ff05057207 */ /* 0x000fe40000800000 */
[----:B------:R-:W-:-:S02]  /*0590*/  ISETP.GE.AND P1, PT, R6, R23, PT ;  /* 0x000000170600720c */ /* 0x000fc40003f26270 */
[-C--:B------:R-:W-:Y:S02]  /*05a0*/  IADD3 R5, PT, PT, R4, R16.reuse, R5 ;  /* 0x0000001004057210 */ /* 0x080fe40007ffe005 */
[----:B------:R-:W-:Y:S02]  /*05b0*/  IADD3 R4, PT, PT, R24, -0x1, RZ ;  /* 0xffffffff18047810 */ /* 0x000fe40007ffe0ff */
[-C--:B------:R-:W-:Y:S02]  /*05c0*/  VIMNMX R6, PT, PT, R6, R23.reuse, PT ;  /* 0x0000001706067248 */ /* 0x080fe40003fe0100 */
[----:B------:R-:W-:Y:S02]  /*05d0*/  SEL R7, R20, RZ, P1 ;  /* 0x000000ff14077207 */ /* 0x000fe40000800000 */
[----:B------:R-:W-:Y:S02]  /*05e0*/  ISETP.GE.AND P1, PT, R4, R23, PT ;  /* 0x000000170400720c */ /* 0x000fe40003f26270 */
[C---:B------:R-:W-:Y:S01]  /*05f0*/  IADD3 R8, PT, PT, R20.reuse, 0x2, RZ ;  /* 0x0000000214087810 */ /* 0x040fe20007ffe0ff */
[----:B------:R-:W-:Y:S01]  /*0600*/  VIADD R20, R20, 0x4 ;  /* 0x0000000414147836 */ /* 0x000fe20000000000 */
        /* <DEDUP_REMOVED lines=26> */
.L_x_2193:
[----:B---3--:R-:W-:Y:S05]  /*07b0*/  BSYNC.RECONVERGENT B1 ;  /* 0x0000000000017941 */ /* 0x008fea0003800200 */
.L_x_2192:
        /* <DEDUP_REMOVED lines=12> */
.L_x_2195:
[CC--:B------:R-:W-:Y:S01]  /*0880*/  ISETP.GE.AND P0, PT, R6.reuse, R23.reuse, PT ;  /* 0x000000170600720c */ /* 0x0c0fe20003f06270 */
        /* <DEDUP_REMOVED lines=15> */
.L_x_2191:
[----:B---3--:R-:W-:Y:S05]  /*0980*/  BSYNC.RECONVERGENT B0 ;  /* 0x0000000000007941 */ /* 0x008fea0003800200 */
.L_x_2190:
        /* <DEDUP_REMOVED lines=34> */
[----:B------:R-:W-:-:S04]  /*0bb0*/  LOP3.LUT R13, R4, 0x60, RZ, 0xc0, !PT ;  /* 0x00000060040d7812 */ /* 0x000fc800078ec0ff */
[----:B------:R-:W-:Y:S02]  /*0bc0*/  LOP3.LUT R13, R13, 0x1f, R0, 0xf8, !PT ;  /* 0x0000001f0d0d7812 */ /* 0x000fe400078ef800 */
[----:B------:R-:W-:Y:S01]  /*0bd0*/  IADD3 R0, PT, PT, -R2, RZ, RZ ;  /* 0x000000ff02007210 */ /* 0x000fe20007ffe1ff */
[----:B-1----:R-:W-:-:S06]  /*0be0*/  ULEA UR5, UR7, UR5, 0x18 ;  /* 0x0000000507057291 */ /* 0x002fcc000f8ec0ff */
[----:B------:R-:W-:-:S05]  /*0bf0*/  LEA R3, R3, UR5, 0x1 ;  /* 0x0000000503037c11 */ /* 0x000fca000f8e08ff */
[----:B------:R-:W-:-:S07]  /*0c00*/  IMAD.IADD R7, R3, 0x1, R5 ;  /* 0x0000000103077824 */ /* 0x000fce00078e0205 */
.L_x_2200:
        /* <DEDUP_REMOVED lines=11> */
.L_x_2199:
[----:B------:R-:W-:Y:S05]  /*0cc0*/  BSYNC.RECONVERGENT B1 ;  /* 0x0000000000017941 */ /* 0x000fea0003800200 */
.L_x_2198:
        /* <DEDUP_REMOVED lines=8> */
.L_x_2201:
[----:B------:R-:W-:Y:S01]  /*0d50*/  VIADD R3, R25, 0xfffffc00 ;  /* 0xfffffc0019037836 */ /* 0x000fe20000000000 */
        /* <DEDUP_REMOVED lines=22> */
.L_x_2197:
[----:B------:R-:W-:Y:S05]  /*0ec0*/  BSYNC.RECONVERGENT B0 ;  /* 0x0000000000007941 */ /* 0x000fea0003800200 */
.L_x_2196:
        /* <DEDUP_REMOVED lines=8> */
[----:B------:R-:W-:Y:S02]  /*0f50*/  IADD3 R0, PT, PT, R22, 0x1, RZ ;  /* 0x0000000116007810 */ /* 0x000fe40007ffe0ff */
[----:B------:R-:W-:Y:S01]  /*0f60*/  MOV R10, 0x400 ;  /* 0x00000400000a7802 */ /* 0x000fe20000000f00 */
[----:B------:R-:W-:Y:S01]  /*0f70*/  ULEA.HI UR5, UR10, UR10, URZ, 0x1 ;  /* 0x0000000a0a057291 */ /* 0x000fe2000f8f08ff */
[----:B------:R-:W-:Y:S01]  /*0f80*/  LEA R11, R17, UR4, 0x9 ;  /* 0x00000004110b7c11 */ /* 0x000fe2000f8e48ff */
        /* <DEDUP_REMOVED lines=8> */
[----:B---3--:R-:W-:Y:S01]  /*1010*/  LEA R25, R25, R10, 0x18 ;  /* 0x0000000a19197211 */ /* 0x008fe200078ec0ff */
[----:B------:R-:W-:Y:S01]  /*1020*/  IMAD R10, R17, UR10, R14 ;  /* 0x0000000a110a7c24 */ /* 0x000fe2000f8e020e */
[----:B------:R-:W-:Y:S01]  /*1030*/  USHF.R.S32.HI UR7, URZ, 0x1, UR5 ;  /* 0x00000001ff077899 */ /* 0x000fe20008011405 */
[----:B------:R-:W-:Y:S01]  /*1040*/  IMAD R20, R14, 0x2, R11 ;  /* 0x000000020e147824 */ /* 0x000fe200078e020b */
[----:B------:R-:W-:Y:S01]  /*1050*/  ULOP3.LUT UR5, UR5, 0xfffffffe, URZ, 0xc0, !UPT ;  /* 0xfffffffe05057892 */ /* 0x000fe2000f8ec0ff */
[----:B------:R-:W-:Y:S01]  /*1060*/  BSSY B0, `(.L_x_2202) ;  /* 0x0000076000007945 */ /* 0x000fe20003800000 */
[----:B------:R-:W-:-:S02]  /*1070*/  HFMA2 R11, -RZ, RZ, 0, 0 ;  /* 0x00000000ff0b7431 */ /* 0x000fc400000001ff */
[----:B------:R-:W-:Y:S01]  /*1080*/  IMAD R12, R12, R19, RZ ;  /* 0x000000130c0c7224 */ /* 0x000fe200078e02ff */
[----:B------:R-:W-:Y:S01]  /*1090*/  LEA R10, R10, R25, 0x1 ;  /* 0x000000190a0a7211 */ /* 0x000fe200078e08ff */
[----:B------:R-:W-:Y:S02]  /*10a0*/  IMAD.SHL.U32 R20, R20, 0x2, RZ ;  /* 0x0000000214147824 */ /* 0x000fe400078e00ff */
[----:B-----5:R-:W-:Y:S02]  /*10b0*/  HADD2.F32 R8, -RZ, R8.H0_H0 ;  /* 0x20000008ff087230 */ /* 0x020fe40000004100 */
[----:B--2---:R-:W-:Y:S02]  /*10c0*/  HADD2.F32 R9, -RZ, R9.H0_H0 ;  /* 0x20000009ff097230 */ /* 0x004fe40000004100 */
[----:B----4-:R-:W-:Y:S02]  /*10d0*/  HADD2.F32 R7, -RZ, R7.H0_H0 ;  /* 0x20000007ff077230 */ /* 0x010fe40000004100 */
[----:B------:R-:W-:Y:S01]  /*10e0*/  HADD2.F32 R6, -RZ, R6.H0_H0 ;  /* 0x20000006ff067230 */ /* 0x000fe20000004100 */
[----:B------:R-:W-:Y:S06]  /*10f0*/  @!P0 BRA `(.L_x_2203) ;  /* 0x0000000400b08947 */ /* 0x000fec0003800000 */
[----:B------:R-:W-:Y:S01]  /*1100*/  LOP3.LUT R11, R21, 0x7ffffffe, RZ, 0xc0, !PT ;  /* 0x7ffffffe150b7812 */ /* 0x000fe200078ec0ff */
[----:B------:R-:W-:Y:S01]  /*1110*/  IMAD.IADD R18, R22, 0x1, -R23 ;  /* 0x0000000116127824 */ /* 0x000fe200078e0a17 */
[----:B------:R-:W-:Y:S01]  /*1120*/  IADD3 R19, PT, PT, R20, 0x80, R25 ;  /* 0x0000008014137810 */ /* 0x000fe20007ffe019 */
[----:B------:R-:W-:Y:S01]  /*1130*/  IMAD.MOV.U32 R16, RZ, RZ, R22 ;  /* 0x000000ffff107224 */ /* 0x000fe200078e0016 */
[----:B------:R-:W-:Y:S02]  /*1140*/  MOV R17, 0x1 ;  /* 0x0000000100117802 */ /* 0x000fe40000000f00 */
[----:B------:R-:W-:-:S07]  /*1150*/  IADD3 R15, PT, PT, -R11, RZ, RZ ;  /* 0x000000ff0b0f7210 */ /* 0x000fce0007ffe1ff */
.L_x_2208:
[----:B-1----:R-:W1:Y:S01]  /*1160*/  LDS R2, [R19+-0x80] ;  /* 0xffff800013027984 */ /* 0x002e620000000800 */
[----:B------:R-:W-:Y:S01]  /*1170*/  IMAD.U32 R23, RZ, RZ, UR11 ;  /* 0x0000000bff177e24 */ /* 0x000fe2000f8e00ff */
[----:B------:R-:W-:Y:S01]  /*1180*/  UMOV UR4, 0xffffffff ;  /* 0xffffffff00047882 */ /* 0x000fe20000000000 */
[----:B------:R-:W-:-:S03]  /*1190*/  IADD3 R26, PT, PT, R16, 0x1, RZ ;  /* 0x00000001101a7810 */ /* 0x000fc60007ffe0ff */
[CC--:B------:R-:W-:Y:S02]  /*11a0*/  ISETP.GE.AND P2, PT, R16.reuse, R23.reuse, PT ;  /* 0x000000171000720c */ /* 0x0c0fe40003f46270 */
[----:B------:R-:W-:Y:S02]  /*11b0*/  VIMNMX R3, PT, PT, R16, R23, PT ;  /* 0x0000001710037248 */ /* 0x000fe40003fe0100 */
        /* <DEDUP_REMOVED lines=16> */
.L_x_2218:
[----:B------:R-:W3:Y:S01]  /*12c0*/  LDC R24, c[0x0][0x394] ;  /* 0x0000e500ff187b82 */ /* 0x000ee20000000800 */
[----:B--2---:R-:W-:Y:S01]  /*12d0*/  FADD.FTZ R29, R3, R29 ;  /* 0x0000001d031d7221 */ /* 0x004fe20000010000 */
[----:B------:R-:W-:Y:S01]  /*12e0*/  ISETP.NE.AND P1, PT, R17, 0x1, PT ;  /* 0x000000011100780c */ /* 0x000fe20003f25270 */
[----:B------:R-:W-:Y:S01]  /*12f0*/  BSSY.RECONVERGENT B1, `(.L_x_2205) ;  /* 0x000000a000017945 */ /* 0x000fe20003800200 */
[----:B------:R-:W-:Y:S02]  /*1300*/  FSEL R4, R9, R6, !P2 ;  /* 0x0000000609047208 */ /* 0x000fe40005000000 */
        /* <DEDUP_REMOVED lines=8> */
.L_x_2206:
[----:B------:R-:W-:Y:S05]  /*1390*/  BSYNC.RECONVERGENT B1 ;  /* 0x0000000000017941 */ /* 0x000fea0003800200 */
.L_x_2205:
[----:B------:R-:W1:Y:S01]  /*13a0*/  @!P0 LDS.U16 R3, [R10+UR5] ;  /* 0x000000050a038984 */ /* 0x000e620008000400 */
[----:B------:R-:W-:Y:S01]  /*13b0*/  FMUL.FTZ R5, R29, R2 ;  /* 0x000000021d057220 */ /* 0x000fe20000410000 */
[----:B------:R-:W-:Y:S01]  /*13c0*/  LEA R27, R27, R13, 0x6 ;  /* 0x0000000d1b1b7211 */ /* 0x000fe200078e30ff */
[----:B------:R-:W-:Y:S01]  /*13d0*/  UMOV UR4, 0xffffffff ;  /* 0xffffffff00047882 */ /* 0x000fe20000000000 */
[----:B------:R-:W2:Y:S01]  /*13e0*/  @!P0 LDS.U16 R2, [R10] ;  /* 0x000000000a028984 */ /* 0x000ea20000000400 */
[----:B------:R-:W-:Y:S01]  /*13f0*/  FMUL.FTZ R5, R0, R5 ;  /* 0x0000000500057220 */ /* 0x000fe20000410000 */
[CC--:B------:R-:W-:Y:S02]  /*1400*/  ISETP.GE.AND P2, PT, R26.reuse, R23.reuse, PT ;  /* 0x000000171a00720c */ /* 0x0c0fe40003f46270 */
[----:B------:R-:W3:Y:S01]  /*1410*/  LDS R25, [R19] ;  /* 0x0000000013197984 */ /* 0x000ee20000000800 */
[----:B------:R-:W-:Y:S01]  /*1420*/  VIMNMX R26, PT, PT, R26, R23, PT ;  /* 0x000000171a1a7248 */ /* 0x000fe20003fe0100 */
[----:B-1----:R-:W-:-:S04]  /*1430*/  @!P0 IMAD.U32 R3, R3, 0x10000, RZ ;  /* 0x0001000003038824 */ /* 0x002fc800078e00ff */
[-C--:B------:R-:W-:Y:S01]  /*1440*/  @!P0 FMUL.FTZ R0, R4, R3.reuse ;  /* 0x0000000304008220 */ /* 0x080fe20000410000 */
[----:B--2---:R-:W-:Y:S01]  /*1450*/  @!P0 SHF.L.U32 R2, R2, 0x10, RZ ;  /* 0x0000001002028819 */ /* 0x004fe200000006ff */
[----:B------:R-:W-:-:S04]  /*1460*/  @!P0 FMUL.FTZ R3, R5, R3 ;  /* 0x0000000305038220 */ /* 0x000fc80000410000 */
[-C--:B------:R-:W-:Y:S01]  /*1470*/  @!P0 FFMA.FTZ R0, R5, R2.reuse, -R0 ;  /* 0x0000000205008223 */ /* 0x080fe20000010800 */
[----:B------:R-:W-:Y:S02]  /*1480*/  @!P0 FFMA.FTZ R4, R4, R2, R3 ;  /* 0x0000000204048223 */ /* 0x000fe40000010003 */
[----:B------:R-:W1:Y:S01]  /*1490*/  LDC.64 R2, c[0x0][0x380] ;  /* 0x0000e000ff027b82 */ /* 0x000e620000000a00 */
[----:B------:R-:W-:Y:S02]  /*14a0*/  @!P0 IMAD.MOV.U32 R5, RZ, RZ, R0 ;  /* 0x000000ffff058224 */ /* 0x000fe400078e0000 */
[----:B------:R-:W-:-:S03]  /*14b0*/  VIADD R0, R18, 0x1 ;  /* 0x0000000112007836 */ /* 0x000fc60000000000 */
[----:B------:R-:W-:Y:S01]  /*14c0*/  F2FP.F16.F32.PACK_AB R29, R4, R5 ;  /* 0x00000005041d723e */ /* 0x000fe200000000ff */
[----:B-1----:R-:W-:Y:S01]  /*14d0*/  IMAD.WIDE R4, R27, 0x2, R2 ;  /* 0x000000021b047825 */ /* 0x002fe200078e0202 */
[----:B------:R-:W-:-:S03]  /*14e0*/  SEL R27, R0, RZ, P2 ;  /* 0x000000ff001b7207 */ /* 0x000fc60001000000 */
[--C-:B---3--:R-:W-:Y:S01]  /*14f0*/  HADD2.F32 R0, -RZ, R25.reuse.H0_H0 ;  /* 0x20000019ff007230 */ /* 0x108fe20000004100 */
[----:B------:R-:W-:Y:S01]  /*1500*/  IADD3 R26, PT, PT, R26, R12, R27 ;  /* 0x0000000c1a1a7210 */ /* 0x000fe20007ffe01b */
[----:B------:R-:W-:Y:S01]  /*1510*/  HADD2.F32 R27, -RZ, R25.H1_H1 ;  /* 0x30000019ff1b7230 */ /* 0x000fe20000004100 */
[----:B------:R1:W-:Y:S02]  /*1520*/  STG.E desc[UR8][R4.64], R29 ;  /* 0x0000001d04007986 */ /* 0x0003e4000c101908 */
        /* <DEDUP_REMOVED lines=12> */
.L_x_2225:
[----:B--2---:R-:W-:Y:S01]  /*15f0*/  FADD.FTZ R29, R4, R29 ;  /* 0x0000001d041d7221 */ /* 0x004fe20000010000 */
[----:B-1----:R-:W-:Y:S01]  /*1600*/  FSEL R4, R9, R6, !P2 ;  /* 0x0000000609047208 */ /* 0x002fe20005000000 */
[----:B------:R-:W-:Y:S01]  /*1610*/  VIADD R17, R17, 0x2 ;  /* 0x0000000211117836 */ /* 0x000fe20000000000 */
[----:B------:R-:W-:Y:S01]  /*1620*/  IADD3 R15, PT, PT, R15, 0x2, RZ ;  /* 0x000000020f0f7810 */ /* 0x000fe20007ffe0ff */
[----:B------:R-:W-:Y:S01]  /*1630*/  FFMA.FTZ R29, R29, 0.015625, R24 ;  /* 0x3c8000001d1d7823 */ /* 0x000fe20000010018 */
[----:B------:R-:W-:Y:S01]  /*1640*/  IADD3 R19, PT, PT, R19, 0x100, RZ ;  /* 0x0000010013137810 */ /* 0x000fe20007ffe0ff */
[----:B------:R-:W1:Y:S01]  /*1650*/  @!P0 LDS.U16 R24, [R10+UR5] ;  /* 0x000000050a188984 */ /* 0x000e620008000400 */
[----:B------:R-:W-:Y:S01]  /*1660*/  VIADD R16, R16, 0x2 ;  /* 0x0000000210107836 */ /* 0x000fe20000000000 */
[----:B------:R-:W-:Y:S02]  /*1670*/  IADD3 R18, PT, PT, R18, 0x2, RZ ;  /* 0x0000000212127810 */ /* 0x000fe40007ffe0ff */
[----:B------:R-:W2:Y:S02]  /*1680*/  MUFU.RSQ R29, R29 ;  /* 0x0000001d001d7308 */ /* 0x000ea40000001400 */
[----:B--2---:R-:W-:-:S04]  /*1690*/  FMUL.FTZ R4, R29, R4 ;  /* 0x000000041d047220 */ /* 0x004fc80000410000 */
[----:B------:R-:W-:Y:S01]  /*16a0*/  FMUL.FTZ R27, R27, R4 ;  /* 0x000000041b1b7220 */ /* 0x000fe20000410000 */
[----:B------:R-:W-:-:S05]  /*16b0*/  FSEL R4, R8, R7, !P2 ;  /* 0x0000000708047208 */ /* 0x000fca0005000000 */
[----:B------:R-:W-:Y:S02]  /*16c0*/  FMUL.FTZ R5, R29, R4 ;  /* 0x000000041d057220 */ /* 0x000fe40000410000 */
[----:B------:R-:W2:Y:S02]  /*16d0*/  @!P0 LDS.U16 R4, [R10] ;  /* 0x000000000a048984 */ /* 0x000ea40000000400 */
[----:B------:R-:W-:Y:S01]  /*16e0*/  FMUL.FTZ R0, R0, R5 ;  /* 0x0000000500007220 */ /* 0x000fe20000410000 */
[----:B-1----:R-:W-:-:S05]  /*16f0*/  @!P0 SHF.L.U32 R25, R24, 0x10, RZ ;  /* 0x0000001018198819 */ /* 0x002fca00000006ff */
[C---:B------:R-:W-:Y:S01]  /*1700*/  @!P0 FMUL.FTZ R5, R25.reuse, R27 ;  /* 0x0000001b19058220 */ /* 0x040fe20000410000 */
[----:B--2---:R-:W-:Y:S02]  /*1710*/  @!P0 IMAD.U32 R24, R4, 0x10000, RZ ;  /* 0x0001000004188824 */ /* 0x004fe400078e00ff */
[-C--:B------:R-:W-:Y:S01]  /*1720*/  @!P0 FMUL.FTZ R4, R25, R0.reuse ;  /* 0x0000000019048220 */ /* 0x080fe20000410000 */
[----:B------:R-:W-:Y:S01]  /*1730*/  LEA R25, R26, R13, 0x6 ;  /* 0x0000000d1a197211 */ /* 0x000fe200078e30ff */
[C---:B------:R-:W-:Y:S02]  /*1740*/  @!P0 FFMA.FTZ R5, R24.reuse, R0, -R5 ;  /* 0x0000000018058223 */ /* 0x040fe40000010805 */
[----:B------:R-:W-:Y:S02]  /*1750*/  @!P0 FFMA.FTZ R27, R24, R27, R4 ;  /* 0x0000001b181b8223 */ /* 0x000fe40000010004 */
[----:B------:R-:W-:-:S04]  /*1760*/  IMAD.WIDE R2, R25, 0x2, R2 ;  /* 0x0000000219027825 */ /* 0x000fc800078e0202 */
[----:B------:R-:W-:Y:S01]  /*1770*/  @!P0 IMAD.MOV.U32 R0, RZ, RZ, R5 ;  /* 0x000000ffff008224 */ /* 0x000fe200078e0005 */
[----:B------:R-:W-:-:S04]  /*1780*/  ISETP.NE.AND P0, PT, R15, RZ, PT ;  /* 0x000000ff0f00720c */ /* 0x000fc80003f05270 */
[----:B------:R-:W-:-:S05]  /*1790*/  F2FP.F16.F32.PACK_AB R27, R27, R0 ;  /* 0x000000001b1b723e */ /* 0x000fca00000000ff */
[----:B------:R1:W-:Y:S04]  /*17a0*/  STG.E desc[UR8][R2.64], R27 ;  /* 0x0000001b02007986 */ /* 0x0003e8000c101908 */
[----:B------:R-:W-:Y:S05]  /*17b0*/  @P0 BRA `(.L_x_2208) ;  /* 0xfffffff800680947 */ /* 0x000fea000383ffff */
.L_x_2203:
[----:B------:R-:W-:Y:S05]  /*17c0*/  BSYNC B0 ;  /* 0x0000000000007941 */ /* 0x000fea0003800000 */
.L_x_2202:
        /* <DEDUP_REMOVED lines=30> */
.L_x_2232:
[----:B------:R-:W3:Y:S01]  /*19b0*/  LDC R4, c[0x0][0x394] ;  /* 0x0000e500ff047b82 */ /* 0x000ee20000000800 */
[----:B------:R-:W-:Y:S01]  /*19c0*/  ISETP.NE.AND P1, PT, R11, RZ, PT ;  /* 0x000000ff0b00720c */ /* 0x000fe20003f25270 */
[----:B------:R-:W-:Y:S01]  /*19d0*/  BSSY.RECONVERGENT B0, `(.L_x_2210) ;  /* 0x0000004000007945 */ /* 0x000fe20003800200 */
[----:B------:R-:W-:-:S11]  /*19e0*/  ISETP.GE.AND P2, PT, R14, UR7, PT ;  /* 0x000000070e007c0c */ /* 0x000fd6000bf46270 */
[----:B------:R-:W-:Y:S05]  /*19f0*/  @P1 BRA `(.L_x_2211) ;  /* 0x0000000000041947 */ /* 0x000fea0003800000 */
[----:B------:R-:W-:-:S04]  /*1a00*/  DEPBAR.LE SB0, 0x0 ;  /* 0x000080000000791a */ /* 0x000fc80000000000 */
.L_x_2211:
[----:B------:R-:W-:Y:S05]  /*1a10*/  BSYNC.RECONVERGENT B0 ;  /* 0x0000000000007941 */ /* 0x000fea0003800200 */
.L_x_2210:
        /* <DEDUP_REMOVED lines=20> */
[----:B------:R-:W-:-:S05]  /*1b60*/  F2FP.F16.F32.PACK_AB R7, R7, R0 ;  /* 0x000000000707723e */ /* 0x000fca00000000ff */
[----:B------:R-:W-:Y:S01]  /*1b70*/  STG.E desc[UR8][R4.64], R7 ;  /* 0x0000000704007986 */ /* 0x000fe2000c101908 */
[----:B------:R-:W-:Y:S05]  /*1b80*/  EXIT ;  /* 0x000000000000794d */ /* 0x000fea0003800000 */
.L_x_2204:
[----:B------:R-:W-:Y:S01]  /*1b90*/  HFMA2 R5, -RZ, RZ, 0, 9.5367431640625e-07 ;  /* 0x00000010ff057431 */ /* 0x000fe200000001ff */
[----:B------:R-:W-:Y:S01]  /*1ba0*/  BSSY B1, `(.L_x_2212) ;  /* 0x0000006000017945 */ /* 0x000fe20003800000 */
[----:B------:R-:W-:Y:S01]  /*1bb0*/  IMAD.MOV.U32 R25, RZ, RZ, 0x1f ;  /* 0x0000001fff197424 */ /* 0x000fe200078e00ff */
[----:B------:R-:W-:-:S07]  /*1bc0*/  MOV R28, 0xffffffff ;  /* 0xffffffff001c7802 */ /* 0x000fce0000000f00 */
[----:B------:R-:W-:Y:S05]  /*1bd0*/  WARPSYNC.COLLECTIVE R28, `(.L_x_2213) ;  /* 0x000000001c087348 */ /* 0x000fea0003c00000 */
[----:B------:R1:W2:Y:S02]  /*1be0*/  SHFL.BFLY P1, R29, R4, R5, R25 ;  /* 0x0c000005041d7389 */ /* 0x0002a40000020019 */
[----:B-12---:R-:W-:Y:S05]  /*1bf0*/  ENDCOLLECTIVE ;  /* 0x000000000000791b */ /* 0x006fea0003800000 */
.L_x_2213:
[----:B------:R-:W-:Y:S05]  /*1c00*/  BSYNC B1 ;  /* 0x0000000000017941 */ /* 0x000fea0003800000 */
.L_x_2212:
[----:B------:R-:W-:Y:S01]  /*1c10*/  FADD.FTZ R4, R4, R29 ;  /* 0x0000001d04047221 */ /* 0x000fe20000010000 */
[----:B------:R-:W-:Y:S02]  /*1c20*/  IMAD.MOV.U32 R5, RZ, RZ, 0x8 ;  /* 0x00000008ff057424 */ /* 0x000fe400078e00ff */
[----:B------:R-:W-:Y:S02]  /*1c30*/  HFMA2 R25, -RZ, RZ, 0, 1.847743988037109375e-06 ;  /* 0x0000001fff197431 */ /* 0x000fe400000001ff */
[----:B------:R-:W-:-:S07]  /*1c40*/  IMAD.MOV.U32 R28, RZ, RZ, -0x1 ;  /* 0xffffffffff1c7424 */ /* 0x000fce00078e00ff */
[----:B------:R-:W-:Y:S05]  /*1c50*/  WARPSYNC.COLLECTIVE R28, `(.L_x_2214) ;  /* 0x000000001c087348 */ /* 0x000fea0003c00000 */
[----:B------:R1:W2:Y:S02]  /*1c60*/  SHFL.BFLY P1, R29, R4, R5, R25 ;  /* 0x0c000005041d7389 */ /* 0x0002a40000020019 */
[----:B-12---:R-:W-:Y:S05]  /*1c70*/  ENDCOLLECTIVE ;  /* 0x000000000000791b */ /* 0x006fea0003800000 */
.L_x_2214:
[----:B------:R-:W-:Y:S02]  /*1c80*/  IMAD.MOV.U32 R5, RZ, RZ, 0x4 ;  /* 0x00000004ff057424 */ /* 0x000fe400078e00ff */
[----:B------:R-:W-:-:S05]  /*1c90*/  FADD.FTZ R3, R4, R29 ;  /* 0x0000001d04037221 */ /* 0x000fca0000010000 */
[----:B------:R-:W-:-:S07]  /*1ca0*/  MOV R4, R3 ;  /* 0x0000000300047202 */ /* 0x000fce0000000f00 */
[----:B------:R-:W-:Y:S05]  /*1cb0*/  WARPSYNC.COLLECTIVE R28, `(.L_x_2215) ;  /* 0x000000001c087348 */ /* 0x000fea0003c00000 */
[----:B------:R1:W2:Y:S02]  /*1cc0*/  SHFL.BFLY P1, R29, R4, R5, R25 ;  /* 0x0c000005041d7389 */ /* 0x0002a40000020019 */
[----:B-12---:R-:W-:Y:S05]  /*1cd0*/  ENDCOLLECTIVE ;  /* 0x000000000000791b */ /* 0x006fea0003800000 */
.L_x_2215:
[----:B------:R-:W-:Y:S02]  /*1ce0*/  IMAD.MOV.U32 R5, RZ, RZ, 0x2 ;  /* 0x00000002ff057424 */ /* 0x000fe400078e00ff */
[----:B------:R-:W-:-:S05]  /*1cf0*/  FADD.FTZ R24, R3, R29 ;  /* 0x0000001d03187221 */ /* 0x000fca0000010000 */
[----:B------:R-:W-:-:S07]  /*1d00*/  MOV R4, R24 ;  /* 0x0000001800047202 */ /* 0x000fce0000000f00 */
[----:B------:R-:W-:Y:S05]  /*1d10*/  WARPSYNC.COLLECTIVE R28, `(.L_x_2216) ;  /* 0x000000001c087348 */ /* 0x000fea0003c00000 */
[----:B------:R1:W2:Y:S02]  /*1d20*/  SHFL.BFLY P1, R29, R4, R5, R25 ;  /* 0x0c000005041d7389 */ /* 0x0002a40000020019 */
[----:B-12---:R-:W-:Y:S05]  /*1d30*/  ENDCOLLECTIVE ;  /* 0x000000000000791b */ /* 0x006fea0003800000 */
.L_x_2216:
[----:B------:R-:W-:Y:S02]  /*1d40*/  IMAD.MOV.U32 R5, RZ, RZ, 0x1 ;  /* 0x00000001ff057424 */ /* 0x000fe400078e00ff */
[----:B------:R-:W-:-:S05]  /*1d50*/  FADD.FTZ R3, R24, R29 ;  /* 0x0000001d18037221 */ /* 0x000fca0000010000 */
[----:B------:R-:W-:-:S07]  /*1d60*/  MOV R4, R3 ;  /* 0x0000000300047202 */ /* 0x000fce0000000f00 */
[----:B------:R-:W-:Y:S05]  /*1d70*/  WARPSYNC.COLLECTIVE R28, `(.L_x_2217) ;  /* 0x000000001c087348 */ /* 0x000fea0003c00000 */
[----:B------:R1:W2:Y:S02]  /*1d80*/  SHFL.BFLY P1, R29, R4, R5, R25 ;  /* 0x0c000005041d7389 */ /* 0x0002a40000020019 */
[----:B-12---:R-:W-:Y:S05]  /*1d90*/  ENDCOLLECTIVE ;  /* 0x000000000000791b */ /* 0x006fea0003800000 */
.L_x_2217:
[----:B------:R-:W-:Y:S05]  /*1da0*/  BRA `(.L_x_2218) ;  /* 0xfffffff400447947 */ /* 0x000fea000383ffff */
.L_x_2207:
[----:B------:R-:W-:Y:S01]  /*1db0*/  HFMA2 R5, -RZ, RZ, 0, 9.5367431640625e-07 ;  /* 0x00000010ff057431 */ /* 0x000fe200000001ff */
[----:B------:R-:W-:Y:S01]  /*1dc0*/  BSSY B1, `(.L_x_2219) ;  /* 0x0000006000017945 */ /* 0x000fe20003800000 */
[----:B------:R-:W-:Y:S01]  /*1dd0*/  IMAD.MOV.U32 R25, RZ, RZ, 0x1f ;  /* 0x0000001fff197424 */ /* 0x000fe200078e00ff */
[----:B------:R-:W-:-:S07]  /*1de0*/  MOV R28, 0xffffffff ;  /* 0xffffffff001c7802 */ /* 0x000fce0000000f00 */
[----:B------:R-:W-:Y:S05]  /*1df0*/  WARPSYNC.COLLECTIVE R28, `(.L_x_2220) ;  /* 0x000000001c087348 */ /* 0x000fea0003c00000 */
[----:B------:R1:W2:Y:S02]  /*1e00*/  SHFL.BFLY P1, R29, R4, R5, R25 ;  /* 0x0c000005041d7389 */ /* 0x0002a40000020019 */
[----:B-12---:R-:W-:Y:S05]  /*1e10*/  ENDCOLLECTIVE ;  /* 0x000000000000791b */ /* 0x006fea0003800000 */
.L_x_2220:
[----:B------:R-:W-:Y:S05]  /*1e20*/  BSYNC B1 ;  /* 0x0000000000017941 */ /* 0x000fea0003800000 */
.L_x_2219:
[----:B------:R-:W-:Y:S01]  /*1e30*/  FADD.FTZ R4, R4, R29 ;  /* 0x0000001d04047221 */ /* 0x000fe20000010000 */
[----:B------:R-:W-:Y:S02]  /*1e40*/  IMAD.MOV.U32 R5, RZ, RZ, 0x8 ;  /* 0x00000008ff057424 */ /* 0x000fe400078e00ff */
[----:B------:R-:W-:Y:S02]  /*1e50*/  HFMA2 R25, -RZ, RZ, 0, 1.847743988037109375e-06 ;  /* 0x0000001fff197431 */ /* 0x000fe400000001ff */
[----:B------:R-:W-:-:S07]  /*1e60*/  IMAD.MOV.U32 R28, RZ, RZ, -0x1 ;  /* 0xffffffffff1c7424 */ /* 0x000fce00078e00ff */
[----:B------:R-:W-:Y:S05]  /*1e70*/  WARPSYNC.COLLECTIVE R28, `(.L_x_2221) ;  /* 0x000000001c087348 */ /* 0x000fea0003c00000 */
[----:B------:R1:W2:Y:S02]  /*1e80*/  SHFL.BFLY P1, R29, R4, R5, R25 ;  /* 0x0c000005041d7389 */ /* 0x0002a40000020019 */
[----:B-12---:R-:W-:Y:S05]  /*1e90*/  ENDCOLLECTIVE ;  /* 0x000000000000791b */ /* 0x006fea0003800000 */
.L_x_2221:
[----:B------:R-:W-:Y:S01]  /*1ea0*/  MOV R5, 0x4 ;  /* 0x0000000400057802 */ /* 0x000fe20000000f00 */
[----:B------:R-:W-:-:S07]  /*1eb0*/  FADD.FTZ R4, R4, R29 ;  /* 0x0000001d04047221 */ /* 0x000fce0000010000 */
[----:B------:R-:W-:Y:S05]  /*1ec0*/  WARPSYNC.COLLECTIVE R28, `(.L_x_2222) ;  /* 0x000000001c087348 */ /* 0x000fea0003c00000 */
[----:B------:R1:W2:Y:S02]  /*1ed0*/  SHFL.BFLY P1, R29, R4, R5, R25 ;  /* 0x0c000005041d7389 */ /* 0x0002a40000020019 */
[----:B-12---:R-:W-:Y:S05]  /*1ee0*/  ENDCOLLECTIVE ;  /* 0x000000000000791b */ /* 0x006fea0003800000 */
.L_x_2222:
[----:B------:R-:W-:Y:S02]  /*1ef0*/  IMAD.MOV.U32 R5, RZ, RZ, 0x2 ;  /* 0x00000002ff057424 */ /* 0x000fe400078e00ff */
[----:B------:R-:W-:-:S07]  /*1f00*/  FADD.FTZ R4, R4, R29 ;  /* 0x0000001d04047221 */ /* 0x000fce0000010000 */
[----:B------:R-:W-:Y:S05]  /*1f10*/  WARPSYNC.COLLECTIVE R28, `(.L_x_2223) ;  /* 0x000000001c087348 */ /* 0x000fea0003c00000 */
[----:B------:R1:W2:Y:S02]  /*1f20*/  SHFL.BFLY P1, R29, R4, R5, R25 ;  /* 0x0c000005041d7389 */ /* 0x0002a40000020019 */
[----:B-12---:R-:W-:Y:S05]  /*1f30*/  ENDCOLLECTIVE ;  /* 0x000000000000791b */ /* 0x006fea0003800000 */
.L_x_2223:
[----:B------:R-:W-:Y:S02]  /*1f40*/  HFMA2 R5, -RZ, RZ, 0, 5.9604644775390625e-08 ;  /* 0x00000001ff057431 */ /* 0x000fe400000001ff */
[----:B------:R-:W-:-:S07]  /*1f50*/  FADD.FTZ R4, R4, R29 ;  /* 0x0000001d04047221 */ /* 0x000fce0000010000 */
[----:B------:R-:W-:Y:S05]  /*1f60*/  WARPSYNC.COLLECTIVE R28, `(.L_x_2224) ;  /* 0x000000001c087348 */ /* 0x000fea0003c00000 */
[----:B------:R1:W2:Y:S02]  /*1f70*/  SHFL.BFLY P1, R29, R4, R5, R25 ;  /* 0x0c000005041d7389 */ /* 0x0002a40000020019 */
[----:B-12---:R-:W-:Y:S05]  /*1f80*/  ENDCOLLECTIVE ;  /* 0x000000000000791b */ /* 0x006fea0003800000 */
.L_x_2224:
[----:B------:R-:W-:Y:S05]  /*1f90*/  BRA `(.L_x_2225) ;  /* 0xfffffff400947947 */ /* 0x000fea000383ffff */
.L_x_2209:
[----:B------:R-:W-:Y:S01]  /*1fa0*/  BSSY B0, `(.L_x_2226) ;  /* 0x0000007000007945 */ /* 0x000fe20003800000 */
[----:B------:R-:W-:Y:S01]  /*1fb0*/  IMAD.MOV.U32 R5, RZ, RZ, 0x10 ;  /* 0x00000010ff057424 */ /* 0x000fe200078e00ff */
[----:B------:R-:W-:Y:S01]  /*1fc0*/  MOV R25, 0x1f ;  /* 0x0000001f00197802 */ /* 0x000fe20000000f00 */
[----:B------:R-:W-:-:S07]  /*1fd0*/  IMAD.MOV.U32 R28, RZ, RZ, -0x1 ;  /* 0xffffffffff1c7424 */ /* 0x000fce00078e00ff */
[----:B------:R-:W-:Y:S05]  /*1fe0*/  WARPSYNC.COLLECTIVE R28, `(.L_x_2227) ;  /* 0x000000001c087348 */ /* 0x000fea0003c00000 */
[----:B------:R1:W2:Y:S02]  /*1ff0*/  SHFL.BFLY P1, R29, R4, R5, R25 ;  /* 0x0c000005041d7389 */ /* 0x0002a40000020019 */
[----:B-12---:R-:W-:Y:S05]  /*2000*/  ENDCOLLECTIVE ;  /* 0x000000000000791b */ /* 0x006fea0003800000 */
.L_x_2227:
[----:B------:R-:W-:Y:S05]  /*2010*/  BSYNC B0 ;  /* 0x0000000000007941 */ /* 0x000fea0003800000 */
.L_x_2226:
[----:B------:R-:W-:Y:S01]  /*2020*/  FADD.FTZ R4, R4, R29 ;  /* 0x0000001d04047221 */ /* 0x000fe20000010000 */
[----:B------:R-:W-:Y:S02]  /*2030*/  HFMA2 R5, -RZ, RZ, 0, 4.76837158203125e-07 ;  /* 0x00000008ff057431 */ /* 0x000fe400000001ff */
[----:B------:R-:W-:Y:S01]  /*2040*/  IMAD.MOV.U32 R25, RZ, RZ, 0x1f ;  /* 0x0000001fff197424 */ /* 0x000fe200078e00ff */
[----:B------:R-:W-:-:S07]  /*2050*/  MOV R28, 0xffffffff ;  /* 0xffffffff001c7802 */ /* 0x000fce0000000f00 */
[----:B------:R-:W-:Y:S05]  /*2060*/  WARPSYNC.COLLECTIVE R28, `(.L_x_2228) ;  /* 0x000000001c087348 */ /* 0x000fea0003c00000 */
[----:B------:R1:W2:Y:S02]  /*2070*/  SHFL.BFLY P1, R29, R4, R5, R25 ;  /* 0x0c000005041d7389 */ /* 0x0002a40000020019 */
[----:B-12---:R-:W-:Y:S05]  /*2080*/  ENDCOLLECTIVE ;  /* 0x000000000000791b */ /* 0x006fea0003800000 */
.L_x_2228:
[----:B------:R-:W-:Y:S02]  /*2090*/  HFMA2 R5, -RZ, RZ, 0, 2.384185791015625e-07 ;  /* 0x00000004ff057431 */ /* 0x000fe400000001ff */
[----:B------:R-:W-:-:S04]  /*20a0*/  FADD.FTZ R3, R4, R29 ;  /* 0x0000001d04037221 */ /* 0x000fc80000010000 */
[----:B------:R-:W-:-:S07]  /*20b0*/  IMAD.MOV.U32 R4, RZ, RZ, R3 ;  /* 0x000000ffff047224 */ /* 0x000fce00078e0003 */
[----:B------:R-:W-:Y:S05]  /*20c0*/  WARPSYNC.COLLECTIVE R28, `(.L_x_2229) ;  /* 0x000000001c087348 */ /* 0x000fea0003c00000 */
[----:B------:R1:W2:Y:S02]  /*20d0*/  SHFL.BFLY P1, R29, R4, R5, R25 ;  /* 0x0c000005041d7389 */ /* 0x0002a40000020019 */
[----:B-12---:R-:W-:Y:S05]  /*20e0*/  ENDCOLLECTIVE ;  /* 0x000000000000791b */ /* 0x006fea0003800000 */
.L_x_2229:
[----:B------:R-:W-:Y:S01]  /*20f0*/  MOV R5, 0x2 ;  /* 0x0000000200057802 */ /* 0x000fe20000000f00 */
[----:B------:R-:W-:-:S04]  /*2100*/  FADD.FTZ R12, R3, R29 ;  /* 0x0000001d030c7221 */ /* 0x000fc80000010000 */
[----:B------:R-:W-:-:S07]  /*2110*/  IMAD.MOV.U32 R4, RZ, RZ, R12 ;  /* 0x000000ffff047224 */ /* 0x000fce00078e000c */
[----:B------:R-:W-:Y:S05]  /*2120*/  WARPSYNC.COLLECTIVE R28, `(.L_x_2230) ;  /* 0x000000001c087348 */ /* 0x000fea0003c00000 */
[----:B------:R1:W2:Y:S02]  /*2130*/  SHFL.BFLY P1, R29, R4, R5, R25 ;  /* 0x0c000005041d7389 */ /* 0x0002a40000020019 */
[----:B-12---:R-:W-:Y:S05]  /*2140*/  ENDCOLLECTIVE ;  /* 0x000000000000791b */ /* 0x006fea0003800000 */
.L_x_2230:
[----:B------:R-:W-:Y:S02]  /*2150*/  HFMA2 R5, -RZ, RZ, 0, 5.9604644775390625e-08 ;  /* 0x00000001ff057431 */ /* 0x000fe400000001ff */
[----:B------:R-:W-:-:S04]  /*2160*/  FADD.FTZ R15, R12, R29 ;  /* 0x0000001d0c0f7221 */ /* 0x000fc80000010000 */
[----:B------:R-:W-:-:S07]  /*2170*/  IMAD.MOV.U32 R4, RZ, RZ, R15 ;  /* 0x000000ffff047224 */ /* 0x000fce00078e000f */
[----:B------:R-:W-:Y:S05]  /*2180*/  WARPSYNC.COLLECTIVE R28, `(.L_x_2231) ;  /* 0x000000001c087348 */ /* 0x000fea0003c00000 */
[----:B------:R1:W2:Y:S02]  /*2190*/  SHFL.BFLY P1, R29, R4, R5, R25 ;  /* 0x0c000005041d7389 */ /* 0x0002a40000020019 */
[----:B-12---:R-:W-:Y:S05]  /*21a0*/  ENDCOLLECTIVE ;  /* 0x000000000000791b */ /* 0x006fea0003800000 */
.L_x_2231:
[----:B------:R-:W-:Y:S05]  /*21b0*/  BRA `(.L_x_2232) ;  /* 0xfffffff400fc7947 */ /* 0x000fea000383ffff */
.L_x_2233:
        /* <DEDUP_REMOVED lines=12> */
.L_x_4127:


//--------------------- .text._ZN12tensorrt_llm7kernels32fusedQKNormRopeKernelNTokenHeadsIN3c104HalfENS2_8BFloat16ELi256ELb0ELi4EEEvPviiifPKvS7_S7_PKlii --------------------------
	.section	.text._ZN12tensorrt_llm7kernels32fusedQKNormRopeKernelNTokenHeadsIN3c104HalfENS2_8BFloat16ELi256ELb0ELi4EEEvPviiifPKvS7_S7_PKlii,"ax",@progbits
	.align	128
        .global         _ZN12tensorrt_llm7kernels32fusedQKNormRopeKernelNTokenHeadsIN3c104HalfENS2_8BFloat16ELi256ELb0ELi4EEEvPviiifPKvS7_S7_PKlii
        .type           _ZN12tensorrt_llm7kernels32fusedQKNormRopeKernelNTokenHeadsIN3c104HalfENS2_8BFloat16ELi256ELb0ELi4EEEvPviiifPKvS7_S7_PKlii,@function
        .size           _ZN12tensorrt_llm7kernels32fusedQKNormRopeKernelNTokenHeadsIN3c104HalfENS2_8BFloat16ELi256ELb0ELi4EEEvPviiifPKvS7_S7_PKlii,(.L_x_4128 - _ZN12tensorrt_llm7kernels32fusedQKNormRopeKernelNTokenHeadsIN3c104HalfENS2_8BFloat16ELi256ELb0ELi4EEEvPviiifPKvS7_S7_PKlii)
        .other          _ZN12tensorrt_llm7kernels32fusedQKNormRopeKernelNTokenHeadsIN3c104HalfENS2_8BFloat16ELi256ELb0ELi4EEEvPviiifPKvS7_S7_PKlii,@"STO_CUDA_ENTRY STV_DEFAULT"
_ZN12tensorrt_llm7kernels32fusedQKNormRopeKernelNTokenHeadsIN3c104HalfENS2_8BFloat16ELi256ELb0ELi4EEEvPviiifPKvS7_S7_PKlii:
.text._ZN12tensorrt_llm7kernels32fusedQKNormRopeKernelNTokenHeadsIN3c104HalfENS2_8BFloat16ELi256ELb0ELi4EEEvPviiifPKvS7_S7_PKlii:
        /* <DEDUP_REMOVED lines=79> */
.L_x_2238:
        /* <DEDUP_REMOVED lines=43> */
.L_x_2237:
[----:B---3--:R-:W-:Y:S05]  /*07a0*/  BSYNC.RECONVERGENT B1 ;  /* 0x0000000000017941 */ /* 0x008fea0003800200 */
.L_x_2236:
        /* <DEDUP_REMOVED lines=12> */
.L_x_2239:
        /* <DEDUP_REMOVED lines=16> */
.L_x_2235:
[----:B---3--:R-:W-:Y:S05]  /*0970*/  BSYNC.RECONVERGENT B0 ;  /* 0x0000000000007941 */ /* 0x008fea0003800200 */
.L_x_2234:
        /* <DEDUP_REMOVED lines=40> */
.L_x_2244:
        /* <DEDUP_REMOVED lines=11> */
.L_x_2243:
[----:B------:R-:W-:Y:S05]  /*0cb0*/  BSYNC.RECONVERGENT B1 ;  /* 0x0000000000017941 */ /* 0x000fea0003800200 */
.L_x_2242:
        /* <DEDUP_REMOVED lines=8> */
.L_x_2245:
        /* <DEDUP_REMOVED lines=23> */
.L_x_2241:
[----:B------:R-:W-:Y:S05]  /*0eb0*/  BSYNC.RECONVERGENT B0 ;  /* 0x0000000000007941 */ /* 0x000fea0003800200 */
.L_x_2240:
        /* <DEDUP_REMOVED lines=60> */
.L_x_2253:
        /* <DEDUP_REMOVED lines=32> */
.L_x_2260:
        /* <DEDUP_REMOVED lines=30> */
.L_x_2248:
[----:B------:R-:W-:Y:S05]  /*1660*/  BSYNC.RECONVERGENT B0 ;  /* 0x0000000000007941 */ /* 0x000fea0003800200 */
.L_x_2247:
        /* <DEDUP_REMOVED lines=213> */
.L_x_2271:
        /* <DEDUP_REMOVED lines=27> */
.L_x_2250:
[----:B------:R-:W-:Y:S05]  /*2570*/  BSYNC B0 ;  /* 0x0000000000007941 */ /* 0x000fea0003800000 */
.L_x_2249:
        /* <DEDUP_REMOVED lines=15> */
.L_x_2246:
[----:B------:R-:W-:Y:S01]  /*2670*/  HFMA2 R41, -RZ, RZ, 0, 9.5367431640625e-07 ;  /* 0x00000010ff297431 */ /* 0x000fe200000001ff */
[----:B------:R-:W-:Y:S01]  /*2680*/  BSSY B0, `(.L_x_2254) ;  /* 0x0000006000007945 */ /* 0x000fe20003800000 */
[----:B------:R-:W-:Y:S01]  /*2690*/  IMAD.MOV.U32 R42, RZ, RZ, 0x1f ;  /* 0x0000001fff2a7424 */ /* 0x000fe200078e00ff */
[----:B------:R-:W-:-:S07]  /*26a0*/  MOV R43, 0xffffffff ;  /* 0xffffffff002b7802 */ /* 0x000fce0000000f00 */
[----:B------:R-:W-:Y:S05]  /*26b0*/  WARPSYNC.COLLECTIVE R43, `(.L_x_2255) ;  /* 0x000000002b087348 */ /* 0x000fea0003c00000 */
[----:B------:R1:W2:Y:S02]  /*26c0*/  SHFL.BFLY P3, R45, R44, R41, R42 ;  /* 0x0c0000292c2d7389 */ /* 0x0002a4000006002a */
[----:B-12---:R-:W-:Y:S05]  /*26d0*/  ENDCOLLECTIVE ;  /* 0x000000000000791b */ /* 0x006fea0003800000 */
.L_x_2255:
[----:B------:R-:W-:Y:S05]  /*26e0*/  BSYNC B0 ;  /* 0x0000000000007941 */ /* 0x000fea0003800000 */
.L_x_2254:
[----:B------:R-:W-:Y:S01]  /*26f0*/  FADD.FTZ R44, R44, R45 ;  /* 0x0000002d2c2c7221 */ /* 0x000fe20000010000 */
[----:B------:R-:W-:Y:S02]  /*2700*/  IMAD.MOV.U32 R41, RZ, RZ, 0x8 ;  /* 0x00000008ff297424 */ /* 0x000fe400078e00ff */
[----:B------:R-:W-:Y:S02]  /*2710*/  HFMA2 R42, -RZ, RZ, 0, 1.847743988037109375e-06 ;  /* 0x0000001fff2a7431 */ /* 0x000fe400000001ff */
[----:B------:R-:W-:-:S07]  /*2720*/  IMAD.MOV.U32 R43, RZ, RZ, -0x1 ;  /* 0xffffffffff2b7424 */ /* 0x000fce00078e00ff */
[----:B------:R-:W-:Y:S05]  /*2730*/  WARPSYNC.COLLECTIVE R43, `(.L_x_2256) ;  /* 0x000000002b087348 */ /* 0x000fea0003c00000 */
[----:B------:R1:W2:Y:S02]  /*2740*/  SHFL.BFLY P3, R45, R44, R41, R42 ;  /* 0x0c0000292c2d7389 */ /* 0x0002a4000006002a */
[----:B-12---:R-:W-:Y:S05]  /*2750*/  ENDCOLLECTIVE ;  /* 0x000000000000791b */ /* 0x006fea0003800000 */
.L_x_2256:
[----:B------:R-:W-:Y:S02]  /*2760*/  IMAD.MOV.U32 R41, RZ, RZ, 0x4 ;  /* 0x00000004ff297424 */ /* 0x000fe400078e00ff */
[----:B------:R-:W-:-:S05]  /*2770*/  FADD.FTZ R5, R44, R45 ;  /* 0x0000002d2c057221 */ /* 0x000fca0000010000 */
[----:B------:R-:W-:-:S07]  /*2780*/  MOV R44, R5 ;  /* 0x00000005002c7202 */ /* 0x000fce0000000f00 */
[----:B------:R-:W-:Y:S05]  /*2790*/  WARPSYNC.COLLECTIVE R43, `(.L_x_2257) ;  /* 0x000000002b087348 */ /* 0x000fea0003c00000 */
[----:B------:R1:W2:Y:S02]  /*27a0*/  SHFL.BFLY P3, R45, R44, R41, R42 ;  /* 0x0c0000292c2d7389 */ /* 0x0002a4000006002a */
[----:B-12---:R-:W-:Y:S05]  /*27b0*/  ENDCOLLECTIVE ;  /* 0x000000000000791b */ /* 0x006fea0003800000 */
.L_x_2257:
[----:B------:R-:W-:Y:S02]  /*27c0*/  IMAD.MOV.U32 R41, RZ, RZ, 0x2 ;  /* 0x00000002ff297424 */ /* 0x000fe400078e00ff */
[----:B------:R-:W-:-:S05]  /*27d0*/  FADD.FTZ R37, R5, R45 ;  /* 0x0000002d05257221 */ /* 0x000fca0000010000 */
[----:B------:R-:W-:-:S07]  /*27e0*/  MOV R44, R37 ;  /* 0x00000025002c7202 */ /* 0x000fce0000000f00 */
[----:B------:R-:W-:Y:S05]  /*27f0*/  WARPSYNC.COLLECTIVE R43, `(.L_x_2258) ;  /* 0x000000002b087348 */ /* 0x000fea0003c00000 */
[----:B------:R1:W2:Y:S02]  /*2800*/  SHFL.BFLY P3, R45, R44, R41, R42 ;  /* 0x0c0000292c2d7389 */ /* 0x0002a4000006002a */
[----:B-12---:R-:W-:Y:S05]  /*2810*/  ENDCOLLECTIVE ;  /* 0x000000000000791b */ /* 0x006fea0003800000 */
.L_x_2258:
[----:B------:R-:W-:Y:S02]  /*2820*/  IMAD.MOV.U32 R41, RZ, RZ, 0x1 ;  /* 0x00000001ff297424 */ /* 0x000fe400078e00ff */
[----:B------:R-:W-:-:S05]  /*2830*/  FADD.FTZ R38, R37, R45 ;  /* 0x0000002d25267221 */ /* 0x000fca0000010000 */
[----:B------:R-:W-:-:S07]  /*2840*/  MOV R44, R38 ;  /* 0x00000026002c7202 */ /* 0x000fce0000000f00 */
[----:B------:R-:W-:Y:S05]  /*2850*/  WARPSYNC.COLLECTIVE R43, `(.L_x_2259) ;  /* 0x000000002b087348 */ /* 0x000fea0003c00000 */
[----:B------:R1:W2:Y:S02]  /*2860*/  SHFL.BFLY P3, R45, R44, R41, R42 ;  /* 0x0c0000292c2d7389 */ /* 0x0002a4000006002a */
[----:B-12---:R-:W-:Y:S05]  /*2870*/  ENDCOLLECTIVE ;  /* 0x000000000000791b */ /* 0x006fea0003800000 */
.L_x_2259:
[----:B------:R-:W-:Y:S05]  /*2880*/  BRA `(.L_x_2260) ;  /* 0xffffffe800fc7947 */ /* 0x000fea000383ffff */
.L_x_2251:
        /* <DEDUP_REMOVED lines=37> */
.L_x_2262:
[----:B------:R-:W-:Y:S05]  /*2ae0*/  BSYNC B1 ;  /* 0x0000000000017941 */ /* 0x000fea0003800000 */
.L_x_2261:
        /* <DEDUP_REMOVED lines=9> */
.L_x_2263:
        /* <DEDUP_REMOVED lines=32> */
.L_x_2264:
        /* <DEDUP_REMOVED lines=33> */
.L_x_2265:
        /* <DEDUP_REMOVED lines=25> */
.L_x_2266:
        /* <DEDUP_REMOVED lines=37> */
.L_x_2267:
        /* <DEDUP_REMOVED lines=31> */
.L_x_2268:
        /* <DEDUP_REMOVED lines=30> */
.L_x_2269:
        /* <DEDUP_REMOVED lines=12> */
.L_x_2270:
[----:B------:R-:W-:Y:S05]  /*3800*/  BRA `(.L_x_2271) ;  /* 0xffffffe800ec7947 */ /* 0x000fea000383ffff */
.L_x_2252:
[----:B------:R-:W-:Y:S01]  /*3810*/  BSSY B1, `(.L_x_2272) ;  /* 0x0000005000017945 */ /* 0x000fe20003800000 */
[----:B------:R-:W-:-:S07]  /*3820*/  MOV R43, 0xffffffff ;  /* 0xffffffff002b7802 */ /* 0x000fce0000000f00 */
[----:B------:R-:W-:Y:S05]  /*3830*/  WARPSYNC.COLLECTIVE R43, `(.L_x_2273) ;  /* 0x000000002b087348 */ /* 0x000fea0003c00000 */
[----:B------:R-:W-:Y:S01]  /*3840*/  NOP ;  /* 0x0000000000007918 */ /* 0x000fe20000000000 */
[----:B------:R-:W-:Y:S05]  /*3850*/  ENDCOLLECTIVE ;  /* 0x000000000000791b */ /* 0x000fea0003800000 */
.L_x_2273:
[----:B------:R-:W-:Y:S05]  /*3860*/  BSYNC B1 ;  /* 0x0000000000017941 */ /* 0x000fea0003800000 */
.L_x_2272:
[----:B------:R-:W-:Y:S05]  /*3870*/  BRA `(.L_x_2250) ;  /* 0xffffffec003c7947 */ /* 0x000fea000383ffff */
.L_x_2274:
        /* <DEDUP_REMOVED lines=16> */
.L_x_4128:


//--------------------- .text._ZN12tensorrt_llm7kernels32fusedQKNormRopeKernelNTokenHeadsIN3c104HalfENS2_8BFloat16ELi256ELb1ELi4EEEvPviiifPKvS7_S7_PKlii --------------------------
	.section	.text._ZN12tensorrt_llm7kernels32fusedQKNormRopeKernelNTokenHeadsIN3c104HalfENS2_8BFloat16ELi256ELb1ELi4EEEvPviiifPKvS7_S7_PKlii,"ax",@progbits
	.align	128
        .global         _ZN12tensorrt_llm7kernels32fusedQKNormRopeKernelNTokenHeadsIN3c104HalfENS2_8BFloat16ELi256ELb1ELi4EEEvPviiifPKvS7_S7_PKlii
        .type           _ZN12tensorrt_llm7kernels32fusedQKNormRopeKernelNTokenHeadsIN3c104HalfENS2_8BFloat16ELi256ELb1ELi4EEEvPviiifPKvS7_S7_PKlii,@function
        .size           _ZN12tensorrt_llm7kernels32fusedQKNormRopeKernelNTokenHeadsIN3c104HalfENS2_8BFloat16ELi256ELb1ELi4EEEvPviiifPKvS7_S7_PKlii,(.L_x_4129 - _ZN12tensorrt_llm7kernels32fusedQKNormRopeKernelNTokenHeadsIN3c104HalfENS2_8BFloat16ELi256ELb1ELi4EEEvPviiifPKvS7_S7_PKlii)
        .other          _ZN12tensorrt_llm7kernels32fusedQKNormRopeKernelNTokenHeadsIN3c104HalfENS2_8BFloat16ELi256ELb1ELi4EEEvPviiifPKvS7_S7_PKlii,@"STO_CUDA_ENTRY STV_DEFAULT"
_ZN12tensorrt_llm7kernels32fusedQKNormRopeKernelNTokenHeadsIN3c104HalfENS2_8BFloat16ELi256ELb1ELi4EEEvPviiifPKvS7_S7_PKlii:
.text._ZN12tensorrt_llm7kernels32fusedQKNormRopeKernelNTokenHeadsIN3c104HalfENS2_8BFloat16ELi256ELb1ELi4EEEvPviiifPKvS7_S7_PKlii:
        /* <DEDUP_REMOVED lines=78> */
.L_x_2279:
        /* <DEDUP_REMOVED lines=43> */
.L_x_2278:
[----:B---3--:R-:W-:Y:S05]  /*0790*/  BSYNC.RECONVERGENT B1 ;  /* 0x0000000000017941 */ /* 0x008fea0003800200 */
.L_x_2277:
        /* <DEDUP_REMOVED lines=12> */
.L_x_2280:
        /* <DEDUP_REMOVED lines=16> */
.L_x_2276:
[----:B---3--:R-:W-:Y:S05]  /*0960*/  BSYNC.RECONVERGENT B0 ;  /* 0x0000000000007941 */ /* 0x008fea0003800200 */
.L_x_2275:
        /* <DEDUP_REMOVED lines=40> */
.L_x_2285:
        /* <DEDUP_REMOVED lines=11> */
.L_x_2284:
[----:B------:R-:W-:Y:S05]  /*0ca0*/  BSYNC.RECONVERGENT B1 ;  /* 0x0000000000017941 */ /* 0x000fea0003800200 */
.L_x_2283:
        /* <DEDUP_REMOVED lines=8> */
.L_x_2286:
        /* <DEDUP_REMOVED lines=23> */
.L_x_2282:
[----:B------:R-:W-:Y:S05]  /*0ea0*/  BSYNC.RECONVERGENT B0 ;  /* 0x0000000000007941 */ /* 0x000fea0003800200 */
.L_x_2281:
        /* <DEDUP_REMOVED lines=62> */
.L_x_2292:
        /* <DEDUP_REMOVED lines=32> */
.L_x_2299:
        /* <DEDUP_REMOVED lines=30> */
.L_x_2289:
[----:B------:R-:W-:Y:S05]  /*1670*/  BSYNC.RECONVERGENT B0 ;  /* 0x0000000000007941 */ /* 0x000fea0003800200 */
.L_x_2288:
        /* <DEDUP_REMOVED lines=36> */
.L_x_2291:
[----:B------:R-:W-:Y:S05]  /*18c0*/  BSYNC.RECONVERGENT B0 ;  /* 0x0000000000007941 */ /* 0x000fea0003800200 */
.L_x_2290:
        /* <DEDUP_REMOVED lines=15> */
.L_x_2287:
        /* <DEDUP_REMOVED lines=8> */
.L_x_2294:
[----:B------:R-:W-:Y:S05]  /*1a40*/  BSYNC B0 ;  /* 0x0000000000007941 */ /* 0x000fea0003800000 */
.L_x_2293:
        /* <DEDUP_REMOVED lines=8> */
.L_x_2295:
[----:B------:R-:W-:Y:S02]  /*1ad0*/  HFMA2 R41, -RZ, RZ, 0, 2.384185791015625e-07 ;  /* 0x00000004ff297431 */ /* 0x000fe400000001ff */
[----:B------:R-:W-:-:S04]  /*1ae0*/  IMAD.MOV.U32 R5, RZ, RZ, R40 ;  /* 0x000000ffff057224 */ /* 0x000fc800078e0028 */
[----:B------:R-:W-:-:S05]  /*1af0*/  FADD.FTZ R5, R6, R5 ;  /* 0x0000000506057221 */ /* 0x000fca0000010000 */
[----:B------:R-:W-:-:S07]  /*1b00*/  MOV R6, R5 ;  /* 0x0000000500067202 */ /* 0x000fce0000000f00 */
[----:B------:R-:W-:Y:S05]  /*1b10*/  WARPSYNC.COLLECTIVE R39, `(.L_x_2296) ;  /* 0x0000000027087348 */ /* 0x000fea0003c00000 */
[----:B------:R1:W2:Y:S02]  /*1b20*/  SHFL.BFLY P1, R40, R6, R41, R42 ;  /* 0x0c00002906287389 */ /* 0x0002a4000002002a */
[----:B-12---:R-:W-:Y:S05]  /*1b30*/  ENDCOLLECTIVE ;  /* 0x000000000000791b */ /* 0x006fea0003800000 */
.L_x_2296:
[----:B------:R-:W-:Y:S02]  /*1b40*/  HFMA2 R41, -RZ, RZ, 0, 1.1920928955078125e-07 ;  /* 0x00000002ff297431 */ /* 0x000fe400000001ff */
[----:B------:R-:W-:-:S04]  /*1b50*/  IMAD.MOV.U32 R38, RZ, RZ, R40 ;  /* 0x000000ffff267224 */ /* 0x000fc800078e0028 */
[----:B------:R-:W-:-:S05]  /*1b60*/  FADD.FTZ R38, R5, R38 ;  /* 0x0000002605267221 */ /* 0x000fca0000010000 */
[----:B------:R-:W-:-:S07]  /*1b70*/  MOV R6, R38 ;  /* 0x0000002600067202 */ /* 0x000fce0000000f00 */
[----:B------:R-:W-:Y:S05]  /*1b80*/  WARPSYNC.COLLECTIVE R39, `(.L_x_2297) ;  /* 0x0000000027087348 */ /* 0x000fea0003c00000 */
[----:B------:R1:W2:Y:S02]  /*1b90*/  SHFL.BFLY P1, R40, R6, R41, R42 ;  /* 0x0c00002906287389 */ /* 0x0002a4000002002a */
[----:B-12---:R-:W-:Y:S05]  /*1ba0*/  ENDCOLLECTIVE ;  /* 0x000000000000791b */ /* 0x006fea0003800000 */
.L_x_2297:
[----:B------:R-:W-:Y:S02]  /*1bb0*/  HFMA2 R41, -RZ, RZ, 0, 5.9604644775390625e-08 ;  /* 0x00000001ff297431 */ /* 0x000fe400000001ff */
[----:B------:R-:W-:-:S04]  /*1bc0*/  IMAD.MOV.U32 R37, RZ, RZ, R40 ;  /* 0x000000ffff257224 */ /* 0x000fc800078e0028 */
[----:B------:R-:W-:-:S05]  /*1bd0*/  FADD.FTZ R37, R38, R37 ;  /* 0x0000002526257221 */ /* 0x000fca0000010000 */
[----:B------:R-:W-:-:S07]  /*1be0*/  MOV R6, R37 ;  /* 0x0000002500067202 */ /* 0x000fce0000000f00 */
[----:B------:R-:W-:Y:S05]  /*1bf0*/  WARPSYNC.COLLECTIVE R39, `(.L_x_2298) ;  /* 0x0000000027087348 */ /* 0x000fea0003c00000 */
[----:B------:R1:W2:Y:S02]  /*1c00*/  SHFL.BFLY P1, R40, R6, R41, R42 ;  /* 0x0c00002906287389 */ /* 0x0002a4000002002a */
[----:B-12---:R-:W-:Y:S05]  /*1c10*/  ENDCOLLECTIVE ;  /* 0x000000000000791b */ /* 0x006fea0003800000 */
.L_x_2298:
[----:B------:R-:W-:Y:S05]  /*1c20*/  BRA `(.L_x_2299) ;  /* 0xfffffff800187947 */ /* 0x000fea000383ffff */
.L_x_2300:
        /* <DEDUP_REMOVED lines=13> */
.L_x_4129:


//--------------------- .text._ZN12tensorrt_llm7kernels32fusedQKNormRopeKernelNTokenHeadsIN3c104HalfENS2_8BFloat16ELi128ELb0ELi4EEEvPviiifPKvS7_S7_PKlii --------------------------
	.section	.text._ZN12tensorrt_llm7kernels32fusedQKNormRopeKernelNTokenHeadsIN3c104HalfENS2_8BFloat16ELi128ELb0ELi4EEEvPviiifPKvS7_S7_PKlii,"ax",@progbits
	.align	128
        .global         _ZN12tensorrt_llm7kernels32fusedQKNormRopeKernelNTokenHeadsIN3c104HalfENS2_8BFloat16ELi128ELb0ELi4EEEvPviiifPKvS7_S7_PKlii
        .type           _ZN12tensorrt_llm7kernels32fusedQKNormRopeKernelNTokenHeadsIN3c104HalfENS2_8BFloat16ELi128ELb0ELi4EEEvPviiifPKvS7_S7_PKlii,@function
        .size           _ZN12tensorrt_llm7kernels32fusedQKNormRopeKernelNTokenHeadsIN3c104HalfENS2_8BFloat16ELi128ELb0ELi4EEEvPviiifPKvS7_S7_PKlii,(.L_x_4130 - _ZN12tensorrt_llm7kernels32fusedQKNormRopeKernelNTokenHeadsIN3c104HalfENS2_8BFloat16ELi128ELb0ELi4EEEvPviiifPKvS7_S7_PKlii)
        .other          _ZN12tensorrt_llm7kernels32fusedQKNormRopeKernelNTokenHeadsIN3c104HalfENS2_8BFloat16ELi128ELb0ELi4EEEvPviiifPKvS7_S7_PKlii,@"STO_CUDA_ENTRY STV_DEFAULT"
_ZN12tensorrt_llm7kernels32fusedQKNormRopeKernelNTokenHeadsIN3c104HalfENS2_8BFloat16ELi128ELb0ELi4EEEvPviiifPKvS7_S7_PKlii:
.text._ZN12tensorrt_llm7kernels32fusedQKNormRopeKernelNTokenHeadsIN3c104HalfENS2_8BFloat16ELi128ELb0ELi4EEEvPviiifPKvS7_S7_PKlii:
        /* <DEDUP_REMOVED lines=78> */
.L_x_2305:
        /* <DEDUP_REMOVED lines=43> */
.L_x_2304:
[----:B------:R-:W-:Y:S05]  /*0790*/  BSYNC.RECONVERGENT B1 ;  /* 0x0000000000017941 */ /* 0x000fea0003800200 */
.L_x_2303:
        /* <DEDUP_REMOVED lines=12> */
.L_x_2306:
        /* <DEDUP_REMOVED lines=16> */
.L_x_2302:
[----:B------:R-:W-:Y:S05]  /*0960*/  BSYNC.RECONVERGENT B0 ;  /* 0x0000000000007941 */ /* 0x000fea0003800200 */
.L_x_2301:
        /* <DEDUP_REMOVED lines=40> */
.L_x_2311:
        /* <DEDUP_REMOVED lines=11> */
.L_x_2310:
[----:B------:R-:W-:Y:S05]  /*0ca0*/  BSYNC.RECONVERGENT B1 ;  /* 0x0000000000017941 */ /* 0x000fea0003800200 */
.L_x_2309:
        /* <DEDUP_REMOVED lines=8> */
.L_x_2312:
        /* <DEDUP_REMOVED lines=23> */
.L_x_2308:
[----:B------:R-:W-:Y:S05]  /*0ea0*/  BSYNC.RECONVERGENT B0 ;  /* 0x0000000000007941 */ /* 0x000fea0003800200 */
.L_x_2307:
        /* <DEDUP_REMOVED lines=98> */
.L_x_2320:
        /* <DEDUP_REMOVED lines=24> */
.L_x_2327:
        /* <DEDUP_REMOVED lines=18> */
.L_x_2315:
[----:B------:R-:W-:Y:S05]  /*1770*/  BSYNC.RECONVERGENT B0 ;  /* 0x0000000000007941 */ /* 0x000fea0003800200 */
.L_x_2314:
        /* <DEDUP_REMOVED lines=64> */
.L_x_2334:
        /* <DEDUP_REMOVED lines=12> */
.L_x_2317:
[----:B------:R-:W-:Y:S05]  /*1c40*/  BSYNC B0 ;  /* 0x0000000000007941 */ /* 0x000fea0003800000 */
.L_x_2316:
        /* <DEDUP_REMOVED lines=13> */
.L_x_2313:
[----:B------:R-:W-:Y:S01]  /*1d20*/  BSSY B0, `(.L_x_2321) ;  /* 0x0000007000007945 */ /* 0x000fe20003800000 */
[----:B------:R-:W-:Y:S01]  /*1d30*/  IMAD.MOV.U32 R2, RZ, RZ, 0x10 ;  /* 0x00000010ff027424 */ /* 0x000fe200078e00ff */
[----:B------:R-:W-:Y:S01]  /*1d40*/  MOV R3, 0x1f ;  /* 0x0000001f00037802 */ /* 0x000fe20000000f00 */
[----:B------:R-:W-:-:S07]  /*1d50*/  IMAD.MOV.U32 R4, RZ, RZ, -0x1 ;  /* 0xffffffffff047424 */ /* 0x000fce00078e00ff */
[----:B------:R-:W-:Y:S05]  /*1d60*/  WARPSYNC.COLLECTIVE R4, `(.L_x_2322) ;  /* 0x0000000004087348 */ /* 0x000fea0003c00000 */
[----:B------:R1:W2:Y:S02]  /*1d70*/  SHFL.BFLY P2, R32, R5, R2, R3 ;  /* 0x0c00000205207389 */ /* 0x0002a40000040003 */
[----:B-12---:R-:W-:Y:S05]  /*1d80*/  ENDCOLLECTIVE ;  /* 0x000000000000791b */ /* 0x006fea0003800000 */
.L_x_2322:
[----:B------:R-:W-:Y:S05]  /*1d90*/  BSYNC B0 ;  /* 0x0000000000007941 */ /* 0x000fea0003800000 */
.L_x_2321:
[----:B------:R-:W-:Y:S01]  /*1da0*/  FADD.FTZ R5, R5, R32 ;  /* 0x0000002005057221 */ /* 0x000fe20000010000 */
[----:B------:R-:W-:Y:S02]  /*1db0*/  HFMA2 R2, -RZ, RZ, 0, 4.76837158203125e-07 ;  /* 0x00000008ff027431 */ /* 0x000fe400000001ff */
[----:B------:R-:W-:Y:S01]  /*1dc0*/  IMAD.MOV.U32 R3, RZ, RZ, 0x1f ;  /* 0x0000001fff037424 */ /* 0x000fe200078e00ff */
[----:B------:R-:W-:-:S07]  /*1dd0*/  MOV R4, 0xffffffff ;  /* 0xffffffff00047802 */ /* 0x000fce0000000f00 */
[----:B------:R-:W-:Y:S05]  /*1de0*/  WARPSYNC.COLLECTIVE R4, `(.L_x_2323) ;  /* 0x0000000004087348 */ /* 0x000fea0003c00000 */
[----:B------:R1:W2:Y:S02]  /*1df0*/  SHFL.BFLY P2, R32, R5, R2, R3 ;  /* 0x0c00000205207389 */ /* 0x0002a40000040003 */
[----:B-12---:R-:W-:Y:S05]  /*1e00*/  ENDCOLLECTIVE ;  /* 0x000000000000791b */ /* 0x006fea0003800000 */
.L_x_2323:
[----:B------:R-:W-:Y:S02]  /*1e10*/  HFMA2 R2, -RZ, RZ, 0, 2.384185791015625e-07 ;  /* 0x00000004ff027431 */ /* 0x000fe400000001ff */
[----:B------:R-:W-:-:S04]  /*1e20*/  FADD.FTZ R30, R5, R32 ;  /* 0x00000020051e7221 */ /* 0x000fc80000010000 */
[----:B------:R-:W-:-:S07]  /*1e30*/  IMAD.MOV.U32 R5, RZ, RZ, R30 ;  /* 0x000000ffff057224 */ /* 0x000fce00078e001e */
[----:B------:R-:W-:Y:S05]  /*1e40*/  WARPSYNC.COLLECTIVE R4, `(.L_x_2324) ;  /* 0x0000000004087348 */ /* 0x000fea0003c00000 */
[----:B------:R1:W2:Y:S02]  /*1e50*/  SHFL.BFLY P2, R32, R5, R2, R3 ;  /* 0x0c00000205207389 */ /* 0x0002a40000040003 */
[----:B-12---:R-:W-:Y:S05]  /*1e60*/  ENDCOLLECTIVE ;  /* 0x000000000000791b */ /* 0x006fea0003800000 */
.L_x_2324:
[----:B------:R-:W-:Y:S01]  /*1e70*/  MOV R2, 0x2 ;  /* 0x0000000200027802 */ /* 0x000fe20000000f00 */
[----:B------:R-:W-:-:S04]  /*1e80*/  FADD.FTZ R35, R30, R32 ;  /* 0x000000201e237221 */ /* 0x000fc80000010000 */
[----:B------:R-:W-:-:S07]  /*1e90*/  IMAD.MOV.U32 R5, RZ, RZ, R35 ;  /* 0x000000ffff057224 */ /* 0x000fce00078e0023 */
[----:B------:R-:W-:Y:S05]  /*1ea0*/  WARPSYNC.COLLECTIVE R4, `(.L_x_2325) ;  /* 0x0000000004087348 */ /* 0x000fea0003c00000 */
[----:B------:R1:W2:Y:S02]  /*1eb0*/  SHFL.BFLY P2, R32, R5, R2, R3 ;  /* 0x0c00000205207389 */ /* 0x0002a40000040003 */
[----:B-12---:R-:W-:Y:S05]  /*1ec0*/  ENDCOLLECTIVE ;  /* 0x000000000000791b */ /* 0x006fea0003800000 */
.L_x_2325:
[----:B------:R-:W-:Y:S02]  /*1ed0*/  HFMA2 R2, -RZ, RZ, 0, 5.9604644775390625e-08 ;  /* 0x00000001ff027431 */ /* 0x000fe400000001ff */
[----:B------:R-:W-:-:S04]  /*1ee0*/  FADD.FTZ R36, R35, R32 ;  /* 0x0000002023247221 */ /* 0x000fc80000010000 */
[----:B------:R-:W-:-:S07]  /*1ef0*/  IMAD.MOV.U32 R5, RZ, RZ, R36 ;  /* 0x000000ffff057224 */ /* 0x000fce00078e0024 */
[----:B------:R-:W-:Y:S05]  /*1f00*/  WARPSYNC.COLLECTIVE R4, `(.L_x_2326) ;  /* 0x0000000004087348 */ /* 0x000fea0003c00000 */
[----:B------:R1:W2:Y:S02]  /*1f10*/  SHFL.BFLY P2, R32, R5, R2, R3 ;  /* 0x0c00000205207389 */ /* 0x0002a40000040003 */
[----:B-12---:R-:W-:Y:S05]  /*1f20*/  ENDCOLLECTIVE ;  /* 0x000000000000791b */ /* 0x006fea0003800000 */
.L_x_2326:
[----:B------:R-:W-:Y:S05]  /*1f30*/  BRA `(.L_x_2327) ;  /* 0xfffffff400c47947 */ /* 0x000fea000383ffff */
.L_x_2318:
        /* <DEDUP_REMOVED lines=32> */
.L_x_2329:
[----:B------:R-:W-:Y:S05]  /*2140*/  BSYNC B1 ;  /* 0x0000000000017941 */ /* 0x000fea0003800000 */
.L_x_2328:
        /* <DEDUP_REMOVED lines=10> */
.L_x_2330:
        /* <DEDUP_REMOVED lines=8> */
.L_x_2331:
        /* <DEDUP_REMOVED lines=15> */
.L_x_2332:
        /* <DEDUP_REMOVED lines=12> */
.L_x_2333:
[----:B------:R-:W-:Y:S01]  /*2420*/  IMAD.MOV.U32 R34, RZ, RZ, R32 ;  /* 0x000000ffff227224 */ /* 0x000fe200078e0020 */
[----:B------:R-:W-:Y:S06]  /*2430*/  BRA `(.L_x_2334) ;  /* 0xfffffff400d07947 */ /* 0x000fec000383ffff */
.L_x_2319:
[----:B------:R-:W-:Y:S01]  /*2440*/  BSSY B1, `(.L_x_2335) ;  /* 0x0000005000017945 */ /* 0x000fe20003800000 */
[----:B------:R-:W-:-:S07]  /*2450*/  MOV R4, 0xffffffff ;  /* 0xffffffff00047802 */ /* 0x000fce0000000f00 */
[----:B------:R-:W-:Y:S05]  /*2460*/  WARPSYNC.COLLECTIVE R4, `(.L_x_2336) ;  /* 0x0000000004087348 */ /* 0x000fea0003c00000 */
[----:B------:R-:W-:Y:S01]  /*2470*/  NOP ;  /* 0x0000000000007918 */ /* 0x000fe20000000000 */
[----:B------:R-:W-:Y:S05]  /*2480*/  ENDCOLLECTIVE ;  /* 0x000000000000791b */ /* 0x000fea0003800000 */
.L_x_2336:
[----:B------:R-:W-:Y:S05]  /*2490*/  BSYNC B1 ;  /* 0x0000000000017941 */ /* 0x000fea0003800000 */
.L_x_2335:
[----:B------:R-:W-:Y:S05]  /*24a0*/  BRA `(.L_x_2317) ;  /* 0xfffffff400e47947 */ /* 0x000fea000383ffff */
.L_x_2337:
        /* <DEDUP_REMOVED lines=13> */
.L_x_4130:


//--------------------- .text._ZN12tensorrt_llm7kernels32fusedQKNormRopeKernelNTokenHeadsIN3c104HalfENS2_8BFloat16ELi128ELb1ELi4EEEvPviiifPKvS7_S7_PKlii --------------------------
	.section	.text._ZN12tensorrt_llm7kernels32fusedQKNormRopeKernelNTokenHeadsIN3c104HalfENS2_8BFloat16ELi128ELb1ELi4EEEvPviiifPKvS7_S7_PKlii,"ax",@progbits
	.align	128
        .global         _ZN12tensorrt_llm7kernels32fusedQKNormRopeKernelNTokenHeadsIN3c104HalfENS2_8BFloat16ELi128ELb1ELi4EEEvPviiifPKvS7_S7_PKlii
        .type           _ZN12tensorrt_llm7kernels32fusedQKNormRopeKernelNTokenHeadsIN3c104HalfENS2_8BFloat16ELi128ELb1ELi4EEEvPviiifPKvS7_S7_PKlii,@function
        .size           _ZN12tensorrt_llm7kernels32fusedQKNormRopeKernelNTokenHeadsIN3c104HalfENS2_8BFloat16ELi128ELb1ELi4EEEvPviiifPKvS7_S7_PKlii,(.L_x_4131 - _ZN12tensorrt_llm7kernels32fusedQKNormRopeKernelNTokenHeadsIN3c104HalfENS2_8BFloat16ELi128ELb1ELi4EEEvPviiifPKvS7_S7_PKlii)
        .other          _ZN12tensorrt_llm7kernels32fusedQKNormRopeKernelNTokenHeadsIN3c104HalfENS2_8BFloat16ELi128ELb1ELi4EEEvPviiifPKvS7_S7_PKlii,@"STO_CUDA_ENTRY STV_DEFAULT"
_ZN12tensorrt_llm7kernels32fusedQKNormRopeKernelNTokenHeadsIN3c104HalfENS2_8BFloat16ELi128ELb1ELi4EEEvPviiifPKvS7_S7_PKlii:
.text._ZN12tensorrt_llm7kernels32fusedQKNormRopeKernelNTokenHeadsIN3c104HalfENS2_8BFloat16ELi128ELb1ELi4EEEvPviiifPKvS7_S7_PKlii:
        /* <DEDUP_REMOVED lines=78> */
.L_x_2342:
        /* <DEDUP_REMOVED lines=43> */
.L_x_2341:
[----:B------:R-:W-:Y:S05]  /*0790*/  BSYNC.RECONVERGENT B1 ;  /* 0x0000000000017941 */ /* 0x000fea0003800200 */
.L_x_2340:
        /* <DEDUP_REMOVED lines=12> */
.L_x_2343:
        /* <DEDUP_REMOVED lines=16> */
.L_x_2339:
[----:B------:R-:W-:Y:S05]  /*0960*/  BSYNC.RECONVERGENT B0 ;  /* 0x0000000000007941 */ /* 0x000fea0003800200 */
.L_x_2338:
        /* <DEDUP_REMOVED lines=40> */
.L_x_2348:
        /* <DEDUP_REMOVED lines=11> */
.L_x_2347:
[----:B------:R-:W-:Y:S05]  /*0ca0*/  BSYNC.RECONVERGENT B1 ;  /* 0x0000000000017941 */ /* 0x000fea0003800200 */
.L_x_2346:
        /* <DEDUP_REMOVED lines=8> */
.L_x_2349:
        /* <DEDUP_REMOVED lines=23> */
.L_x_2345:
[----:B------:R-:W-:Y:S05]  /*0ea0*/  BSYNC.RECONVERGENT B0 ;  /* 0x0000000000007941 */ /* 0x000fea0003800200 */
.L_x_2344:
        /* <DEDUP_REMOVED lines=44> */
.L_x_2355:
        /* <DEDUP_REMOVED lines=24> */
.L_x_2362:
        /* <DEDUP_REMOVED lines=18> */
.L_x_2352:
[----:B------:R-:W-:Y:S05]  /*1410*/  BSYNC.RECONVERGENT B0 ;  /* 0x0000000000007941 */ /* 0x000fea0003800200 */
.L_x_2351:
        /* <DEDUP_REMOVED lines=20> */
.L_x_2354:
[----:B------:R-:W-:Y:S05]  /*1560*/  BSYNC.RECONVERGENT B0 ;  /* 0x0000000000007941 */ /* 0x000fea0003800200 */
.L_x_2353:
        /* <DEDUP_REMOVED lines=13> */
.L_x_2350:
[----:B------:R-:W-:Y:S01]  /*1640*/  HFMA2 R24, -RZ, RZ, 0, 1.847743988037109375e-06 ;  /* 0x0000001fff187431 */ /* 0x000fe200000001ff */
[----:B------:R-:W-:Y:S01]  /*1650*/  BSSY B0, `(.L_x_2356) ;  /* 0x0000006000007945 */ /* 0x000fe20003800000 */
[----:B------:R-:W-:Y:S02]  /*1660*/  IMAD.MOV.U32 R21, RZ, RZ, 0x10 ;  /* 0x00000010ff157424 */ /* 0x000fe400078e00ff */
[----:B------:R-:W-:-:S07]  /*1670*/  IMAD.MOV.U32 R23, RZ, RZ, -0x1 ;  /* 0xffffffffff177424 */ /* 0x000fce00078e00ff */
[----:B------:R-:W-:Y:S05]  /*1680*/  WARPSYNC.COLLECTIVE R23, `(.L_x_2357) ;  /* 0x0000000017087348 */ /* 0x000fea0003c00000 */
[----:B------:R1:W2:Y:S02]  /*1690*/  SHFL.BFLY P2, R24, R25, R21, R24 ;  /* 0x0c00001519187389 */ /* 0x0002a40000040018 */
[----:B-12---:R-:W-:Y:S05]  /*16a0*/  ENDCOLLECTIVE ;  /* 0x000000000000791b */ /* 0x006fea0003800000 */
.L_x_2357:
[----:B------:R-:W-:Y:S05]  /*16b0*/  BSYNC B0 ;  /* 0x0000000000007941 */ /* 0x000fea0003800000 */
.L_x_2356:
        /* <DEDUP_REMOVED lines=8> */
.L_x_2358:
        /* <DEDUP_REMOVED lines=8> */
.L_x_2359:
        /* <DEDUP_REMOVED lines=8> */
.L_x_2360:
        /* <DEDUP_REMOVED lines=8> */
.L_x_2361:
[----:B------:R-:W-:Y:S01]  /*18c0*/  MOV R26, R24 ;  /* 0x00000018001a7202 */ /* 0x000fe20000000f00 */
[----:B------:R-:W-:Y:S06]  /*18d0*/  BRA `(.L_x_2362) ;  /* 0xfffffff800847947 */ /* 0x000fec000383ffff */
.L_x_2363:
        /* <DEDUP_REMOVED lines=10> */
.L_x_4131:


//--------------------- .text._ZN12tensorrt_llm7kernels32fusedQKNormRopeKernelNTokenHeadsIN3c104HalfENS2_8BFloat16ELi64ELb0ELi4EEEvPviiifPKvS7_S7_PKlii --------------------------
	.section	.text._ZN12tensorrt_llm7kernels32fusedQKNormRopeKernelNTokenHeadsIN3c104HalfENS2_8BFloat16ELi64ELb0ELi4EEEvPviiifPKvS7_S7_PKlii,"ax",@progbits
	.align	128
        .global         _ZN12tensorrt_llm7kernels32fusedQKNormRopeKernelNTokenHeadsIN3c104HalfENS2_8BFloat16ELi64ELb0ELi4EEEvPviiifPKvS7_S7_PKlii
        .type           _ZN12tensorrt_llm7kernels32fusedQKNormRopeKernelNTokenHeadsIN3c104HalfENS2_8BFloat16ELi64ELb0ELi4EEEvPviiifPKvS7_S7_PKlii,@function
        .size           _ZN12tensorrt_llm7kernels32fusedQKNormRopeKernelNTokenHeadsIN3c104HalfENS2_8BFloat16ELi64ELb0ELi4EEEvPviiifPKvS7_S7_PKlii,(.L_x_4132 - _ZN12tensorrt_llm7kernels32fusedQKNormRopeKernelNTokenHeadsIN3c104HalfENS2_8BFloat16ELi64ELb0ELi4EEEvPviiifPKvS7_S7_PKlii)
        .other          _ZN12tensorrt_llm7kernels32fusedQKNormRopeKernelNTokenHeadsIN3c104HalfENS2_8BFloat16ELi64ELb0ELi4EEEvPviiifPKvS7_S7_PKlii,@"STO_CUDA_ENTRY STV_DEFAULT"
_ZN12tensorrt_llm7kernels32fusedQKNormRopeKernelNTokenHeadsIN3c104HalfENS2_8BFloat16ELi64ELb0ELi4EEEvPviiifPKvS7_S7_PKlii:
.text._ZN12tensorrt_llm7kernels32fusedQKNormRopeKernelNTokenHeadsIN3c104HalfENS2_8BFloat16ELi64ELb0ELi4EEEvPviiifPKvS7_S7_PKlii:
        /* <DEDUP_REMOVED lines=79> */
.L_x_2368:
        /* <DEDUP_REMOVED lines=43> */
.L_x_2367:
[----:B------:R-:W-:Y:S05]  /*07a0*/  BSYNC.RECONVERGENT B1 ;  /* 0x0000000000017941 */ /* 0x000fea0003800200 */
.L_x_2366:
        /* <DEDUP_REMOVED lines=12> */
.L_x_2369:
        /* <DEDUP_REMOVED lines=16> */
.L_x_2365:
[----:B------:R-:W-:Y:S05]  /*0970*/  BSYNC.RECONVERGENT B0 ;  /* 0x0000000000007941 */ /* 0x000fea0003800200 */
.L_x_2364:
        /* <DEDUP_REMOVED lines=40> */
.L_x_2374:
        /* <DEDUP_REMOVED lines=11> */
.L_x_2373:
[----:B------:R-:W-:Y:S05]  /*0cb0*/  BSYNC.RECONVERGENT B1 ;  /* 0x0000000000017941 */ /* 0x000fea0003800200 */
.L_x_2372:
        /* <DEDUP_REMOVED lines=8> */
.L_x_2375:
        /* <DEDUP_REMOVED lines=23> */
.L_x_2371:
[----:B------:R-:W-:Y:S05]  /*0eb0*/  BSYNC.RECONVERGENT B0 ;  /* 0x0000000000007941 */ /* 0x000fea0003800200 */
.L_x_2370:
        /* <DEDUP_REMOVED lines=57> */
.L_x_2383:
        /* <DEDUP_REMOVED lines=20> */
.L_x_2390:
        /* <DEDUP_REMOVED lines=13> */
.L_x_2378:
[----:B------:R-:W-:Y:S05]  /*1460*/  BSYNC.RECONVERGENT B0 ;  /* 0x0000000000007941 */ /* 0x000fea0003800200 */
.L_x_2377:
        /* <DEDUP_REMOVED lines=44> */
.L_x_2395:
        /* <DEDUP_REMOVED lines=13> */
.L_x_2380:
[----:B------:R-:W-:Y:S05]  /*1800*/  BSYNC B0 ;  /* 0x0000000000007941 */ /* 0x000fea0003800000 */
.L_x_2379:
        /* <DEDUP_REMOVED lines=12> */
.L_x_2376:
[----:B------:R-:W-:Y:S01]  /*18d0*/  BSSY B0, `(.L_x_2384) ;  /* 0x0000007000007945 */ /* 0x000fe20003800000 */
[----:B------:R-:W-:Y:S01]  /*18e0*/  IMAD.MOV.U32 R23, RZ, RZ, 0x10 ;  /* 0x00000010ff177424 */ /* 0x000fe200078e00ff */
[----:B------:R-:W-:Y:S01]  /*18f0*/  MOV R9, 0xffffffff ;  /* 0xffffffff00097802 */ /* 0x000fe20000000f00 */
[----:B------:R-:W-:-:S07]  /*1900*/  IMAD.MOV.U32 R24, RZ, RZ, 0x1f ;  /* 0x0000001fff187424 */ /* 0x000fce00078e00ff */
[----:B------:R-:W-:Y:S05]  /*1910*/  WARPSYNC.COLLECTIVE R9, `(.L_x_2385) ;  /* 0x0000000009087348 */ /* 0x000fea0003c00000 */
[----:B------:R1:W2:Y:S02]  /*1920*/  SHFL.BFLY P1, R25, R21, R23, R24 ;  /* 0x0c00001715197389 */ /* 0x0002a40000020018 */
[----:B-12---:R-:W-:Y:S05]  /*1930*/  ENDCOLLECTIVE ;  /* 0x000000000000791b */ /* 0x006fea0003800000 */
.L_x_2385:
[----:B------:R-:W-:Y:S05]  /*1940*/  BSYNC B0 ;  /* 0x0000000000007941 */ /* 0x000fea0003800000 */
.L_x_2384:
        /* <DEDUP_REMOVED lines=8> */
.L_x_2386:
[----:B------:R-:W-:Y:S01]  /*19d0*/  MOV R23, 0x4 ;  /* 0x0000000400177802 */ /* 0x000fe20000000f00 */
[----:B------:R-:W-:-:S04]  /*19e0*/  FADD.FTZ R27, R26, R25 ;  /* 0x000000191a1b7221 */ /* 0x000fc80000010000 */
[----:B------:R-:W-:-:S07]  /*19f0*/  IMAD.MOV.U32 R21, RZ, RZ, R27 ;  /* 0x000000ffff157224 */ /* 0x000fce00078e001b */
[----:B------:R-:W-:Y:S05]  /*1a00*/  WARPSYNC.COLLECTIVE R9, `(.L_x_2387) ;  /* 0x0000000009087348 */ /* 0x000fea0003c00000 */
[----:B------:R1:W2:Y:S02]  /*1a10*/  SHFL.BFLY P1, R25, R21, R23, R24 ;  /* 0x0c00001715197389 */ /* 0x0002a40000020018 */
[----:B-12---:R-:W-:Y:S05]  /*1a20*/  ENDCOLLECTIVE ;  /* 0x000000000000791b */ /* 0x006fea0003800000 */
.L_x_2387:
[----:B------:R-:W-:Y:S02]  /*1a30*/  IMAD.MOV.U32 R23, RZ, RZ, 0x2 ;  /* 0x00000002ff177424 */ /* 0x000fe400078e00ff */
[----:B------:R-:W-:-:S04]  /*1a40*/  FADD.FTZ R28, R27, R25 ;  /* 0x000000191b1c7221 */ /* 0x000fc80000010000 */
[----:B------:R-:W-:-:S07]  /*1a50*/  IMAD.MOV.U32 R21, RZ, RZ, R28 ;  /* 0x000000ffff157224 */ /* 0x000fce00078e001c */
[----:B------:R-:W-:Y:S05]  /*1a60*/  WARPSYNC.COLLECTIVE R9, `(.L_x_2388) ;  /* 0x0000000009087348 */ /* 0x000fea0003c00000 */
[----:B------:R1:W2:Y:S02]  /*1a70*/  SHFL.BFLY P1, R25, R21, R23, R24 ;  /* 0x0c00001715197389 */ /* 0x0002a40000020018 */
[----:B-12---:R-:W-:Y:S05]  /*1a80*/  ENDCOLLECTIVE ;  /* 0x000000000000791b */ /* 0x006fea0003800000 */
.L_x_2388:
[----:B------:R-:W-:Y:S02]  /*1a90*/  IMAD.MOV.U32 R23, RZ, RZ, 0x1 ;  /* 0x00000001ff177424 */ /* 0x000fe400078e00ff */
[----:B------:R-:W-:-:S05]  /*1aa0*/  FADD.FTZ R29, R28, R25 ;  /* 0x000000191c1d7221 */ /* 0x000fca0000010000 */
[----:B------:R-:W-:-:S07]  /*1ab0*/  MOV R21, R29 ;  /* 0x0000001d00157202 */ /* 0x000fce0000000f00 */
[----:B------:R-:W-:Y:S05]  /*1ac0*/  WARPSYNC.COLLECTIVE R9, `(.L_x_2389) ;  /* 0x0000000009087348 */ /* 0x000fea0003c00000 */
[----:B------:R1:W2:Y:S02]  /*1ad0*/  SHFL.BFLY P1, R25, R21, R23, R24 ;  /* 0x0c00001715197389 */ /* 0x0002a40000020018 */
[----:B-12---:R-:W-:Y:S05]  /*1ae0*/  ENDCOLLECTIVE ;  /* 0x000000000000791b */ /* 0x006fea0003800000 */
.L_x_2389:
[----:B------:R-:W-:Y:S05]  /*1af0*/  BRA `(.L_x_2390) ;  /* 0xfffffff800247947 */ /* 0x000fea000383ffff */
.L_x_2381:
        /* <DEDUP_REMOVED lines=32> */
.L_x_2392:
[----:B------:R-:W-:Y:S05]  /*1d00*/  BSYNC B1 ;  /* 0x0000000000017941 */ /* 0x000fea0003800000 */
.L_x_2391:
        /* <DEDUP_REMOVED lines=8> */
.L_x_2393:
        /* <DEDUP_REMOVED lines=10> */
.L_x_2394:
[----:B------:R-:W-:Y:S05]  /*1e30*/  BRA `(.L_x_2395) ;  /* 0xfffffff8003c7947 */ /* 0x000fea000383ffff */
.L_x_2382:
[----:B------:R-:W-:Y:S01]  /*1e40*/  BSSY B1, `(.L_x_2396) ;  /* 0x0000005000017945 */ /* 0x000fe20003800000 */
[----:B------:R-:W-:-:S07]  /*1e50*/  IMAD.MOV.U32 R9, RZ, RZ, -0x1 ;  /* 0xffffffffff097424 */ /* 0x000fce00078e00ff */
[----:B-1----:R-:W-:Y:S05]  /*1e60*/  WARPSYNC.COLLECTIVE R9, `(.L_x_2397) ;  /* 0x0000000009087348 */ /* 0x002fea0003c00000 */
[----:B------:R-:W-:Y:S01]  /*1e70*/  NOP ;  /* 0x0000000000007918 */ /* 0x000fe20000000000 */
[----:B-1----:R-:W-:Y:S05]  /*1e80*/  ENDCOLLECTIVE ;  /* 0x000000000000791b */ /* 0x002fea0003800000 */
.L_x_2397:
[----:B------:R-:W-:Y:S05]  /*1e90*/  BSYNC B1 ;  /* 0x0000000000017941 */ /* 0x000fea0003800000 */
.L_x_2396:
[----:B------:R-:W-:Y:S05]  /*1ea0*/  BRA `(.L_x_2380) ;  /* 0xfffffff800547947 */ /* 0x000fea000383ffff */
.L_x_2398:
        /* <DEDUP_REMOVED lines=13> */
.L_x_4132:


//--------------------- .text._ZN12tensorrt_llm7kernels32fusedQKNormRopeKernelNTokenHeadsIN3c104HalfENS2_8BFloat16ELi64ELb1ELi4EEEvPviiifPKvS7_S7_PKlii --------------------------
	.section	.text._ZN12tensorrt_llm7kernels32fusedQKNormRopeKernelNTokenHeadsIN3c104HalfENS2_8BFloat16ELi64ELb1ELi4EEEvPviiifPKvS7_S7_PKlii,"ax",@progbits
	.align	128
        .global         _ZN12tensorrt_llm7kernels32fusedQKNormRopeKernelNTokenHeadsIN3c104HalfENS2_8BFloat16ELi64ELb1ELi4EEEvPviiifPKvS7_S7_PKlii
        .type           _ZN12tensorrt_llm7kernels32fusedQKNormRopeKernelNTokenHeadsIN3c104HalfENS2_8BFloat16ELi64ELb1ELi4EEEvPviiifPKvS7_S7_PKlii,@function
        .size           _ZN12tensorrt_llm7kernels32fusedQKNormRopeKernelNTokenHeadsIN3c104HalfENS2_8BFloat16ELi64ELb1ELi4EEEvPviiifPKvS7_S7_PKlii,(.L_x_4133 - _ZN12tensorrt_llm7kernels32fusedQKNormRopeKernelNTokenHeadsIN3c104HalfENS2_8BFloat16ELi64ELb1ELi4EEEvPviiifPKvS7_S7_PKlii)
        .other          _ZN12tensorrt_llm7kernels32fusedQKNormRopeKernelNTokenHeadsIN3c104HalfENS2_8BFloat16ELi64ELb1ELi4EEEvPviiifPKvS7_S7_PKlii,@"STO_CUDA_ENTRY STV_DEFAULT"
_ZN12tensorrt_llm7kernels32fusedQKNormRopeKernelNTokenHeadsIN3c104HalfENS2_8BFloat16ELi64ELb1ELi4EEEvPviiifPKvS7_S7_PKlii:
.text._ZN12tensorrt_llm7kernels32fusedQKNormRopeKernelNTokenHeadsIN3c104HalfENS2_8BFloat16ELi64ELb1ELi4EEEvPviiifPKvS7_S7_PKlii:
        /* <DEDUP_REMOVED lines=80> */
.L_x_2403:
        /* <DEDUP_REMOVED lines=43> */
.L_x_2402:
[----:B---3--:R-:W-:Y:S05]  /*07b0*/  BSYNC.RECONVERGENT B1 ;  /* 0x0000000000017941 */ /* 0x008fea0003800200 */
.L_x_2401:
        /* <DEDUP_REMOVED lines=12> */
.L_x_2404:
        /* <DEDUP_REMOVED lines=16> */
.L_x_2400:
[----:B---3--:R-:W-:Y:S05]  /*0980*/  BSYNC.RECONVERGENT B0 ;  /* 0x0000000000007941 */ /* 0x008fea0003800200 */
.L_x_2399:
        /* <DEDUP_REMOVED lines=40> */
.L_x_2409:
        /* <DEDUP_REMOVED lines=11> */
.L_x_2408:
[----:B------:R-:W-:Y:S05]  /*0cc0*/  BSYNC.RECONVERGENT B1 ;  /* 0x0000000000017941 */ /* 0x000fea0003800200 */
.L_x_2407:
        /* <DEDUP_REMOVED lines=8> */
.L_x_2410:
        /* <DEDUP_REMOVED lines=23> */
.L_x_2406:
[----:B------:R-:W-:Y:S05]  /*0ec0*/  BSYNC.RECONVERGENT B0 ;  /* 0x0000000000007941 */ /* 0x000fea0003800200 */
.L_x_2405:
        /* <DEDUP_REMOVED lines=41> */
.L_x_2417:
        /* <DEDUP_REMOVED lines=22> */
.L_x_2427:
        /* <DEDUP_REMOVED lines=13> */
.L_x_2415:
[----:B------:R-:W-:Y:S05]  /*1390*/  BSYNC.RECONVERGENT B1 ;  /* 0x0000000000017941 */ /* 0x000fea0003800200 */
.L_x_2414:
        /* <DEDUP_REMOVED lines=37> */
.L_x_2434:
        /* <DEDUP_REMOVED lines=29> */
.L_x_2412:
[----:B------:R-:W-:Y:S05]  /*17c0*/  BSYNC B0 ;  /* 0x0000000000007941 */ /* 0x000fea0003800000 */
.L_x_2411:
        /* <DEDUP_REMOVED lines=30> */
.L_x_2441:
[----:B------:R-:W3:Y:S01]  /*19b0*/  LDC R4, c[0x0][0x394] ;  /* 0x0000e500ff047b82 */ /* 0x000ee20000000800 */
[----:B------:R-:W-:Y:S01]  /*19c0*/  ISETP.NE.AND P1, PT, R11, RZ, PT ;  /* 0x000000ff0b00720c */ /* 0x000fe20003f25270 */
[----:B------:R-:W-:Y:S01]  /*19d0*/  BSSY.RECONVERGENT B0, `(.L_x_2419) ;  /* 0x0000004000007945 */ /* 0x000fe20003800200 */
[----:B------:R-:W-:-:S11]  /*19e0*/  ISETP.GE.AND P2, PT, R14, UR7, PT ;  /* 0x000000070e007c0c */ /* 0x000fd6000bf46270 */
[----:B------:R-:W-:Y:S05]  /*19f0*/  @P1 BRA `(.L_x_2420) ;  /* 0x0000000000041947 */ /* 0x000fea0003800000 */
[----:B------:R-:W-:-:S04]  /*1a00*/  DEPBAR.LE SB0, 0x0 ;  /* 0x000080000000791a */ /* 0x000fc80000000000 */
.L_x_2420:
[----:B------:R-:W-:Y:S05]  /*1a10*/  BSYNC.RECONVERGENT B0 ;  /* 0x0000000000007941 */ /* 0x000fea0003800200 */
.L_x_2419:
        /* <DEDUP_REMOVED lines=23> */
.L_x_2413:
[----:B------:R-:W-:Y:S01]  /*1b90*/  HFMA2 R5, -RZ, RZ, 0, 9.5367431640625e-07 ;  /* 0x00000010ff057431 */ /* 0x000fe200000001ff */
[----:B------:R-:W-:Y:S01]  /*1ba0*/  BSSY B1, `(.L_x_2421) ;  /* 0x0000006000017945 */ /* 0x000fe20003800000 */
[----:B------:R-:W-:Y:S01]  /*1bb0*/  IMAD.MOV.U32 R25, RZ, RZ, 0x1f ;  /* 0x0000001fff197424 */ /* 0x000fe200078e00ff */
[----:B------:R-:W-:-:S07]  /*1bc0*/  MOV R28, 0xffffffff ;  /* 0xffffffff001c7802 */ /* 0x000fce0000000f00 */
[----:B------:R-:W-:Y:S05]  /*1bd0*/  WARPSYNC.COLLECTIVE R28, `(.L_x_2422) ;  /* 0x000000001c087348 */ /* 0x000fea0003c00000 */
[----:B------:R1:W2:Y:S02]  /*1be0*/  SHFL.BFLY P1, R29, R4, R5, R25 ;  /* 0x0c000005041d7389 */ /* 0x0002a40000020019 */
[----:B-12---:R-:W-:Y:S05]  /*1bf0*/  ENDCOLLECTIVE ;  /* 0x000000000000791b */ /* 0x006fea0003800000 */
.L_x_2422:
[----:B------:R-:W-:Y:S05]  /*1c00*/  BSYNC B1 ;  /* 0x0000000000017941 */ /* 0x000fea0003800000 */
.L_x_2421:
[----:B------:R-:W-:Y:S01]  /*1c10*/  FADD.FTZ R4, R4, R29 ;  /* 0x0000001d04047221 */ /* 0x000fe20000010000 */
[----:B------:R-:W-:Y:S02]  /*1c20*/  IMAD.MOV.U32 R5, RZ, RZ, 0x8 ;  /* 0x00000008ff057424 */ /* 0x000fe400078e00ff */
[----:B------:R-:W-:Y:S02]  /*1c30*/  HFMA2 R25, -RZ, RZ, 0, 1.847743988037109375e-06 ;  /* 0x0000001fff197431 */ /* 0x000fe400000001ff */
[----:B------:R-:W-:-:S07]  /*1c40*/  IMAD.MOV.U32 R28, RZ, RZ, -0x1 ;  /* 0xffffffffff1c7424 */ /* 0x000fce00078e00ff */
[----:B------:R-:W-:Y:S05]  /*1c50*/  WARPSYNC.COLLECTIVE R28, `(.L_x_2423) ;  /* 0x000000001c087348 */ /* 0x000fea0003c00000 */
[----:B------:R1:W2:Y:S02]  /*1c60*/  SHFL.BFLY P1, R29, R4, R5, R25 ;  /* 0x0c000005041d7389 */ /* 0x0002a40000020019 */
[----:B-12---:R-:W-:Y:S05]  /*1c70*/  ENDCOLLECTIVE ;  /* 0x000000000000791b */ /* 0x006fea0003800000 */
.L_x_2423:
[----:B------:R-:W-:Y:S02]  /*1c80*/  IMAD.MOV.U32 R5, RZ, RZ, 0x4 ;  /* 0x00000004ff057424 */ /* 0x000fe400078e00ff */
[----:B------:R-:W-:-:S05]  /*1c90*/  FADD.FTZ R3, R4, R29 ;  /* 0x0000001d04037221 */ /* 0x000fca0000010000 */
[----:B------:R-:W-:-:S07]  /*1ca0*/  MOV R4, R3 ;  /* 0x0000000300047202 */ /* 0x000fce0000000f00 */
[----:B------:R-:W-:Y:S05]  /*1cb0*/  WARPSYNC.COLLECTIVE R28, `(.L_x_2424) ;  /* 0x000000001c087348 */ /* 0x000fea0003c00000 */
[----:B------:R1:W2:Y:S02]  /*1cc0*/  SHFL.BFLY P1, R29, R4, R5, R25 ;  /* 0x0c000005041d7389 */ /* 0x0002a40000020019 */
[----:B-12---:R-:W-:Y:S05]  /*1cd0*/  ENDCOLLECTIVE ;  /* 0x000000000000791b */ /* 0x006fea0003800000 */
.L_x_2424:
[----:B------:R-:W-:Y:S02]  /*1ce0*/  IMAD.MOV.U32 R5, RZ, RZ, 0x2 ;  /* 0x00000002ff057424 */ /* 0x000fe400078e00ff */
[----:B------:R-:W-:-:S05]  /*1cf0*/  FADD.FTZ R24, R3, R29 ;  /* 0x0000001d03187221 */ /* 0x000fca0000010000 */
[----:B------:R-:W-:-:S07]  /*1d00*/  MOV R4, R24 ;  /* 0x0000001800047202 */ /* 0x000fce0000000f00 */
[----:B------:R-:W-:Y:S05]  /*1d10*/  WARPSYNC.COLLECTIVE R28, `(.L_x_2425) ;  /* 0x000000001c087348 */ /* 0x000fea0003c00000 */
[----:B------:R1:W2:Y:S02]  /*1d20*/  SHFL.BFLY P1, R29, R4, R5, R25 ;  /* 0x0c000005041d7389 */ /* 0x0002a40000020019 */
[----:B-12---:R-:W-:Y:S05]  /*1d30*/  ENDCOLLECTIVE ;  /* 0x000000000000791b */ /* 0x006fea0003800000 */
.L_x_2425:
[----:B------:R-:W-:Y:S02]  /*1d40*/  IMAD.MOV.U32 R5, RZ, RZ, 0x1 ;  /* 0x00000001ff057424 */ /* 0x000fe400078e00ff */
[----:B------:R-:W-:-:S05]  /*1d50*/  FADD.FTZ R3, R24, R29 ;  /* 0x0000001d18037221 */ /* 0x000fca0000010000 */
[----:B------:R-:W-:-:S07]  /*1d60*/  MOV R4, R3 ;  /* 0x0000000300047202 */ /* 0x000fce0000000f00 */
[----:B------:R-:W-:Y:S05]  /*1d70*/  WARPSYNC.COLLECTIVE R28, `(.L_x_2426) ;  /* 0x000000001c087348 */ /* 0x000fea0003c00000 */
[----:B------:R1:W2:Y:S02]  /*1d80*/  SHFL.BFLY P1, R29, R4, R5, R25 ;  /* 0x0c000005041d7389 */ /* 0x0002a40000020019 */
[----:B-12---:R-:W-:Y:S05]  /*1d90*/  ENDCOLLECTIVE ;  /* 0x000000000000791b */ /* 0x006fea0003800000 */
.L_x_2426:
[----:B------:R-:W-:Y:S05]  /*1da0*/  BRA `(.L_x_2427) ;  /* 0xfffffff400447947 */ /* 0x000fea000383ffff */
.L_x_2416:
[----:B------:R-:W-:Y:S01]  /*1db0*/  HFMA2 R5, -RZ, RZ, 0, 9.5367431640625e-07 ;  /* 0x00000010ff057431 */ /* 0x000fe200000001ff */
[----:B------:R-:W-:Y:S01]  /*1dc0*/  BSSY B1, `(.L_x_2428) ;  /* 0x0000006000017945 */ /* 0x000fe20003800000 */
[----:B------:R-:W-:Y:S01]  /*1dd0*/  IMAD.MOV.U32 R25, RZ, RZ, 0x1f ;  /* 0x0000001fff197424 */ /* 0x000fe200078e00ff */
[----:B------:R-:W-:-:S07]  /*1de0*/  MOV R28, 0xffffffff ;  /* 0xffffffff001c7802 */ /* 0x000fce0000000f00 */
[----:B------:R-:W-:Y:S05]  /*1df0*/  WARPSYNC.COLLECTIVE R28, `(.L_x_2429) ;  /* 0x000000001c087348 */ /* 0x000fea0003c00000 */
[----:B------:R1:W2:Y:S02]  /*1e00*/  SHFL.BFLY P1, R29, R4, R5, R25 ;  /* 0x0c000005041d7389 */ /* 0x0002a40000020019 */
[----:B-12---:R-:W-:Y:S05]  /*1e10*/  ENDCOLLECTIVE ;  /* 0x000000000000791b */ /* 0x006fea0003800000 */
.L_x_2429:
[----:B------:R-:W-:Y:S05]  /*1e20*/  BSYNC B1 ;  /* 0x0000000000017941 */ /* 0x000fea0003800000 */
.L_x_2428:
[----:B------:R-:W-:Y:S01]  /*1e30*/  FADD.FTZ R4, R4, R29 ;  /* 0x0000001d04047221 */ /* 0x000fe20000010000 */
[----:B------:R-:W-:Y:S02]  /*1e40*/  IMAD.MOV.U32 R5, RZ, RZ, 0x8 ;  /* 0x00000008ff057424 */ /* 0x000fe400078e00ff */
[----:B------:R-:W-:Y:S02]  /*1e50*/  HFMA2 R25, -RZ, RZ, 0, 1.847743988037109375e-06 ;  /* 0x0000001fff197431 */ /* 0x000fe400000001ff */
[----:B------:R-:W-:-:S07]  /*1e60*/  IMAD.MOV.U32 R28, RZ, RZ, -0x1 ;  /* 0xffffffffff1c7424 */ /* 0x000fce00078e00ff */
[----:B------:R-:W-:Y:S05]  /*1e70*/  WARPSYNC.COLLECTIVE R28, `(.L_x_2430) ;  /* 0x000000001c087348 */ /* 0x000fea0003c00000 */
[----:B------:R1:W2:Y:S02]  /*1e80*/  SHFL.BFLY P1, R29, R4, R5, R25 ;  /* 0x0c000005041d7389 */ /* 0x0002a40000020019 */
[----:B-12---:R-:W-:Y:S05]  /*1e90*/  ENDCOLLECTIVE ;  /* 0x000000000000791b */ /* 0x006fea0003800000 */
.L_x_2430:
[----:B------:R-:W-:Y:S01]  /*1ea0*/  MOV R5, 0x4 ;  /* 0x0000000400057802 */ /* 0x000fe20000000f00 */
[----:B------:R-:W-:-:S07]  /*1eb0*/  FADD.FTZ R4, R4, R29 ;  /* 0x0000001d04047221 */ /* 0x000fce0000010000 */
[----:B------:R-:W-:Y:S05]  /*1ec0*/  WARPSYNC.COLLECTIVE R28, `(.L_x_2431) ;  /* 0x000000001c087348 */ /* 0x000fea0003c00000 */
[----:B------:R1:W2:Y:S02]  /*1ed0*/  SHFL.BFLY P1, R29, R4, R5, R25 ;  /* 0x0c000005041d7389 */ /* 0x0002a40000020019 */
[----:B-12---:R-:W-:Y:S05]  /*1ee0*/  ENDCOLLECTIVE ;  /* 0x000000000000791b */ /* 0x006fea0003800000 */
.L_x_2431:
[----:B------:R-:W-:Y:S02]  /*1ef0*/  IMAD.MOV.U32 R5, RZ, RZ, 0x2 ;  /* 0x00000002ff057424 */ /* 0x000fe400078e00ff */
[----:B------:R-:W-:-:S07]  /*1f00*/  FADD.FTZ R4, R4, R29 ;  /* 0x0000001d04047221 */ /* 0x000fce0000010000 */
[----:B------:R-:W-:Y:S05]  /*1f10*/  WARPSYNC.COLLECTIVE R28, `(.L_x_2432) ;  /* 0x000000001c087348 */ /* 0x000fea0003c00000 */
[----:B------:R1:W2:Y:S02]  /*1f20*/  SHFL.BFLY P1, R29, R4, R5, R25 ;  /* 0x0c000005041d7389 */ /* 0x0002a40000020019 */
[----:B-12---:R-:W-:Y:S05]  /*1f30*/  ENDCOLLECTIVE ;  /* 0x000000000000791b */ /* 0x006fea0003800000 */
.L_x_2432:
[----:B------:R-:W-:Y:S02]  /*1f40*/  HFMA2 R5, -RZ, RZ, 0, 5.9604644775390625e-08 ;  /* 0x00000001ff057431 */ /* 0x000fe400000001ff */
[----:B------:R-:W-:-:S07]  /*1f50*/  FADD.FTZ R4, R4, R29 ;  /* 0x0000001d04047221 */ /* 0x000fce0000010000 */
[----:B------:R-:W-:Y:S05]  /*1f60*/  WARPSYNC.COLLECTIVE R28, `(.L_x_2433) ;  /* 0x000000001c087348 */ /* 0x000fea0003c00000 */
[----:B------:R1:W2:Y:S02]  /*1f70*/  SHFL.BFLY P1, R29, R4, R5, R25 ;  /* 0x0c000005041d7389 */ /* 0x0002a40000020019 */
[----:B-12---:R-:W-:Y:S05]  /*1f80*/  ENDCOLLECTIVE ;  /* 0x000000000000791b */ /* 0x006fea0003800000 */
.L_x_2433:
[----:B------:R-:W-:Y:S05]  /*1f90*/  BRA `(.L_x_2434) ;  /* 0xfffffff400947947 */ /* 0x000fea000383ffff */
.L_x_2418:
[----:B------:R-:W-:Y:S01]  /*1fa0*/  BSSY B0, `(.L_x_2435) ;  /* 0x0000007000007945 */ /* 0x000fe20003800000 */
[----:B------:R-:W-:Y:S01]  /*1fb0*/  IMAD.MOV.U32 R5, RZ, RZ, 0x10 ;  /* 0x00000010ff057424 */ /* 0x000fe200078e00ff */
[----:B------:R-:W-:Y:S01]  /*1fc0*/  MOV R25, 0x1f ;  /* 0x0000001f00197802 */ /* 0x000fe20000000f00 */
[----:B------:R-:W-:-:S07]  /*1fd0*/  IMAD.MOV.U32 R28, RZ, RZ, -0x1 ;  /* 0xffffffffff1c7424 */ /* 0x000fce00078e00ff */
[----:B------:R-:W-:Y:S05]  /*1fe0*/  WARPSYNC.COLLECTIVE R28, `(.L_x_2436) ;  /* 0x000000001c087348 */ /* 0x000fea0003c00000 */
[----:B------:R1:W2:Y:S02]  /*1ff0*/  SHFL.BFLY P1, R29, R4, R5, R25 ;  /* 0x0c000005041d7389 */ /* 0x0002a40000020019 */
[----:B-12---:R-:W-:Y:S05]  /*2000*/  ENDCOLLECTIVE ;  /* 0x000000000000791b */ /* 0x006fea0003800000 */
.L_x_2436:
[----:B------:R-:W-:Y:S05]  /*2010*/  BSYNC B0 ;  /* 0x0000000000007941 */ /* 0x000fea0003800000 */
.L_x_2435:
[----:B------:R-:W-:Y:S01]  /*2020*/  FADD.FTZ R4, R4, R29 ;  /* 0x0000001d04047221 */ /* 0x000fe20000010000 */
[----:B------:R-:W-:Y:S02]  /*2030*/  HFMA2 R5, -RZ, RZ, 0, 4.76837158203125e-07 ;  /* 0x00000008ff057431 */ /* 0x000fe400000001ff */
[----:B------:R-:W-:Y:S01]  /*2040*/  IMAD.MOV.U32 R25, RZ, RZ, 0x1f ;  /* 0x0000001fff197424 */ /* 0x000fe200078e00ff */
[----:B------:R-:W-:-:S07]  /*2050*/  MOV R28, 0xffffffff ;  /* 0xffffffff001c7802 */ /* 0x000fce0000000f00 */
[----:B------:R-:W-:Y:S05]  /*2060*/  WARPSYNC.COLLECTIVE R28, `(.L_x_2437) ;  /* 0x000000001c087348 */ /* 0x000fea0003c00000 */
[----:B------:R1:W2:Y:S02]  /*2070*/  SHFL.BFLY P1, R29, R4, R5, R25 ;  /* 0x0c000005041d7389 */ /* 0x0002a40000020019 */
[----:B-12---:R-:W-:Y:S05]  /*2080*/  ENDCOLLECTIVE ;  /* 0x000000000000791b */ /* 0x006fea0003800000 */
.L_x_2437:
[----:B------:R-:W-:Y:S02]  /*2090*/  HFMA2 R5, -RZ, RZ, 0, 2.384185791015625e-07 ;  /* 0x00000004ff057431 */ /* 0x000fe400000001ff */
[----:B------:R-:W-:-:S04]  /*20a0*/  FADD.FTZ R3, R4, R29 ;  /* 0x0000001d04037221 */ /* 0x000fc80000010000 */
[----:B------:R-:W-:-:S07]  /*20b0*/  IMAD.MOV.U32 R4, RZ, RZ, R3 ;  /* 0x000000ffff047224 */ /* 0x000fce00078e0003 */
[----:B------:R-:W-:Y:S05]  /*20c0*/  WARPSYNC.COLLECTIVE R28, `(.L_x_2438) ;  /* 0x000000001c087348 */ /* 0x000fea0003c00000 */
[----:B------:R1:W2:Y:S02]  /*20d0*/  SHFL.BFLY P1, R29, R4, R5, R25 ;  /* 0x0c000005041d7389 */ /* 0x0002a40000020019 */
[----:B-12---:R-:W-:Y:S05]  /*20e0*/  ENDCOLLECTIVE ;  /* 0x000000000000791b */ /* 0x006fea0003800000 */
.L_x_2438:
[----:B------:R-:W-:Y:S01]  /*20f0*/  MOV R5, 0x2 ;  /* 0x0000000200057802 */ /* 0x000fe20000000f00 */
[----:B------:R-:W-:-:S04]  /*2100*/  FADD.FTZ R12, R3, R29 ;  /* 0x0000001d030c7221 */ /* 0x000fc80000010000 */
[----:B------:R-:W-:-:S07]  /*2110*/  IMAD.MOV.U32 R4, RZ, RZ, R12 ;  /* 0x000000ffff047224 */ /* 0x000fce00078e000c */
[----:B------:R-:W-:Y:S05]  /*2120*/  WARPSYNC.COLLECTIVE R28, `(.L_x_2439) ;  /* 0x000000001c087348 */ /* 0x000fea0003c00000 */
[----:B------:R1:W2:Y:S02]  /*2130*/  SHFL.BFLY P1, R29, R4, R5, R25 ;  /* 0x0c000005041d7389 */ /* 0x0002a40000020019 */
[----:B-12---:R-:W-:Y:S05]  /*2140*/  ENDCOLLECTIVE ;  /* 0x000000000000791b */ /* 0x006fea0003800000 */
.L_x_2439:
[----:B------:R-:W-:Y:S02]  /*2150*/  HFMA2 R5, -RZ, RZ, 0, 5.9604644775390625e-08 ;  /* 0x00000001ff057431 */ /* 0x000fe400000001ff */
[----:B------:R-:W-:-:S04]  /*2160*/  FADD.FTZ R15, R12, R29 ;  /* 0x0000001d0c0f7221 */ /* 0x000fc80000010000 */
[----:B------:R-:W-:-:S07]  /*2170*/  IMAD.MOV.U32 R4, RZ, RZ, R15 ;  /* 0x000000ffff047224 */ /* 0x000fce00078e000f */
[----:B------:R-:W-:Y:S05]  /*2180*/  WARPSYNC.COLLECTIVE R28, `(.L_x_2440) ;  /* 0x000000001c087348 */ /* 0x000fea0003c00000 */
[----:B------:R1:W2:Y:S02]  /*2190*/  SHFL.BFLY P1, R29, R4, R5, R25 ;  /* 0x0c000005041d7389 */ /* 0x0002a40000020019 */
[----:B-12---:R-:W-:Y:S05]  /*21a0*/  ENDCOLLECTIVE ;  /* 0x000000000000791b */ /* 0x006fea0003800000 */
.L_x_2440:
[----:B------:R-:W-:Y:S05]  /*21b0*/  BRA `(.L_x_2441) ;  /* 0xfffffff400fc7947 */ /* 0x000fea000383ffff */
.L_x_2442:
        /* <DEDUP_REMOVED lines=12> */
.L_x_4133:


//--------------------- .text._ZN12tensorrt_llm7kernels32fusedQKNormRopeKernelNTokenHeadsIN3c104HalfENS2_8BFloat16ELi256ELb0ELi2EEEvPviiifPKvS7_S7_PKlii --------------------------
	.section	.text._ZN12tensorrt_llm7kernels32fusedQKNormRopeKernelNTokenHeadsIN3c104HalfENS2_8BFloat16ELi256ELb0ELi2EEEvPviiifPKvS7_S7_PKlii,"ax",@progbits
	.align	128
        .global         _ZN12tensorrt_llm7kernels32fusedQKNormRopeKernelNTokenHeadsIN3c104HalfENS2_8BFloat16ELi256ELb0ELi2EEEvPviiifPKvS7_S7_PKlii
        .type           _ZN12tensorrt_llm7kernels32fusedQKNormRopeKernelNTokenHeadsIN3c104HalfENS2_8BFloat16ELi256ELb0ELi2EEEvPviiifPKvS7_S7_PKlii,@function
        .size           _ZN12tensorrt_llm7kernels32fusedQKNormRopeKernelNTokenHeadsIN3c104HalfENS2_8BFloat16ELi256ELb0ELi2EEEvPviiifPKvS7_S7_PKlii,(.L_x_4134 - _ZN12tensorrt_llm7kernels32fusedQKNormRopeKernelNTokenHeadsIN3c104HalfENS2_8BFloat16ELi256ELb0ELi2EEEvPviiifPKvS7_S7_PKlii)
        .other          _ZN12tensorrt_llm7kernels32fusedQKNormRopeKernelNTokenHeadsIN3c104HalfENS2_8BFloat16ELi256ELb0ELi2EEEvPviiifPKvS7_S7_PKlii,@"STO_CUDA_ENTRY STV_DEFAULT"
_ZN12tensorrt_llm7kernels32fusedQKNormRopeKernelNTokenHeadsIN3c104HalfENS2_8BFloat16ELi256ELb0ELi2EEEvPviiifPKvS7_S7_PKlii:
.text._ZN12tensorrt_llm7kernels32fusedQKNormRopeKernelNTokenHeadsIN3c104HalfENS2_8BFloat16ELi256ELb0ELi2EEEvPviiifPKvS7_S7_PKlii:
        /* <DEDUP_REMOVED lines=78> */
.L_x_2447:
        /* <DEDUP_REMOVED lines=43> */
.L_x_2446:
[----:B---3--:R-:W-:Y:S05]  /*0790*/  BSYNC.RECONVERGENT B1 ;  /* 0x0000000000017941 */ /* 0x008fea0003800200 */
.L_x_2445:
        /* <DEDUP_REMOVED lines=12> */
.L_x_2448:
        /* <DEDUP_REMOVED lines=16> */
.L_x_2444:
[----:B---3--:R-:W-:Y:S05]  /*0960*/  BSYNC.RECONVERGENT B0 ;  /* 0x0000000000007941 */ /* 0x008fea0003800200 */
.L_x_2443:
        /* <DEDUP_REMOVED lines=40> */
.L_x_2453:
        /* <DEDUP_REMOVED lines=11> */
.L_x_2452:
[----:B------:R-:W-:Y:S05]  /*0ca0*/  BSYNC.RECONVERGENT B1 ;  /* 0x0000000000017941 */ /* 0x000fea0003800200 */
.L_x_2451:
        /* <DEDUP_REMOVED lines=8> */
.L_x_2454:
        /* <DEDUP_REMOVED lines=23> */
.L_x_2450:
[----:B------:R-:W-:Y:S05]  /*0ea0*/  BSYNC.RECONVERGENT B0 ;  /* 0x0000000000007941 */ /* 0x000fea0003800200 */
.L_x_2449:
        /* <DEDUP_REMOVED lines=60> */
.L_x_2462:
        /* <DEDUP_REMOVED lines=32> */
.L_x_2469:
        /* <DEDUP_REMOVED lines=30> */
.L_x_2457:
[----:B------:R-:W-:Y:S05]  /*1650*/  BSYNC.RECONVERGENT B0 ;  /* 0x0000000000007941 */ /* 0x000fea0003800200 */
.L_x_2456:
        /* <DEDUP_REMOVED lines=213> */
.L_x_2480:
        /* <DEDUP_REMOVED lines=27> */
.L_x_2459:
[----:B------:R-:W-:Y:S05]  /*2560*/  BSYNC B0 ;  /* 0x0000000000007941 */ /* 0x000fea0003800000 */
.L_x_2458:
        /* <DEDUP_REMOVED lines=15> */
.L_x_2455:
[----:B------:R-:W-:Y:S01]  /*2660*/  HFMA2 R41, -RZ, RZ, 0, 9.5367431640625e-07 ;  /* 0x00000010ff297431 */ /* 0x000fe200000001ff */
[----:B------:R-:W-:Y:S01]  /*2670*/  BSSY B0, `(.L_x_2463) ;  /* 0x0000006000007945 */ /* 0x000fe20003800000 */
[----:B------:R-:W-:Y:S01]  /*2680*/  IMAD.MOV.U32 R42, RZ, RZ, 0x1f ;  /* 0x0000001fff2a7424 */ /* 0x000fe200078e00ff */
[----:B------:R-:W-:-:S07]  /*2690*/  MOV R43, 0xffffffff ;  /* 0xffffffff002b7802 */ /* 0x000fce0000000f00 */
[----:B------:R-:W-:Y:S05]  /*26a0*/  WARPSYNC.COLLECTIVE R43, `(.L_x_2464) ;  /* 0x000000002b087348 */ /* 0x000fea0003c00000 */
[----:B------:R1:W2:Y:S02]  /*26b0*/  SHFL.BFLY P3, R45, R44, R41, R42 ;  /* 0x0c0000292c2d7389 */ /* 0x0002a4000006002a */
[----:B-12---:R-:W-:Y:S05]  /*26c0*/  ENDCOLLECTIVE ;  /* 0x000000000000791b */ /* 0x006fea0003800000 */
.L_x_2464:
[----:B------:R-:W-:Y:S05]  /*26d0*/  BSYNC B0 ;  /* 0x0000000000007941 */ /* 0x000fea0003800000 */
.L_x_2463:
[----:B------:R-:W-:Y:S01]  /*26e0*/  FADD.FTZ R44, R44, R45 ;  /* 0x0000002d2c2c7221 */ /* 0x000fe20000010000 */
[----:B------:R-:W-:Y:S02]  /*26f0*/  IMAD.MOV.U32 R41, RZ, RZ, 0x8 ;  /* 0x00000008ff297424 */ /* 0x000fe400078e00ff */
[----:B------:R-:W-:Y:S02]  /*2700*/  HFMA2 R42, -RZ, RZ, 0, 1.847743988037109375e-06 ;  /* 0x0000001fff2a7431 */ /* 0x000fe400000001ff */
[----:B------:R-:W-:-:S07]  /*2710*/  IMAD.MOV.U32 R43, RZ, RZ, -0x1 ;  /* 0xffffffffff2b7424 */ /* 0x000fce00078e00ff */
[----:B------:R-:W-:Y:S05]  /*2720*/  WARPSYNC.COLLECTIVE R43, `(.L_x_2465) ;  /* 0x000000002b087348 */ /* 0x000fea0003c00000 */
[----:B------:R1:W2:Y:S02]  /*2730*/  SHFL.BFLY P3, R45, R44, R41, R42 ;  /* 0x0c0000292c2d7389 */ /* 0x0002a4000006002a */
[----:B-12---:R-:W-:Y:S05]  /*2740*/  ENDCOLLECTIVE ;  /* 0x000000000000791b */ /* 0x006fea0003800000 */
.L_x_2465:
[----:B------:R-:W-:Y:S02]  /*2750*/  IMAD.MOV.U32 R41, RZ, RZ, 0x4 ;  /* 0x00000004ff297424 */ /* 0x000fe400078e00ff */
[----:B------:R-:W-:-:S05]  /*2760*/  FADD.FTZ R5, R44, R45 ;  /* 0x0000002d2c057221 */ /* 0x000fca0000010000 */
[----:B------:R-:W-:-:S07]  /*2770*/  MOV R44, R5 ;  /* 0x00000005002c7202 */ /* 0x000fce0000000f00 */
[----:B------:R-:W-:Y:S05]  /*2780*/  WARPSYNC.COLLECTIVE R43, `(.L_x_2466) ;  /* 0x000000002b087348 */ /* 0x000fea0003c00000 */
[----:B------:R1:W2:Y:S02]  /*2790*/  SHFL.BFLY P3, R45, R44, R41, R42 ;  /* 0x0c0000292c2d7389 */ /* 0x0002a4000006002a */
[----:B-12---:R-:W-:Y:S05]  /*27a0*/  ENDCOLLECTIVE ;  /* 0x000000000000791b */ /* 0x006fea0003800000 */
.L_x_2466:
[----:B------:R-:W-:Y:S02]  /*27b0*/  IMAD.MOV.U32 R41, RZ, RZ, 0x2 ;  /* 0x00000002ff297424 */ /* 0x000fe400078e00ff */
[----:B------:R-:W-:-:S05]  /*27c0*/  FADD.FTZ R37, R5, R45 ;  /* 0x0000002d05257221 */ /* 0x000fca0000010000 */
[----:B------:R-:W-:-:S07]  /*27d0*/  MOV R44, R37 ;  /* 0x00000025002c7202 */ /* 0x000fce0000000f00 */
[----:B------:R-:W-:Y:S05]  /*27e0*/  WARPSYNC.COLLECTIVE R43, `(.L_x_2467) ;  /* 0x000000002b087348 */ /* 0x000fea0003c00000 */
[----:B------:R1:W2:Y:S02]  /*27f0*/  SHFL.BFLY P3, R45, R44, R41, R42 ;  /* 0x0c0000292c2d7389 */ /* 0x0002a4000006002a */
[----:B-12---:R-:W-:Y:S05]  /*2800*/  ENDCOLLECTIVE ;  /* 0x000000000000791b */ /* 0x006fea0003800000 */
.L_x_2467:
[----:B------:R-:W-:Y:S02]  /*2810*/  IMAD.MOV.U32 R41, RZ, RZ, 0x1 ;  /* 0x00000001ff297424 */ /* 0x000fe400078e00ff */
[----:B------:R-:W-:-:S05]  /*2820*/  FADD.FTZ R38, R37, R45 ;  /* 0x0000002d25267221 */ /* 0x000fca0000010000 */
[----:B------:R-:W-:-:S07]  /*2830*/  MOV R44, R38 ;  /* 0x00000026002c7202 */ /* 0x000fce0000000f00 */
[----:B------:R-:W-:Y:S05]  /*2840*/  WARPSYNC.COLLECTIVE R43, `(.L_x_2468) ;  /* 0x000000002b087348 */ /* 0x000fea0003c00000 */
[----:B------:R1:W2:Y:S02]  /*2850*/  SHFL.BFLY P3, R45, R44, R41, R42 ;  /* 0x0c0000292c2d7389 */ /* 0x0002a4000006002a */
[----:B-12---:R-:W-:Y:S05]  /*2860*/  ENDCOLLECTIVE ;  /* 0x000000000000791b */ /* 0x006fea0003800000 */
.L_x_2468:
[----:B------:R-:W-:Y:S05]  /*2870*/  BRA `(.L_x_2469) ;  /* 0xffffffe800fc7947 */ /* 0x000fea000383ffff */
.L_x_2460:
        /* <DEDUP_REMOVED lines=37> */
.L_x_2471:
[----:B------:R-:W-:Y:S05]  /*2ad0*/  BSYNC B1 ;  /* 0x0000000000017941 */ /* 0x000fea0003800000 */
.L_x_2470:
        /* <DEDUP_REMOVED lines=9> */
.L_x_2472:
        /* <DEDUP_REMOVED lines=32> */
.L_x_2473:
        /* <DEDUP_REMOVED lines=33> */
.L_x_2474:
        /* <DEDUP_REMOVED lines=25> */
.L_x_2475:
        /* <DEDUP_REMOVED lines=37> */
.L_x_2476:
        /* <DEDUP_REMOVED lines=31> */
.L_x_2477:
        /* <DEDUP_REMOVED lines=30> */
.L_x_2478:
        /* <DEDUP_REMOVED lines=12> */
.L_x_2479:
[----:B------:R-:W-:Y:S05]  /*37f0*/  BRA `(.L_x_2480) ;  /* 0xffffffe800ec7947 */ /* 0x000fea000383ffff */
.L_x_2461:
[----:B------:R-:W-:Y:S01]  /*3800*/  BSSY B1, `(.L_x_2481) ;  /* 0x0000005000017945 */ /* 0x000fe20003800000 */
[----:B------:R-:W-:-:S07]  /*3810*/  MOV R43, 0xffffffff ;  /* 0xffffffff002b7802 */ /* 0x000fce0000000f00 */
[----:B------:R-:W-:Y:S05]  /*3820*/  WARPSYNC.COLLECTIVE R43, `(.L_x_2482) ;  /* 0x000000002b087348 */ /* 0x000fea0003c00000 */
[----:B------:R-:W-:Y:S01]  /*3830*/  NOP ;  /* 0x0000000000007918 */ /* 0x000fe20000000000 */
[----:B------:R-:W-:Y:S05]  /*3840*/  ENDCOLLECTIVE ;  /* 0x000000000000791b */ /* 0x000fea0003800000 */
.L_x_2482:
[----:B------:R-:W-:Y:S05]  /*3850*/  BSYNC B1 ;  /* 0x0000000000017941 */ /* 0x000fea0003800000 */
.L_x_2481:
[----:B------:R-:W-:Y:S05]  /*3860*/  BRA `(.L_x_2459) ;  /* 0xffffffec003c7947 */ /* 0x000fea000383ffff */
.L_x_2483:
        /* <DEDUP_REMOVED lines=9> */
.L_x_4134:


//--------------------- .text._ZN12tensorrt_llm7kernels32fusedQKNormRopeKernelNTokenHeadsIN3c104HalfENS2_8BFloat16ELi256ELb1ELi2EEEvPviiifPKvS7_S7_PKlii --------------------------
	.section	.text._ZN12tensorrt_llm7kernels32fusedQKNormRopeKernelNTokenHeadsIN3c104HalfENS2_8BFloat16ELi256ELb1ELi2EEEvPviiifPKvS7_S7_PKlii,"ax",@progbits
	.align	128
        .global         _ZN12tensorrt_llm7kernels32fusedQKNormRopeKernelNTokenHeadsIN3c104HalfENS2_8BFloat16ELi256ELb1ELi2EEEvPviiifPKvS7_S7_PKlii
        .type           _ZN12tensorrt_llm7kernels32fusedQKNormRopeKernelNTokenHeadsIN3c104HalfENS2_8BFloat16ELi256ELb1ELi2EEEvPviiifPKvS7_S7_PKlii,@function
        .size           _ZN12tensorrt_llm7kernels32fusedQKNormRopeKernelNTokenHeadsIN3c104HalfENS2_8BFloat16ELi256ELb1ELi2EEEvPviiifPKvS7_S7_PKlii,(.L_x_4135 - _ZN12tensorrt_llm7kernels32fusedQKNormRopeKernelNTokenHeadsIN3c104HalfENS2_8BFloat16ELi256ELb1ELi2EEEvPviiifPKvS7_S7_PKlii)
        .other          _ZN12tensorrt_llm7kernels32fusedQKNormRopeKernelNTokenHeadsIN3c104HalfENS2_8BFloat16ELi256ELb1ELi2EEEvPviiifPKvS7_S7_PKlii,@"STO_CUDA_ENTRY STV_DEFAULT"
_ZN12tensorrt_llm7kernels32fusedQKNormRopeKernelNTokenHeadsIN3c104HalfENS2_8BFloat16ELi256ELb1ELi2EEEvPviiifPKvS7_S7_PKlii:
.text._ZN12tensorrt_llm7kernels32fusedQKNormRopeKernelNTokenHeadsIN3c104HalfENS2_8BFloat16ELi256ELb1ELi2EEEvPviiifPKvS7_S7_PKlii:
        /* <DEDUP_REMOVED lines=77> */
.L_x_2488:
        /* <DEDUP_REMOVED lines=43> */
.L_x_2487:
[----:B---3--:R-:W-:Y:S05]  /*0780*/  BSYNC.RECONVERGENT B1 ;  /* 0x0000000000017941 */ /* 0x008fea0003800200 */
.L_x_2486:
        /* <DEDUP_REMOVED lines=12> */
.L_x_2489:
        /* <DEDUP_REMOVED lines=16> */
.L_x_2485:
[----:B---3--:R-:W-:Y:S05]  /*0950*/  BSYNC.RECONVERGENT B0 ;  /* 0x0000000000007941 */ /* 0x008fea0003800200 */
.L_x_2484:
        /* <DEDUP_REMOVED lines=40> */
.L_x_2494:
        /* <DEDUP_REMOVED lines=11> */
.L_x_2493:
[----:B------:R-:W-:Y:S05]  /*0c90*/  BSYNC.RECONVERGENT B1 ;  /* 0x0000000000017941 */ /* 0x000fea0003800200 */
.L_x_2492:
        /* <DEDUP_REMOVED lines=8> */
.L_x_2495:
        /* <DEDUP_REMOVED lines=23> */
.L_x_2491:
[----:B------:R-:W-:Y:S05]  /*0e90*/  BSYNC.RECONVERGENT B0 ;  /* 0x0000000000007941 */ /* 0x000fea0003800200 */
.L_x_2490:
        /* <DEDUP_REMOVED lines=62> */
.L_x_2501:
        /* <DEDUP_REMOVED lines=32> */
.L_x_2508:
        /* <DEDUP_REMOVED lines=30> */
.L_x_2498:
[----:B------:R-:W-:Y:S05]  /*1660*/  BSYNC.RECONVERGENT B0 ;  /* 0x0000000000007941 */ /* 0x000fea0003800200 */
.L_x_2497:
        /* <DEDUP_REMOVED lines=36> */
.L_x_2500:
[----:B------:R-:W-:Y:S05]  /*18b0*/  BSYNC.RECONVERGENT B0 ;  /* 0x0000000000007941 */ /* 0x000fea0003800200 */
.L_x_2499:
        /* <DEDUP_REMOVED lines=15> */
.L_x_2496:
[----:B------:R-:W-:Y:S01]  /*19b0*/  HFMA2 R41, -RZ, RZ, 0, 9.5367431640625e-07 ;  /* 0x00000010ff297431 */ /* 0x000fe200000001ff */
[----:B------:R-:W-:Y:S01]  /*19c0*/  BSSY B0, `(.L_x_2502) ;  /* 0x0000007000007945 */ /* 0x000fe20003800000 */
[----:B------:R-:W-:Y:S01]  /*19d0*/  MOV R6, R7 ;  /* 0x0000000700067202 */ /* 0x000fe20000000f00 */
[----:B------:R-:W-:Y:S01]  /*19e0*/  IMAD.MOV.U32 R42, RZ, RZ, 0x1f ;  /* 0x0000001fff2a7424 */ /* 0x000fe200078e00ff */
[----:B------:R-:W-:-:S07]  /*19f0*/  MOV R39, 0xffffffff ;  /* 0xffffffff00277802 */ /* 0x000fce0000000f00 */
[----:B------:R-:W-:Y:S05]  /*1a00*/  WARPSYNC.COLLECTIVE R39, `(.L_x_2503) ;  /* 0x0000000027087348 */ /* 0x000fea0003c00000 */
[----:B------:R1:W2:Y:S02]  /*1a10*/  SHFL.BFLY P1, R40, R6, R41, R42 ;  /* 0x0c00002906287389 */ /* 0x0002a4000002002a */
[----:B-12---:R-:W-:Y:S05]  /*1a20*/  ENDCOLLECTIVE ;  /* 0x000000000000791b */ /* 0x006fea0003800000 */
.L_x_2503:
[----:B------:R-:W-:Y:S05]  /*1a30*/  BSYNC B0 ;  /* 0x0000000000007941 */ /* 0x000fea0003800000 */
.L_x_2502:
        /* <DEDUP_REMOVED lines=8> */
.L_x_2504:
[----:B------:R-:W-:Y:S02]  /*1ac0*/  HFMA2 R41, -RZ, RZ, 0, 2.384185791015625e-07 ;  /* 0x00000004ff297431 */ /* 0x000fe400000001ff */
[----:B------:R-:W-:-:S04]  /*1ad0*/  IMAD.MOV.U32 R5, RZ, RZ, R40 ;  /* 0x000000ffff057224 */ /* 0x000fc800078e0028 */
[----:B------:R-:W-:-:S05]  /*1ae0*/  FADD.FTZ R5, R6, R5 ;  /* 0x0000000506057221 */ /* 0x000fca0000010000 */
[----:B------:R-:W-:-:S07]  /*1af0*/  MOV R6, R5 ;  /* 0x0000000500067202 */ /* 0x000fce0000000f00 */
[----:B------:R-:W-:Y:S05]  /*1b00*/  WARPSYNC.COLLECTIVE R39, `(.L_x_2505) ;  /* 0x0000000027087348 */ /* 0x000fea0003c00000 */
[----:B------:R1:W2:Y:S02]  /*1b10*/  SHFL.BFLY P1, R40, R6, R41, R42 ;  /* 0x0c00002906287389 */ /* 0x0002a4000002002a */
[----:B-12---:R-:W-:Y:S05]  /*1b20*/  ENDCOLLECTIVE ;  /* 0x000000000000791b */ /* 0x006fea0003800000 */
.L_x_2505:
[----:B------:R-:W-:Y:S02]  /*1b30*/  HFMA2 R41, -RZ, RZ, 0, 1.1920928955078125e-07 ;  /* 0x00000002ff297431 */ /* 0x000fe400000001ff */
[----:B------:R-:W-:-:S04]  /*1b40*/  IMAD.MOV.U32 R38, RZ, RZ, R40 ;  /* 0x000000ffff267224 */ /* 0x000fc800078e0028 */
[----:B------:R-:W-:-:S05]  /*1b50*/  FADD.FTZ R38, R5, R38 ;  /* 0x0000002605267221 */ /* 0x000fca0000010000 */
[----:B------:R-:W-:-:S07]  /*1b60*/  MOV R6, R38 ;  /* 0x0000002600067202 */ /* 0x000fce0000000f00 */
[----:B------:R-:W-:Y:S05]  /*1b70*/  WARPSYNC.COLLECTIVE R39, `(.L_x_2506) ;  /* 0x0000000027087348 */ /* 0x000fea0003c00000 */
[----:B------:R1:W2:Y:S02]  /*1b80*/  SHFL.BFLY P1, R40, R6, R41, R42 ;  /* 0x0c00002906287389 */ /* 0x0002a4000002002a */
[----:B-12---:R-:W-:Y:S05]  /*1b90*/  ENDCOLLECTIVE ;  /* 0x000000000000791b */ /* 0x006fea0003800000 */
.L_x_2506:
[----:B------:R-:W-:Y:S02]  /*1ba0*/  HFMA2 R41, -RZ, RZ, 0, 5.9604644775390625e-08 ;  /* 0x00000001ff297431 */ /* 0x000fe400000001ff */
[----:B------:R-:W-:-:S04]  /*1bb0*/  IMAD.MOV.U32 R37, RZ, RZ, R40 ;  /* 0x000000ffff257224 */ /* 0x000fc800078e0028 */
[----:B------:R-:W-:-:S05]  /*1bc0*/  FADD.FTZ R37, R38, R37 ;  /* 0x0000002526257221 */ /* 0x000fca0000010000 */
[----:B------:R-:W-:-:S07]  /*1bd0*/  MOV R6, R37 ;  /* 0x0000002500067202 */ /* 0x000fce0000000f00 */
[----:B------:R-:W-:Y:S05]  /*1be0*/  WARPSYNC.COLLECTIVE R39, `(.L_x_2507) ;  /* 0x0000000027087348 */ /* 0x000fea0003c00000 */
[----:B------:R1:W2:Y:S02]  /*1bf0*/  SHFL.BFLY P1, R40, R6, R41, R42 ;  /* 0x0c00002906287389 */ /* 0x0002a4000002002a */
[----:B-12---:R-:W-:Y:S05]  /*1c00*/  ENDCOLLECTIVE ;  /* 0x000000000000791b */ /* 0x006fea0003800000 */
.L_x_2507:
[----:B------:R-:W-:Y:S05]  /*1c10*/  BRA `(.L_x_2508) ;  /* 0xfffffff800187947 */ /* 0x000fea000383ffff */
.L_x_2509:
        /* <DEDUP_REMOVED lines=14> */
.L_x_4135:


//--------------------- .text._ZN12tensorrt_llm7kernels32fusedQKNormRopeKernelNTokenHeadsIN3c104HalfENS2_8BFloat16ELi128ELb0ELi2EEEvPviiifPKvS7_S7_PKlii --------------------------
	.section	.text._ZN12tensorrt_llm7kernels32fusedQKNormRopeKernelNTokenHeadsIN3c104HalfENS2_8BFloat16ELi128ELb0ELi2EEEvPviiifPKvS7_S7_PKlii,"ax",@progbits
	.align	128
        .global         _ZN12tensorrt_llm7kernels32fusedQKNormRopeKernelNTokenHeadsIN3c104HalfENS2_8BFloat16ELi128ELb0ELi2EEEvPviiifPKvS7_S7_PKlii
        .type           _ZN12tensorrt_llm7kernels32fusedQKNormRopeKernelNTokenHeadsIN3c104HalfENS2_8BFloat16ELi128ELb0ELi2EEEvPviiifPKvS7_S7_PKlii,@function
        .size           _ZN12tensorrt_llm7kernels32fusedQKNormRopeKernelNTokenHeadsIN3c104HalfENS2_8BFloat16ELi128ELb0ELi2EEEvPviiifPKvS7_S7_PKlii,(.L_x_4136 - _ZN12tensorrt_llm7kernels32fusedQKNormRopeKernelNTokenHeadsIN3c104HalfENS2_8BFloat16ELi128ELb0ELi2EEEvPviiifPKvS7_S7_PKlii)
        .other          _ZN12tensorrt_llm7kernels32fusedQKNormRopeKernelNTokenHeadsIN3c104HalfENS2_8BFloat16ELi128ELb0ELi2EEEvPviiifPKvS7_S7_PKlii,@"STO_CUDA_ENTRY STV_DEFAULT"
_ZN12tensorrt_llm7kernels32fusedQKNormRopeKernelNTokenHeadsIN3c104HalfENS2_8BFloat16ELi128ELb0ELi2EEEvPviiifPKvS7_S7_PKlii:
.text._ZN12tensorrt_llm7kernels32fusedQKNormRopeKernelNTokenHeadsIN3c104HalfENS2_8BFloat16ELi128ELb0ELi2EEEvPviiifPKvS7_S7_PKlii:
        /* <DEDUP_REMOVED lines=77> */
.L_x_2514:
        /* <DEDUP_REMOVED lines=43> */
.L_x_2513:
[----:B------:R-:W-:Y:S05]  /*0780*/  BSYNC.RECONVERGENT B1 ;  /* 0x0000000000017941 */ /* 0x000fea0003800200 */
.L_x_2512:
        /* <DEDUP_REMOVED lines=12> */
.L_x_2515:
        /* <DEDUP_REMOVED lines=16> */
.L_x_2511:
[----:B------:R-:W-:Y:S05]  /*0950*/  BSYNC.RECONVERGENT B0 ;  /* 0x0000000000007941 */ /* 0x000fea0003800200 */
.L_x_2510:
        /* <DEDUP_REMOVED lines=40> */
.L_x_2520:
        /* <DEDUP_REMOVED lines=11> */
.L_x_2519:
[----:B------:R-:W-:Y:S05]  /*0c90*/  BSYNC.RECONVERGENT B1 ;  /* 0x0000000000017941 */ /* 0x000fea0003800200 */
.L_x_2518:
        /* <DEDUP_REMOVED lines=8> */
.L_x_2521:
        /* <DEDUP_REMOVED lines=23> */
.L_x_2517:
[----:B------:R-:W-:Y:S05]  /*0e90*/  BSYNC.RECONVERGENT B0 ;  /* 0x0000000000007941 */ /* 0x000fea0003800200 */
.L_x_2516:
        /* <DEDUP_REMOVED lines=98> */
.L_x_2529:
        /* <DEDUP_REMOVED lines=24> */
.L_x_2536:
        /* <DEDUP_REMOVED lines=18> */
.L_x_2524:
[----:B------:R-:W-:Y:S05]  /*1760*/  BSYNC.RECONVERGENT B0 ;  /* 0x0000000000007941 */ /* 0x000fea0003800200 */
.L_x_2523:
        /* <DEDUP_REMOVED lines=59> */
[----:B------:R-:W-:Y:S01]  /*1b20*/  SHF.L.U32 R2, R5, 0x10, RZ ;  /* 0x0000001005027819 */ /* 0x000fe200000006ff */
[----:B------:R1:W2:Y:S01]  /*1b30*/  SHFL.BFLY PT, R34, R0, R22, 0x1f ;  /* 0x0c001f1600227589 */ /* 0x0002a200000e0000 */
[----:B---3--:R-:W-:-:S04]  /*1b40*/  IMAD.U32 R35, R3, 0x10000, RZ ;  /* 0x0001000003237824 */ /* 0x008fc800078e00ff */
[----:B------:R-:W-:-:S04]  /*1b50*/  FMUL.FTZ R32, R32, R35 ;  /* 0x0000002320207220 */ /* 0x000fc80000410000 */
[----:B-1----:R-:W-:-:S07]  /*1b60*/  FFMA.FTZ R31, R31, R2, R32 ;  /* 0x000000021f1f7223 */ /* 0x002fce0000010020 */
.L_x_2543:
[----:B------:R-:W-:Y:S01]  /*1b70*/  LEA R2, R24, UR4, 0x1 ;  /* 0x0000000418027c11 */ /* 0x000fe2000f8e08ff */
[----:B--2---:R-:W-:Y:S01]  /*1b80*/  @!P1 FADD.FTZ R34, -R34, -RZ ;  /* 0x800000ff22229221 */ /* 0x004fe20000010100 */
[----:B------:R-:W-:-:S03]  /*1b90*/  UMOV UR8, 0xffffffff ;  /* 0xffffffff00087882 */ /* 0x000fc60000000000 */
[----:B------:R-:W-:Y:S02]  /*1ba0*/  IMAD R4, R23, 0x2, R2 ;  /* 0x0000000217047824 */ /* 0x000fe400078e0202 */
[----:B------:R-:W1:Y:S04]  /*1bb0*/  LDS.U16 R2, [R2] ;  /* 0x0000000002027984 */ /* 0x000e680000000400 */
[----:B------:R-:W2:Y:S01]  /*1bc0*/  LDS.U16 R4, [R4] ;  /* 0x0000000004047984 */ /* 0x000ea20000000400 */
[----:B-1----:R-:W-:Y:S01]  /*1bd0*/  IMAD.U32 R3, R2, 0x10000, RZ ;  /* 0x0001000002037824 */ /* 0x002fe200078e00ff */
[----:B--2---:R-:W-:-:S05]  /*1be0*/  SHF.L.U32 R5, R4, 0x10, RZ ;  /* 0x0000001004057819 */ /* 0x004fca00000006ff */
[----:B------:R-:W-:-:S04]  /*1bf0*/  FMUL.FTZ R5, R34, R5 ;  /* 0x0000000522057220 */ /* 0x000fc80000410000 */
[----:B------:R-:W-:Y:S01]  /*1c00*/  FFMA.FTZ R0, R0, R3, R5 ;  /* 0x0000000300007223 */ /* 0x000fe20000010005 */
[----:B------:R-:W-:Y:S06]  /*1c10*/  BRA.DIV UR8, `(.L_x_2528) ;  /* 0x0000000a08047947 */ /* 0x000fec000b800000 */
[----:B------:R-:W-:Y:S01]  /*1c20*/  NOP ;  /* 0x0000000000007918 */ /* 0x000fe20000000000 */
.L_x_2526:
[----:B------:R-:W-:Y:S05]  /*1c30*/  BSYNC B0 ;  /* 0x0000000000007941 */ /* 0x000fea0003800000 */
.L_x_2525:
        /* <DEDUP_REMOVED lines=13> */
.L_x_2522:
[----:B------:R-:W-:Y:S01]  /*1d10*/  BSSY B0, `(.L_x_2530) ;  /* 0x0000007000007945 */ /* 0x000fe20003800000 */
[----:B------:R-:W-:Y:S01]  /*1d20*/  IMAD.MOV.U32 R2, RZ, RZ, 0x10 ;  /* 0x00000010ff027424 */ /* 0x000fe200078e00ff */
[----:B------:R-:W-:Y:S01]  /*1d30*/  MOV R3, 0x1f ;  /* 0x0000001f00037802 */ /* 0x000fe20000000f00 */
[----:B------:R-:W-:-:S07]  /*1d40*/  IMAD.MOV.U32 R4, RZ, RZ, -0x1 ;  /* 0xffffffffff047424 */ /* 0x000fce00078e00ff */
[----:B------:R-:W-:Y:S05]  /*1d50*/  WARPSYNC.COLLECTIVE R4, `(.L_x_2531) ;  /* 0x0000000004087348 */ /* 0x000fea0003c00000 */
[----:B------:R1:W2:Y:S02]  /*1d60*/  SHFL.BFLY P2, R32, R5, R2, R3 ;  /* 0x0c00000205207389 */ /* 0x0002a40000040003 */
[----:B-12---:R-:W-:Y:S05]  /*1d70*/  ENDCOLLECTIVE ;  /* 0x000000000000791b */ /* 0x006fea0003800000 */
.L_x_2531:
[----:B------:R-:W-:Y:S05]  /*1d80*/  BSYNC B0 ;  /* 0x0000000000007941 */ /* 0x000fea0003800000 */
.L_x_2530:
[----:B------:R-:W-:Y:S01]  /*1d90*/  FADD.FTZ R5, R5, R32 ;  /* 0x0000002005057221 */ /* 0x000fe20000010000 */
[----:B------:R-:W-:Y:S02]  /*1da0*/  HFMA2 R2, -RZ, RZ, 0, 4.76837158203125e-07 ;  /* 0x00000008ff027431 */ /* 0x000fe400000001ff */
[----:B------:R-:W-:Y:S01]  /*1db0*/  IMAD.MOV.U32 R3, RZ, RZ, 0x1f ;  /* 0x0000001fff037424 */ /* 0x000fe200078e00ff */
[----:B------:R-:W-:-:S07]  /*1dc0*/  MOV R4, 0xffffffff ;  /* 0xffffffff00047802 */ /* 0x000fce0000000f00 */
[----:B------:R-:W-:Y:S05]  /*1dd0*/  WARPSYNC.COLLECTIVE R4, `(.L_x_2532) ;  /* 0x0000000004087348 */ /* 0x000fea0003c00000 */
[----:B------:R1:W2:Y:S02]  /*1de0*/  SHFL.BFLY P2, R32, R5, R2, R3 ;  /* 0x0c00000205207389 */ /* 0x0002a40000040003 */
[----:B-12---:R-:W-:Y:S05]  /*1df0*/  ENDCOLLECTIVE ;  /* 0x000000000000791b */ /* 0x006fea0003800000 */
.L_x_2532:
[----:B------:R-:W-:Y:S02]  /*1e00*/  HFMA2 R2, -RZ, RZ, 0, 2.384185791015625e-07 ;  /* 0x00000004ff027431 */ /* 0x000fe400000001ff */
[----:B------:R-:W-:-:S04]  /*1e10*/  FADD.FTZ R30, R5, R32 ;  /* 0x00000020051e7221 */ /* 0x000fc80000010000 */
[----:B------:R-:W-:-:S07]  /*1e20*/  IMAD.MOV.U32 R5, RZ, RZ, R30 ;  /* 0x000000ffff057224 */ /* 0x000fce00078e001e */
[----:B------:R-:W-:Y:S05]  /*1e30*/  WARPSYNC.COLLECTIVE R4, `(.L_x_2533) ;  /* 0x0000000004087348 */ /* 0x000fea0003c00000 */
[----:B------:R1:W2:Y:S02]  /*1e40*/  SHFL.BFLY P2, R32, R5, R2, R3 ;  /* 0x0c00000205207389 */ /* 0x0002a40000040003 */
[----:B-12---:R-:W-:Y:S05]  /*1e50*/  ENDCOLLECTIVE ;  /* 0x000000000000791b */ /* 0x006fea0003800000 */
.L_x_2533:
[----:B------:R-:W-:Y:S01]  /*1e60*/  MOV R2, 0x2 ;  /* 0x0000000200027802 */ /* 0x000fe20000000f00 */
[----:B------:R-:W-:-:S04]  /*1e70*/  FADD.FTZ R35, R30, R32 ;  /* 0x000000201e237221 */ /* 0x000fc80000010000 */
[----:B------:R-:W-:-:S07]  /*1e80*/  IMAD.MOV.U32 R5, RZ, RZ, R35 ;  /* 0x000000ffff057224 */ /* 0x000fce00078e0023 */
[----:B------:R-:W-:Y:S05]  /*1e90*/  WARPSYNC.COLLECTIVE R4, `(.L_x_2534) ;  /* 0x0000000004087348 */ /* 0x000fea0003c00000 */
[----:B------:R1:W2:Y:S02]  /*1ea0*/  SHFL.BFLY P2, R32, R5, R2, R3 ;  /* 0x0c00000205207389 */ /* 0x0002a40000040003 */
[----:B-12---:R-:W-:Y:S05]  /*1eb0*/  ENDCOLLECTIVE ;  /* 0x000000000000791b */ /* 0x006fea0003800000 */
.L_x_2534:
[----:B------:R-:W-:Y:S02]  /*1ec0*/  HFMA2 R2, -RZ, RZ, 0, 5.9604644775390625e-08 ;  /* 0x00000001ff027431 */ /* 0x000fe400000001ff */
[----:B------:R-:W-:-:S04]  /*1ed0*/  FADD.FTZ R36, R35, R32 ;  /* 0x0000002023247221 */ /* 0x000fc80000010000 */
[----:B------:R-:W-:-:S07]  /*1ee0*/  IMAD.MOV.U32 R5, RZ, RZ, R36 ;  /* 0x000000ffff057224 */ /* 0x000fce00078e0024 */
[----:B------:R-:W-:Y:S05]  /*1ef0*/  WARPSYNC.COLLECTIVE R4, `(.L_x_2535) ;  /* 0x0000000004087348 */ /* 0x000fea0003c00000 */
[----:B------:R1:W2:Y:S02]  /*1f00*/  SHFL.BFLY P2, R32, R5, R2, R3 ;  /* 0x0c00000205207389 */ /* 0x0002a40000040003 */
[----:B-12---:R-:W-:Y:S05]  /*1f10*/  ENDCOLLECTIVE ;  /* 0x000000000000791b */ /* 0x006fea0003800000 */
.L_x_2535:
[----:B------:R-:W-:Y:S05]  /*1f20*/  BRA `(.L_x_2536) ;  /* 0xfffffff400c47947 */ /* 0x000fea000383ffff */
.L_x_2527:
        /* <DEDUP_REMOVED lines=32> */
.L_x_2538:
[----:B------:R-:W-:Y:S05]  /*2130*/  BSYNC B1 ;  /* 0x0000000000017941 */ /* 0x000fea0003800000 */
.L_x_2537:
        /* <DEDUP_REMOVED lines=10> */
.L_x_2539:
        /* <DEDUP_REMOVED lines=8> */
.L_x_2540:
        /* <DEDUP_REMOVED lines=15> */
.L_x_2541:
        /* <DEDUP_REMOVED lines=12> */
.L_x_2542:
[----:B------:R-:W-:Y:S01]  /*2410*/  IMAD.MOV.U32 R34, RZ, RZ, R32 ;  /* 0x000000ffff227224 */ /* 0x000fe200078e0020 */
[----:B------:R-:W-:Y:S06]  /*2420*/  BRA `(.L_x_2543) ;  /* 0xfffffff400d07947 */ /* 0x000fec000383ffff */
.L_x_2528:
[----:B------:R-:W-:Y:S01]  /*2430*/  BSSY B1, `(.L_x_2544) ;  /* 0x0000005000017945 */ /* 0x000fe20003800000 */
[----:B------:R-:W-:-:S07]  /*2440*/  MOV R4, 0xffffffff ;  /* 0xffffffff00047802 */ /* 0x000fce0000000f00 */
[----:B------:R-:W-:Y:S05]  /*2450*/  WARPSYNC.COLLECTIVE R4, `(.L_x_2545) ;  /* 0x0000000004087348 */ /* 0x000fea0003c00000 */
[----:B------:R-:W-:Y:S01]  /*2460*/  NOP ;  /* 0x0000000000007918 */ /* 0x000fe20000000000 */
[----:B------:R-:W-:Y:S05]  /*2470*/  ENDCOLLECTIVE ;  /* 0x000000000000791b */ /* 0x000fea0003800000 */
.L_x_2545:
[----:B------:R-:W-:Y:S05]  /*2480*/  BSYNC B1 ;  /* 0x0000000000017941 */ /* 0x000fea0003800000 */
.L_x_2544:
[----:B------:R-:W-:Y:S05]  /*2490*/  BRA `(.L_x_2526) ;  /* 0xfffffff400e47947 */ /* 0x000fea000383ffff */
.L_x_2546:
        /* <DEDUP_REMOVED lines=14> */
.L_x_4136:


//--------------------- .text._ZN12tensorrt_llm7kernels32fusedQKNormRopeKernelNTokenHeadsIN3c104HalfENS2_8BFloat16ELi128ELb1ELi2EEEvPviiifPKvS7_S7_PKlii --------------------------
	.section	.text._ZN12tensorrt_llm7kernels32fusedQKNormRopeKernelNTokenHeadsIN3c104HalfENS2_8BFloat16ELi128ELb1ELi2EEEvPviiifPKvS7_S7_PKlii,"ax",@progbits
	.align	128
        .global         _ZN12tensorrt_llm7kernels32fusedQKNormRopeKernelNTokenHeadsIN3c104HalfENS2_8BFloat16ELi128ELb1ELi2EEEvPviiifPKvS7_S7_PKlii
        .type           _ZN12tensorrt_llm7kernels32fusedQKNormRopeKernelNTokenHeadsIN3c104HalfENS2_8BFloat16ELi128ELb1ELi2EEEvPviiifPKvS7_S7_PKlii,@function
        .size           _ZN12tensorrt_llm7kernels32fusedQKNormRopeKernelNTokenHeadsIN3c104HalfENS2_8BFloat16ELi128ELb1ELi2EEEvPviiifPKvS7_S7_PKlii,(.L_x_4137 - _ZN12tensorrt_llm7kernels32fusedQKNormRopeKernelNTokenHeadsIN3c104HalfENS2_8BFloat16ELi128ELb1ELi2EEEvPviiifPKvS7_S7_PKlii)
        .other          _ZN12tensorrt_llm7kernels32fusedQKNormRopeKernelNTokenHeadsIN3c104HalfENS2_8BFloat16ELi128ELb1ELi2EEEvPviiifPKvS7_S7_PKlii,@"STO_CUDA_ENTRY STV_DEFAULT"
_ZN12tensorrt_llm7kernels32fusedQKNormRopeKernelNTokenHeadsIN3c104HalfENS2_8BFloat16ELi128ELb1ELi2EEEvPviiifPKvS7_S7_PKlii:
.text._ZN12tensorrt_llm7kernels32fusedQKNormRopeKernelNTokenHeadsIN3c104HalfENS2_8BFloat16ELi128ELb1ELi2EEEvPviiifPKvS7_S7_PKlii:
        /* <DEDUP_REMOVED lines=77> */
.L_x_2551:
        /* <DEDUP_REMOVED lines=43> */
.L_x_2550:
[----:B------:R-:W-:Y:S05]  /*0780*/  BSYNC.RECONVERGENT B1 ;  /* 0x0000000000017941 */ /* 0x000fea0003800200 */
.L_x_2549:
        /* <DEDUP_REMOVED lines=12> */
.L_x_2552:
        /* <DEDUP_REMOVED lines=16> */
.L_x_2548:
[----:B------:R-:W-:Y:S05]  /*0950*/  BSYNC.RECONVERGENT B0 ;  /* 0x0000000000007941 */ /* 0x000fea0003800200 */
.L_x_2547:
        /* <DEDUP_REMOVED lines=40> */
.L_x_2557:
        /* <DEDUP_REMOVED lines=11> */
.L_x_2556:
[----:B------:R-:W-:Y:S05]  /*0c90*/  BSYNC.RECONVERGENT B1 ;  /* 0x0000000000017941 */ /* 0x000fea0003800200 */
.L_x_2555:
        /* <DEDUP_REMOVED lines=8> */
.L_x_2558:
        /* <DEDUP_REMOVED lines=23> */
.L_x_2554:
[----:B------:R-:W-:Y:S05]  /*0e90*/  BSYNC.RECONVERGENT B0 ;  /* 0x0000000000007941 */ /* 0x000fea0003800200 */
.L_x_2553:
        /* <DEDUP_REMOVED lines=44> */
.L_x_2564:
        /* <DEDUP_REMOVED lines=24> */
.L_x_2571:
        /* <DEDUP_REMOVED lines=18> */
.L_x_2561:
[----:B------:R-:W-:Y:S05]  /*1400*/  BSYNC.RECONVERGENT B0 ;  /* 0x0000000000007941 */ /* 0x000fea0003800200 */
.L_x_2560:
        /* <DEDUP_REMOVED lines=20> */
.L_x_2563:
[----:B------:R-:W-:Y:S05]  /*1550*/  BSYNC.RECONVERGENT B0 ;  /* 0x0000000000007941 */ /* 0x000fea0003800200 */
.L_x_2562:
        /* <DEDUP_REMOVED lines=13> */
.L_x_2559:
[----:B------:R-:W-:Y:S01]  /*1630*/  HFMA2 R24, -RZ, RZ, 0, 1.847743988037109375e-06 ;  /* 0x0000001fff187431 */ /* 0x000fe200000001ff */
[----:B------:R-:W-:Y:S01]  /*1640*/  BSSY B0, `(.L_x_2565) ;  /* 0x0000006000007945 */ /* 0x000fe20003800000 */
[----:B------:R-:W-:Y:S02]  /*1650*/  IMAD.MOV.U32 R21, RZ, RZ, 0x10 ;  /* 0x00000010ff157424 */ /* 0x000fe400078e00ff */
[----:B------:R-:W-:-:S07]  /*1660*/  IMAD.MOV.U32 R23, RZ, RZ, -0x1 ;  /* 0xffffffffff177424 */ /* 0x000fce00078e00ff */
[----:B------:R-:W-:Y:S05]  /*1670*/  WARPSYNC.COLLECTIVE R23, `(.L_x_2566) ;  /* 0x0000000017087348 */ /* 0x000fea0003c00000 */
[----:B------:R1:W2:Y:S02]  /*1680*/  SHFL.BFLY P2, R24, R25, R21, R24 ;  /* 0x0c00001519187389 */ /* 0x0002a40000040018 */
[----:B-12---:R-:W-:Y:S05]  /*1690*/  ENDCOLLECTIVE ;  /* 0x000000000000791b */ /* 0x006fea0003800000 */
.L_x_2566:
[----:B------:R-:W-:Y:S05]  /*16a0*/  BSYNC B0 ;  /* 0x0000000000007941 */ /* 0x000fea0003800000 */
.L_x_2565:
        /* <DEDUP_REMOVED lines=8> */
.L_x_2567:
        /* <DEDUP_REMOVED lines=8> */
.L_x_2568:
        /* <DEDUP_REMOVED lines=8> */
.L_x_2569:
        /* <DEDUP_REMOVED lines=8> */
.L_x_2570:
[----:B------:R-:W-:Y:S01]  /*18b0*/  MOV R26, R24 ;  /* 0x00000018001a7202 */ /* 0x000fe20000000f00 */
[----:B------:R-:W-:Y:S06]  /*18c0*/  BRA `(.L_x_2571) ;  /* 0xfffffff800847947 */ /* 0x000fec000383ffff */
.L_x_2572:
        /* <DEDUP_REMOVED lines=11> */
.L_x_4137:


//--------------------- .text._ZN12tensorrt_llm7kernels32fusedQKNormRopeKernelNTokenHeadsIN3c104HalfENS2_8BFloat16ELi64ELb0ELi2EEEvPviiifPKvS7_S7_PKlii --------------------------
	.section	.text._ZN12tensorrt_llm7kernels32fusedQKNormRopeKernelNTokenHeadsIN3c104HalfENS2_8BFloat16ELi64ELb0ELi2EEEvPviiifPKvS7_S7_PKlii,"ax",@progbits
	.align	128
        .global         _ZN12tensorrt_llm7kernels32fusedQKNormRopeKernelNTokenHeadsIN3c104HalfENS2_8BFloat16ELi64ELb0ELi2EEEvPviiifPKvS7_S7_PKlii
        .type           _ZN12tensorrt_llm7kernels32fusedQKNormRopeKernelNTokenHeadsIN3c104HalfENS2_8BFloat16ELi64ELb0ELi2EEEvPviiifPKvS7_S7_PKlii,@function
        .size           _ZN12tensorrt_llm7kernels32fusedQKNormRopeKernelNTokenHeadsIN3c104HalfENS2_8BFloat16ELi64ELb0ELi2EEEvPviiifPKvS7_S7_PKlii,(.L_x_4138 - _ZN12tensorrt_llm7kernels32fusedQKNormRopeKernelNTokenHeadsIN3c104HalfENS2_8BFloat16ELi64ELb0ELi2EEEvPviiifPKvS7_S7_PKlii)
        .other          _ZN12tensorrt_llm7kernels32fusedQKNormRopeKernelNTokenHeadsIN3c104HalfENS2_8BFloat16ELi64ELb0ELi2EEEvPviiifPKvS7_S7_PKlii,@"STO_CUDA_ENTRY STV_DEFAULT"
_ZN12tensorrt_llm7kernels32fusedQKNormRopeKernelNTokenHeadsIN3c104HalfENS2_8BFloat16ELi64ELb0ELi2EEEvPviiifPKvS7_S7_PKlii:
.text._ZN12tensorrt_llm7kernels32fusedQKNormRopeKernelNTokenHeadsIN3c104HalfENS2_8BFloat16ELi64ELb0ELi2EEEvPviiifPKvS7_S7_PKlii:
        /* <DEDUP_REMOVED lines=17> */
[----:B-1----:R-:W-:Y:S02]  /*0110*/  IADD3 R4, PT, PT, R6, 0xffffffe, RZ ;  /* 0x0ffffffe06047810 */ /* 0x002fe40007ffe0ff */
[----:B------:R-:W-:-:S04]  /*0120*/  IABS R6, R0 ;  /* 0x0000000000067213 */ /* 0x000fc80000000000 */
        /* <DEDUP_REMOVED lines=54> */
[----:B-1----:R-:W-:-:S05]  /*0490*/  LEA R11, R11, R10, 0x18 ;  /* 0x0000000a0b0b7211 */ /* 0x002fca00078ec0ff */
[----:B------:R-:W-:-:S05]  /*04a0*/  IMAD R10, R16, 0x2, R11 ;  /* 0x00000002100a7824 */ /* 0x000fca00078e020b */
[----:B------:R-:W-:-:S05]  /*04b0*/  LEA R10, R3, R10, 0x8 ;  /* 0x0000000a030a7211 */ /* 0x000fca00078e40ff */
[----:B------:R-:W-:-:S04]  /*04c0*/  IMAD R10, R5, 0x4, R10 ;  /* 0x00000004050a7824 */ /* 0x000fc800078e020a */
[----:B--2---:R-:W-:-:S07]  /*04d0*/  VIADD R27, R10, 0x100 ;  /* 0x000001000a1b7836 */ /* 0x004fce0000000000 */
.L_x_2577:
[C---:B------:R-:W-:Y:S01]  /*04e0*/  IADD3 R11, PT, PT, R25.reuse, -0x3, RZ ;  /* 0xfffffffd190b7810 */ /* 0x040fe20007ffe0ff */
[C---:B------:R-:W-:Y:S01]  /*04f0*/  VIADD R12, R24.reuse, 0x1 ;  /* 0x00000001180c7836 */ /* 0x040fe20000000000 */
[-C--:B------:R-:W-:Y:S01]  /*0500*/  ISETP.GE.AND P2, PT, R25, R2.reuse, PT ;  /* 0x000000021900720c */ /* 0x080fe20003f46270 */
[----:B------:R-:W-:Y:S01]  /*0510*/  VIADD R23, R23, 0x4 ;  /* 0x0000000417177836 */ /* 0x000fe20000000000 */
[CC--:B------:R-:W-:Y:S02]  /*0520*/  ISETP.GE.AND P1, PT, R11.reuse, R2.reuse, PT ;  /* 0x000000020b00720c */ /* 0x0c0fe40003f26270 */
[----:B------:R-:W-:Y:S01]  /*0530*/  VIMNMX R10, PT, PT, R11, R2, PT ;  /* 0x000000020b0a7248 */ /* 0x000fe20003fe0100 */
[----:B------:R-:W-:Y:S01]  /*0540*/  VIADD R11, R25, 0xfffffffe ;  /* 0xfffffffe190b7836 */ /* 0x000fe20000000000 */
[----:B------:R-:W-:-:S04]  /*0550*/  SEL R13, R24, RZ, P1 ;  /* 0x000000ff180d7207 */ /* 0x000fc80000800000 */
[----:B------:R-:W-:Y:S02]  /*0560*/  IADD3 R10, PT, PT, R10, R20, R13 ;  /* 0x000000140a0a7210 */ /* 0x000fe40007ffe00d */
[CC--:B------:R-:W-:Y:S02]  /*0570*/  ISETP.GE.AND P1, PT, R11.reuse, R2.reuse, PT ;  /* 0x000000020b00720c */ /* 0x0c0fe40003f26270 */
[----:B------:R-:W-:Y:S02]  /*0580*/  LEA R13, R10, R19, 0x6 ;  /* 0x000000130a0d7211 */ /* 0x000fe400078e30ff */
[----:B------:R-:W-:Y:S02]  /*0590*/  VIMNMX R14, PT, PT, R11, R2, PT ;  /* 0x000000020b0e7248 */ /* 0x000fe40003fe0100 */
[----:B------:R-:W-:Y:S01]  /*05a0*/  SEL R15, R12, RZ, P1 ;  /* 0x000000ff0c0f7207 */ /* 0x000fe20000800000 */
[----:B------:R-:W-:-:S03]  /*05b0*/  IMAD.WIDE R10, R13, 0x2, R8 ;  /* 0x000000020d0a7825 */ /* 0x000fc600078e0208 */
[----:B------:R-:W-:Y:S01]  /*05c0*/  IADD3 R12, PT, PT, R14, R20, R15 ;  /* 0x000000140e0c7210 */ /* 0x000fe20007ffe00f */
[----:B------:R-:W-:Y:S01]  /*05d0*/  VIADD R13, R25, 0xffffffff ;  /* 0xffffffff190d7836 */ /* 0x000fe20000000000 */
[C---:B------:R-:W-:Y:S01]  /*05e0*/  IADD3 R15, PT, PT, R24.reuse, 0x3, RZ ;  /* 0x00000003180f7810 */ /* 0x040fe20007ffe0ff */
[C---:B------:R-:W-:Y:S01]  /*05f0*/  VIADD R14, R24.reuse, 0x2 ;  /* 0x00000002180e7836 */ /* 0x040fe20000000000 */
[----:B------:R-:W-:Y:S01]  /*0600*/  @!PT LDS RZ, [RZ] ;  /* 0x00000000fffff984 */ /* 0x000fe20000000800 */
[----:B------:R-:W-:Y:S01]  /*0610*/  @!PT LDS RZ, [RZ] ;  /* 0x00000000fffff984 */ /* 0x000fe20000000800 */
[----:B------:R-:W-:Y:S01]  /*0620*/  @!PT LDS RZ, [RZ] ;  /* 0x00000000fffff984 */ /* 0x000fe20000000800 */
[----:B------:R1:W-:Y:S01]  /*0630*/  LDGSTS.E [R27+-0x100], desc[UR6][R10.64] ;  /* 0xfff000000a1b7fae */ /* 0x0003e2000b9a1006 */
[----:B------:R-:W-:Y:S02]  /*0640*/  IADD3 R24, PT, PT, R24, 0x4, RZ ;  /* 0x0000000418187810 */ /* 0x000fe40007ffe0ff */
[CC--:B------:R-:W-:Y:S02]  /*0650*/  ISETP.GE.AND P1, PT, R13.reuse, R2.reuse, PT ;  /* 0x000000020d00720c */ /* 0x0c0fe40003f26270 */
[----:B------:R-:W-:Y:S02]  /*0660*/  VIMNMX R26, PT, PT, R13, R2, PT ;  /* 0x000000020d1a7248 */ /* 0x000fe40003fe0100 */
[----:B------:R-:W-:-:S02]  /*0670*/  SEL R13, R14, RZ, P1 ;  /* 0x000000ff0e0d7207 */ /* 0x000fc40000800000 */
[----:B------:R-:W-:Y:S01]  /*0680*/  SEL R29, R15, RZ, P2 ;  /* 0x000000ff0f1d7207 */ /* 0x000fe20001000000 */
[----:B------:R-:W-:Y:S01]  /*0690*/  IMAD R15, R12, 0x40, R19 ;  /* 0x000000400c0f7824 */ /* 0x000fe200078e0213 */
[C---:B------:R-:W-:Y:S01]  /*06a0*/  VIMNMX R14, PT, PT, R25.reuse, R2, PT ;  /* 0x00000002190e7248 */ /* 0x040fe20003fe0100 */
[----:B------:R-:W-:Y:S01]  /*06b0*/  VIADD R25, R25, 0x4 ;  /* 0x0000000419197836 */ /* 0x000fe20000000000 */
[-C--:B------:R-:W-:Y:S02]  /*06c0*/  IADD3 R26, PT, PT, R26, R20.reuse, R13 ;  /* 0x000000141a1a7210 */ /* 0x080fe40007ffe00d */
[----:B-1----:R-:W-:Y:S01]  /*06d0*/  IADD3 R10, PT, PT, R14, R20, R29 ;  /* 0x000000140e0a7210 */ /* 0x002fe20007ffe01d */
[----:B------:R-:W-:Y:S01]  /*06e0*/  IMAD.WIDE R14, R15, 0x2, R8 ;  /* 0x000000020f0e7825 */ /* 0x000fe200078e0208 */
[----:B------:R-:W-:Y:S02]  /*06f0*/  ISETP.NE.AND P1, PT, R23, RZ, PT ;  /* 0x000000ff1700720c */ /* 0x000fe40003f25270 */
[----:B------:R-:W-:Y:S01]  /*0700*/  LEA R13, R10, R19, 0x6 ;  /* 0x000000130a0d7211 */ /* 0x000fe200078e30ff */
[----:B------:R-:W-:Y:S01]  /*0710*/  IMAD R11, R26, 0x40, R19 ;  /* 0x000000401a0b7824 */ /* 0x000fe200078e0213 */
[----:B------:R-:W-:Y:S03]  /*0720*/  LDGSTS.E [R27+-0x80], desc[UR6][R14.64] ;  /* 0xfff800000e1b7fae */ /* 0x000fe6000b9a1006 */
[----:B------:R-:W-:-:S04]  /*0730*/  IMAD.WIDE R10, R11, 0x2, R8 ;  /* 0x000000020b0a7825 */ /* 0x000fc800078e0208 */
[----:B------:R-:W-:Y:S01]  /*0740*/  IMAD.WIDE R12, R13, 0x2, R8 ;  /* 0x000000020d0c7825 */ /* 0x000fe200078e0208 */
[----:B------:R-:W-:Y:S04]  /*0750*/  LDGSTS.E [R27], desc[UR6][R10.64] ;  /* 0x000000000a1b7fae */ /* 0x000fe8000b9a1006 */
[----:B------:R1:W-:Y:S02]  /*0760*/  LDGSTS.E [R27+0x80], desc[UR6][R12.64] ;  /* 0x000800000c1b7fae */ /* 0x0003e4000b9a1006 */
[----:B-1----:R-:W-:Y:S01]  /*0770*/  VIADD R27, R27, 0x200 ;  /* 0x000002001b1b7836 */ /* 0x002fe20000000000 */
[----:B------:R-:W-:Y:S06]  /*0780*/  @P1 BRA `(.L_x_2577) ;  /* 0xfffffffc00541947 */ /* 0x000fec000383ffff */
.L_x_2576:
[----:B------:R-:W-:Y:S05]  /*0790*/  BSYNC.RECONVERGENT B1 ;  /* 0x0000000000017941 */ /* 0x000fea0003800200 */
.L_x_2575:
        /* <DEDUP_REMOVED lines=12> */
.L_x_2578:
[-C--:B------:R-:W-:Y:S01]  /*0860*/  ISETP.GE.AND P0, PT, R15, R2.reuse, PT ;  /* 0x000000020f00720c */ /* 0x080fe20003f06270 */
[----:B------:R-:W-:Y:S01]  /*0870*/  VIADD R21, R21, 0x1 ;  /* 0x0000000115157836 */ /* 0x000fe20000000000 */
[C---:B------:R-:W-:Y:S01]  /*0880*/  VIMNMX R10, PT, PT, R15.reuse, R2, PT ;  /* 0x000000020f0a7248 */ /* 0x040fe20003fe0100 */
[----:B------:R-:W-:Y:S01]  /*0890*/  VIADD R15, R15, 0x1 ;  /* 0x000000010f0f7836 */ /* 0x000fe20000000000 */
[----:B------:R-:W-:Y:S02]  /*08a0*/  SEL R11, R12, RZ, P0 ;  /* 0x000000ff0c0b7207 */ /* 0x000fe40000000000 */
        /* <DEDUP_REMOVED lines=11> */
.L_x_2574:
[----:B------:R-:W-:Y:S05]  /*0960*/  BSYNC.RECONVERGENT B0 ;  /* 0x0000000000007941 */ /* 0x000fea0003800200 */
.L_x_2573:
        /* <DEDUP_REMOVED lines=40> */
.L_x_2583:
[C---:B------:R-:W-:Y:S01]  /*0bf0*/  IADD3 R8, P0, PT, R11.reuse, R19, RZ ;  /* 0x000000130b087210 */ /* 0x040fe20007f1e0ff */
        /* <DEDUP_REMOVED lines=10> */
.L_x_2582:
[----:B------:R-:W-:Y:S05]  /*0ca0*/  BSYNC.RECONVERGENT B1 ;  /* 0x0000000000017941 */ /* 0x000fea0003800200 */
.L_x_2581:
        /* <DEDUP_REMOVED lines=8> */
.L_x_2584:
        /* <DEDUP_REMOVED lines=23> */
.L_x_2580:
[----:B------:R-:W-:Y:S05]  /*0ea0*/  BSYNC.RECONVERGENT B0 ;  /* 0x0000000000007941 */ /* 0x000fea0003800200 */
.L_x_2579:
[----:B------:R-:W0:Y:S01]  /*0eb0*/  LDGDEPBAR ;  /* 0x00000000000079af */ /* 0x000e220000000000 */
[----:B------:R-:W-:Y:S01]  /*0ec0*/  ISETP.GE.AND P0, PT, R4, 0x1, PT ;  /* 0x000000010400780c */ /* 0x000fe20003f06270 */
[----:B------:R-:W-:-:S12]  /*0ed0*/  DEPBAR.LE SB0, 0x1 ;  /* 0x000080400000791a */ /* 0x000fd80000000000 */
[----:B------:R-:W-:Y:S05]  /*0ee0*/  @!P0 EXIT ;  /* 0x000000000000894d */ /* 0x000fea0003800000 */
[----:B------:R-:W1:Y:S01]  /*0ef0*/  LDC.64 R24, c[0x0][0x398] ;  /* 0x0000e600ff187b82 */ /* 0x000e620000000a00 */
[----:B------:R-:W-:-:S07]  /*0f00*/  SHF.L.U32 R11, R5, 0x1, RZ ;  /* 0x00000001050b7819 */ /* 0x000fce00000006ff */
[----:B------:R-:W2:Y:S01]  /*0f10*/  LDC.64 R12, c[0x0][0x3a0] ;  /* 0x0000e800ff0c7b82 */ /* 0x000ea20000000a00 */
[----:B------:R-:W-:Y:S02]  /*0f20*/  IABS R14, R0 ;  /* 0x00000000000e7213 */ /* 0x000fe40000000000 */
[----:B------:R-:W-:-:S05]  /*0f30*/  SHF.L.U32 R10, R5, 0x2, RZ ;  /* 0x00000002050a7819 */ /* 0x000fca00000006ff */
        /* <DEDUP_REMOVED lines=12> */
[----:B---3--:R-:W-:-:S06]  /*1000*/  VIADD R8, R18, 0xffffffe ;  /* 0x0ffffffe12087836 */ /* 0x008fcc0000000000 */
[----:B------:R3:W1:Y:S01]  /*1010*/  F2I.FTZ.U32.TRUNC.NTZ R9, R8 ;  /* 0x0000000800097305 */ /* 0x000662000021f000 */
[----:B------:R-:W-:Y:S02]  /*1020*/  VIADD R15, R10, 0x2 ;  /* 0x000000020a0f7836 */ /* 0x000fe40000000000 */
[----:B---3--:R-:W-:Y:S02]  /*1030*/  IMAD.MOV.U32 R8, RZ, RZ, RZ ;  /* 0x000000ffff087224 */ /* 0x008fe400078e00ff */
[----:B-1----:R-:W-:-:S04]  /*1040*/  IMAD.MOV R23, RZ, RZ, -R9 ;  /* 0x000000ffff177224 */ /* 0x002fc800078e0a09 */
[----:B------:R-:W-:Y:S01]  /*1050*/  IMAD R13, R23, R14, RZ ;  /* 0x0000000e170d7224 */ /* 0x000fe200078e02ff */
[----:B------:R-:W-:-:S03]  /*1060*/  IABS R12, R15 ;  /* 0x0000000f000c7213 */ /* 0x000fc60000000000 */
[----:B------:R-:W-:-:S06]  /*1070*/  IMAD.HI.U32 R9, R9, R13, R8 ;  /* 0x0000000d09097227 */ /* 0x000fcc00078e0008 */
[----:B------:R-:W-:-:S05]  /*1080*/  IMAD.HI.U32 R9, R9, R12, RZ ;  /* 0x0000000c09097227 */ /* 0x000fca00078e00ff */
[----:B------:R-:W-:-:S05]  /*1090*/  IADD3 R9, PT, PT, -R9, RZ, RZ ;  /* 0x000000ff09097210 */ /* 0x000fca0007ffe1ff */
[----:B------:R-:W-:-:S05]  /*10a0*/  IMAD R9, R14, R9, R12 ;  /* 0x000000090e097224 */ /* 0x000fca00078e020c */
[----:B------:R-:W-:Y:S02]  /*10b0*/  ISETP.GT.U32.AND P0, PT, R14, R9, PT ;  /* 0x000000090e00720c */ /* 0x000fe40003f04070 */
[----:B------:R-:W-:-:S11]  /*10c0*/  ISETP.GE.AND P2, PT, R15, RZ, PT ;  /* 0x000000ff0f00720c */ /* 0x000fd60003f46270 */
[----:B------:R-:W-:-:S05]  /*10d0*/  @!P0 IMAD.IADD R9, R9, 0x1, -R14 ;  /* 0x0000000109098824 */ /* 0x000fca00078e0a0e */
[----:B------:R-:W-:Y:S02]  /*10e0*/  ISETP.GT.U32.AND P1, PT, R14, R9, PT ;  /* 0x000000090e00720c */ /* 0x000fe40003f24070 */
[----:B------:R-:W-:Y:S02]  /*10f0*/  ISETP.NE.AND P0, PT, R0, RZ, PT ;  /* 0x000000ff0000720c */ /* 0x000fe40003f05270 */
[----:B------:R-:W-:Y:S01]  /*1100*/  SHF.R.S32.HI R13, RZ, 0x1f, R0 ;  /* 0x0000001fff0d7819 */ /* 0x000fe20000011400 */
[----:B------:R-:W-:-:S08]  /*1110*/  IMAD R15, R3, 0x80, R16 ;  /* 0x00000080030f7824 */ /* 0x000fd000078e0210 */
[----:B------:R-:W-:Y:S01]  /*1120*/  @!P1 IMAD.IADD R9, R9, 0x1, -R14 ;  /* 0x0000000109099824 */ /* 0x000fe200078e0a0e */
[----:B------:R-:W-:-:S04]  /*1130*/  ULEA UR4, UR5, UR4, 0x18 ;  /* 0x0000000405047291 */ /* 0x000fc8000f8ec0ff */
[----:B------:R-:W-:Y:S02]  /*1140*/  @!P2 IADD3 R9, PT, PT, -R9, RZ, RZ ;  /* 0x000000ff0909a210 */ /* 0x000fe40007ffe1ff */
[-C--:B------:R-:W-:Y:S02]  /*1150*/  @!P0 LOP3.LUT R9, RZ, R0.reuse, RZ, 0x33, !PT ;  /* 0x00000000ff098212 */ /* 0x080fe400078e33ff */
[-C--:B------:R-:W-:Y:S01]  /*1160*/  LEA.HI R13, R13, R0.reuse, RZ, 0x2 ;  /* 0x000000000d0d7211 */ /* 0x080fe200078f10ff */
[----:B------:R-:W-:Y:S01]  /*1170*/  IMAD.U32 R15, R15, 0x2, R10 ;  /* 0x000000020f0f7824 */ /* 0x000fe200078e000a */
[----:B------:R-:W-:Y:S02]  /*1180*/  SHF.R.U32.HI R12, RZ, 0x1, R9 ;  /* 0x00000001ff0c7819 */ /* 0x000fe40000011609 */
[-C--:B------:R-:W-:Y:S02]  /*1190*/  LEA.HI R16, R0, R0.reuse, RZ, 0x1 ;  /* 0x0000000000107211 */ /* 0x080fe400078f08ff */
[----:B------:R-:W-:Y:S01]  /*11a0*/  SHF.R.S32.HI R14, RZ, 0x2, R13 ;  /* 0x00000002ff0e7819 */ /* 0x000fe2000001140d */
[----:B------:R-:W-:Y:S01]  /*11b0*/  IMAD R12, R3, R0, R12 ;  /* 0x00000000030c7224 */ /* 0x000fe200078e020c */
[----:B------:R-:W-:Y:S01]  /*11c0*/  IADD3 R18, PT, PT, R7, -R2, RZ ;  /* 0x8000000207127210 */ /* 0x000fe20007ffe0ff */
[----:B------:R-:W-:Y:S01]  /*11d0*/  IMAD.MOV.U32 R17, RZ, RZ, RZ ;  /* 0x000000ffff117224 */ /* 0x000fe200078e00ff */
[----:B------:R-:W-:Y:S01]  /*11e0*/  SHF.R.S32.HI R16, RZ, 0x1, R16 ;  /* 0x00000001ff107819 */ /* 0x000fe20000011410 */
[----:B------:R-:W-:-:S02]  /*11f0*/  VIADD R15, R15, UR4 ;  /* 0x000000040f0f7c36 */ /* 0x000fc40008000000 */
[----:B-----5:R-:W-:Y:S02]  /*1200*/  HADD2.F32 R13, -RZ, R19.H0_H0 ;  /* 0x20000013ff0d7230 */ /* 0x020fe40000004100 */
[----:B--2---:R-:W-:Y:S02]  /*1210*/  HADD2.F32 R2, -RZ, R22.H0_H0 ;  /* 0x20000016ff027230 */ /* 0x004fe40000004100 */
[----:B----4-:R-:W-:Y:S02]  /*1220*/  HADD2.F32 R20, -RZ, R20.H0_H0 ;  /* 0x20000014ff147230 */ /* 0x010fe40000004100 */
[----:B------:R-:W-:-:S07]  /*1230*/  HADD2.F32 R19, -RZ, R21.H0_H0 ;  /* 0x20000015ff137230 */ /* 0x000fce0000004100 */
.L_x_2592:
        /* <DEDUP_REMOVED lines=20> */
.L_x_2599:
        /* <DEDUP_REMOVED lines=13> */
.L_x_2587:
[----:B------:R-:W-:Y:S05]  /*1450*/  BSYNC.RECONVERGENT B0 ;  /* 0x0000000000007941 */ /* 0x000fea0003800200 */
.L_x_2586:
        /* <DEDUP_REMOVED lines=13> */
[----:B--2---:R-:W-:-:S02]  /*1530*/  IADD3 R9, PT, PT, R25, 0xffffffe, RZ ;  /* 0x0ffffffe19097810 */ /* 0x004fc40007ffe0ff */
[----:B------:R-:W-:Y:S04]  /*1540*/  SHFL.BFLY PT, R25, R0, R14, 0x1f ;  /* 0x0c001f0e00197589 */ /* 0x000fe800000e0000 */
[----:B------:R-:W2:Y:S02]  /*1550*/  F2I.FTZ.U32.TRUNC.NTZ R9, R9 ;  /* 0x0000000900097305 */ /* 0x000ea4000021f000 */
[----:B--2---:R-:W-:-:S04]  /*1560*/  IMAD.MOV R8, RZ, RZ, -R9 ;  /* 0x000000ffff087224 */ /* 0x004fc800078e0a09 */
[----:B------:R-:W-:Y:S02]  /*1570*/  IMAD R27, R8, R23, RZ ;  /* 0x00000017081b7224 */ /* 0x000fe400078e02ff */
[----:B------:R-:W-:-:S04]  /*1580*/  IMAD.MOV.U32 R8, RZ, RZ, RZ ;  /* 0x000000ffff087224 */ /* 0x000fc800078e00ff */
[----:B------:R-:W-:-:S06]  /*1590*/  IMAD.HI.U32 R27, R9, R27, R8 ;  /* 0x0000001b091b7227 */ /* 0x000fcc00078e0008 */
[----:B------:R-:W-:-:S05]  /*15a0*/  IMAD.HI.U32 R8, R27, R26, RZ ;  /* 0x0000001a1b087227 */ /* 0x000fca00078e00ff */
[----:B------:R-:W-:-:S05]  /*15b0*/  IADD3 R8, PT, PT, -R8, RZ, RZ ;  /* 0x000000ff08087210 */ /* 0x000fca0007ffe1ff */
[C---:B------:R-:W-:Y:S02]  /*15c0*/  IMAD R8, R23.reuse, R8, R26 ;  /* 0x0000000817087224 */ /* 0x040fe400078e021a */
[----:B------:R-:W2:Y:S03]  /*15d0*/  SHFL.BFLY PT, R26, R21, R14, 0x1f ;  /* 0x0c001f0e151a7589 */ /* 0x000ea600000e0000 */
[----:B------:R-:W-:-:S13]  /*15e0*/  ISETP.GT.U32.AND P1, PT, R23, R8, PT ;  /* 0x000000081700720c */ /* 0x000fda0003f24070 */
[----:B------:R-:W-:-:S05]  /*15f0*/  @!P1 IMAD.IADD R8, R8, 0x1, -R23 ;  /* 0x0000000108089824 */ /* 0x000fca00078e0a17 */
[----:B------:R-:W-:Y:S01]  /*1600*/  ISETP.GT.U32.AND P1, PT, R23, R8, PT ;  /* 0x000000081700720c */ /* 0x000fe20003f24070 */
[----:B--2---:R-:W-:-:S12]  /*1610*/  @!P0 FADD.FTZ R26, -R26, -RZ ;  /* 0x800000ff1a1a8221 */ /* 0x004fd80000010100 */
[----:B------:R-:W-:Y:S01]  /*1620*/  @!P1 IMAD.IADD R8, R8, 0x1, -R23 ;  /* 0x0000000108089824 */ /* 0x000fe200078e0a17 */
[----:B------:R-:W-:-:S04]  /*1630*/  ISETP.NE.AND P1, PT, R24, RZ, PT ;  /* 0x000000ff1800720c */ /* 0x000fc80003f25270 */
[----:B------:R-:W-:-:S05]  /*1640*/  @!P2 IADD3 R9, PT, PT, -R8, RZ, RZ ;  /* 0x000000ff0809a210 */ /* 0x000fca0007ffe1ff */
[----:B------:R-:W-:-:S04]  /*1650*/  @!P2 IMAD.MOV.U32 R8, RZ, RZ, R9 ;  /* 0x000000ffff08a224 */ /* 0x000fc800078e0009 */
        /* <DEDUP_REMOVED lines=8> */
[----:B--2---:R-:W-:Y:S01]  /*16e0*/  SHF.L.U32 R27, R23, 0x10, RZ ;  /* 0x00000010171b7819 */ /* 0x004fe200000006ff */
[----:B---3--:R-:W-:-:S04]  /*16f0*/  IMAD.U32 R8, R9, 0x10000, RZ ;  /* 0x0001000009087824 */ /* 0x008fc800078e00ff */
[----:B------:R-:W-:-:S04]  /*1700*/  FMUL.FTZ R26, R26, R27 ;  /* 0x0000001b1a1a7220 */ /* 0x000fc80000410000 */
[----:B------:R-:W-:-:S07]  /*1710*/  FFMA.FTZ R8, R21, R8, R26 ;  /* 0x0000000815087223 */ /* 0x000fce000001001a */
.L_x_2604:
[----:B------:R-:W-:Y:S01]  /*1720*/  LEA R9, R12, UR4, 0x1 ;  /* 0x000000040c097c11 */ /* 0x000fe2000f8e08ff */
[----:B------:R-:W-:Y:S01]  /*1730*/  @!P0 FADD.FTZ R25, -R25, -RZ ;  /* 0x800000ff19198221 */ /* 0x000fe20000010100 */
[----:B------:R-:W-:Y:S01]  /*1740*/  UMOV UR5, 0xffffffff ;  /* 0xffffffff00057882 */ /* 0x000fe20000000000 */
[----:B------:R-:W-:Y:S02]  /*1750*/  IMAD.MOV.U32 R21, RZ, RZ, R8 ;  /* 0x000000ffff157224 */ /* 0x000fe400078e0008 */
[----:B------:R-:W-:Y:S02]  /*1760*/  IMAD R24, R16, 0x2, R9 ;  /* 0x0000000210187824 */ /* 0x000fe400078e0209 */
[----:B------:R-:W2:Y:S04]  /*1770*/  LDS.U16 R9, [R9] ;  /* 0x0000000009097984 */ /* 0x000ea80000000400 */
[----:B------:R-:W3:Y:S01]  /*1780*/  LDS.U16 R24, [R24] ;  /* 0x0000000018187984 */ /* 0x000ee20000000400 */
[----:B--2---:R-:W-:Y:S01]  /*1790*/  IMAD.U32 R23, R9, 0x10000, RZ ;  /* 0x0001000009177824 */ /* 0x004fe200078e00ff */
[----:B---3--:R-:W-:-:S05]  /*17a0*/  SHF.L.U32 R26, R24, 0x10, RZ ;  /* 0x00000010181a7819 */ /* 0x008fca00000006ff */
[----:B------:R-:W-:-:S04]  /*17b0*/  FMUL.FTZ R25, R25, R26 ;  /* 0x0000001a19197220 */ /* 0x000fc80000410000 */
[----:B------:R-:W-:Y:S01]  /*17c0*/  FFMA.FTZ R0, R0, R23, R25 ;  /* 0x0000001700007223 */ /* 0x000fe20000010019 */
[----:B------:R-:W-:Y:S06]  /*17d0*/  BRA.DIV UR5, `(.L_x_2591) ;  /* 0x0000000605947947 */ /* 0x000fec000b800000 */
[----:B------:R-:W-:Y:S01]  /*17e0*/  NOP ;  /* 0x0000000000007918 */ /* 0x000fe20000000000 */
.L_x_2589:
[----:B------:R-:W-:Y:S05]  /*17f0*/  BSYNC B0 ;  /* 0x0000000000007941 */ /* 0x000fea0003800000 */
.L_x_2588:
[----:B------:R-:W2:Y:S01]  /*1800*/  LDC.64 R8, c[0x0][0x380] ;  /* 0x0000e000ff087b82 */ /* 0x000ea20000000a00 */
[----:B------:R-:W-:Y:S01]  /*1810*/  LEA R23, R22, R11, 0x6 ;  /* 0x0000000b16177211 */ /* 0x000fe200078e30ff */
[----:B------:R-:W-:Y:S01]  /*1820*/  VIADD R17, R17, 0x1 ;  /* 0x0000000111117836 */ /* 0x000fe20000000000 */
[----:B------:R-:W-:Y:S01]  /*1830*/  F2FP.F16.F32.PACK_AB R21, R0, R21 ;  /* 0x000000150015723e */ /* 0x000fe200000000ff */
[----:B------:R-:W-:Y:S01]  /*1840*/  VIADD R15, R15, 0x80 ;  /* 0x000000800f0f7836 */ /* 0x000fe20000000000 */
[----:B------:R-:W-:Y:S01]  /*1850*/  IADD3 R7, PT, PT, R7, 0x1, RZ ;  /* 0x0000000107077810 */ /* 0x000fe20007ffe0ff */
[----:B------:R-:W-:Y:S01]  /*1860*/  VIADD R18, R18, 0x1 ;  /* 0x0000000112127836 */ /* 0x000fe20000000000 */
[----:B------:R-:W-:Y:S01]  /*1870*/  ISETP.GE.AND P0, PT, R17, R4, PT ;  /* 0x000000041100720c */ /* 0x000fe20003f06270 */
[----:B--2---:R-:W-:-:S05]  /*1880*/  IMAD.WIDE R8, R23, 0x2, R8 ;  /* 0x0000000217087825 */ /* 0x004fca00078e0208 */
[----:B------:R2:W-:Y:S07]  /*1890*/  STG.E desc[UR6][R8.64], R21 ;  /* 0x0000001508007986 */ /* 0x0005ee000c101906 */
[----:B------:R-:W-:Y:S05]  /*18a0*/  @!P0 BRA `(.L_x_2592) ;  /* 0xfffffff800648947 */ /* 0x000fea000383ffff */
[----:B------:R-:W-:Y:S05]  /*18b0*/  EXIT ;  /* 0x000000000000794d */ /* 0x000fea0003800000 */
.L_x_2585:
[----:B------:R-:W-:Y:S01]  /*18c0*/  HFMA2 R24, -RZ, RZ, 0, 1.847743988037109375e-06 ;  /* 0x0000001fff187431 */ /* 0x000fe200000001ff */
[----:B------:R-:W-:Y:S01]  /*18d0*/  BSSY B0, `(.L_x_2593) ;  /* 0x0000006000007945 */ /* 0x000fe20003800000 */
[----:B------:R-:W-:Y:S02]  /*18e0*/  IMAD.MOV.U32 R23, RZ, RZ, 0x10 ;  /* 0x00000010ff177424 */ /* 0x000fe400078e00ff */
[----:B------:R-:W-:-:S07]  /*18f0*/  IMAD.MOV.U32 R9, RZ, RZ, -0x1 ;  /* 0xffffffffff097424 */ /* 0x000fce00078e00ff */
[----:B------:R-:W-:Y:S05]  /*1900*/  WARPSYNC.COLLECTIVE R9, `(.L_x_2594) ;  /* 0x0000000009087348 */ /* 0x000fea0003c00000 */
[----:B------:R1:W2:Y:S02]  /*1910*/  SHFL.BFLY P1, R25, R21, R23, R24 ;  /* 0x0c00001715197389 */ /* 0x0002a40000020018 */
[----:B-12---:R-:W-:Y:S05]  /*1920*/  ENDCOLLECTIVE ;  /* 0x000000000000791b */ /* 0x006fea0003800000 */
.L_x_2594:
[----:B------:R-:W-:Y:S05]  /*1930*/  BSYNC B0 ;  /* 0x0000000000007941 */ /* 0x000fea0003800000 */
.L_x_2593:
[----:B------:R-:W-:Y:S01]  /*1940*/  FADD.FTZ R26, R21, R25 ;  /* 0x00000019151a7221 */ /* 0x000fe20000010000 */
[----:B------:R-:W-:Y:S01]  /*1950*/  MOV R23, 0x8 ;  /* 0x0000000800177802 */ /* 0x000fe20000000f00 */
[----:B------:R-:W-:Y:S02]  /*1960*/  IMAD.MOV.U32 R24, RZ, RZ, 0x1f ;  /* 0x0000001fff187424 */ /* 0x000fe400078e00ff */
[----:B------:R-:W-:Y:S02]  /*1970*/  IMAD.MOV.U32 R21, RZ, RZ, R26 ;  /* 0x000000ffff157224 */ /* 0x000fe400078e001a */
[----:B------:R-:W-:-:S07]  /*1980*/  IMAD.MOV.U32 R9, RZ, RZ, -0x1 ;  /* 0xffffffffff097424 */ /* 0x000fce00078e00ff */
[----:B------:R-:W-:Y:S05]  /*1990*/  WARPSYNC.COLLECTIVE R9, `(.L_x_2595) ;  /* 0x0000000009087348 */ /* 0x000fea0003c00000 */
[----:B------:R1:W2:Y:S02]  /*19a0*/  SHFL.BFLY P1, R25, R21, R23, R24 ;  /* 0x0c00001715197389 */ /* 0x0002a40000020018 */
[----:B-12---:R-:W-:Y:S05]  /*19b0*/  ENDCOLLECTIVE ;  /* 0x000000000000791b */ /* 0x006fea0003800000 */
.L_x_2595:
[----:B------:R-:W-:Y:S02]  /*19c0*/  IMAD.MOV.U32 R23, RZ, RZ, 0x4 ;  /* 0x00000004ff177424 */ /* 0x000fe400078e00ff */
[----:B------:R-:W-:-:S05]  /*19d0*/  FADD.FTZ R27, R26, R25 ;  /* 0x000000191a1b7221 */ /* 0x000fca0000010000 */
[----:B------:R-:W-:-:S07]  /*19e0*/  MOV R21, R27 ;  /* 0x0000001b00157202 */ /* 0x000fce0000000f00 */
[----:B------:R-:W-:Y:S05]  /*19f0*/  WARPSYNC.COLLECTIVE R9, `(.L_x_2596) ;  /* 0x0000000009087348 */ /* 0x000fea0003c00000 */
[----:B------:R1:W2:Y:S02]  /*1a00*/  SHFL.BFLY P1, R25, R21, R23, R24 ;  /* 0x0c00001715197389 */ /* 0x0002a40000020018 */
[----:B-12---:R-:W-:Y:S05]  /*1a10*/  ENDCOLLECTIVE ;  /* 0x000000000000791b */ /* 0x006fea0003800000 */
.L_x_2596:
[----:B------:R-:W-:Y:S02]  /*1a20*/  HFMA2 R23, -RZ, RZ, 0, 1.1920928955078125e-07 ;  /* 0x00000002ff177431 */ /* 0x000fe400000001ff */
[----:B------:R-:W-:-:S04]  /*1a30*/  FADD.FTZ R28, R27, R25 ;  /* 0x000000191b1c7221 */ /* 0x000fc80000010000 */
[----:B------:R-:W-:-:S07]  /*1a40*/  IMAD.MOV.U32 R21, RZ, RZ, R28 ;  /* 0x000000ffff157224 */ /* 0x000fce00078e001c */
[----:B------:R-:W-:Y:S05]  /*1a50*/  WARPSYNC.COLLECTIVE R9, `(.L_x_2597) ;  /* 0x0000000009087348 */ /* 0x000fea0003c00000 */
[----:B------:R1:W2:Y:S02]  /*1a60*/  SHFL.BFLY P1, R25, R21, R23, R24 ;  /* 0x0c00001715197389 */ /* 0x0002a40000020018 */
[----:B-12---:R-:W-:Y:S05]  /*1a70*/  ENDCOLLECTIVE ;  /* 0x000000000000791b */ /* 0x006fea0003800000 */
.L_x_2597:
[----:B------:R-:W-:Y:S02]  /*1a80*/  IMAD.MOV.U32 R23, RZ, RZ, 0x1 ;  /* 0x00000001ff177424 */ /* 0x000fe400078e00ff */
[----:B------:R-:W-:-:S04]  /*1a90*/  FADD.FTZ R29, R28, R25 ;  /* 0x000000191c1d7221 */ /* 0x000fc80000010000 */
[----:B------:R-:W-:-:S07]  /*1aa0*/  IMAD.MOV.U32 R21, RZ, RZ, R29 ;  /* 0x000000ffff157224 */ /* 0x000fce00078e001d */
[----:B------:R-:W-:Y:S05]  /*1ab0*/  WARPSYNC.COLLECTIVE R9, `(.L_x_2598) ;  /* 0x0000000009087348 */ /* 0x000fea0003c00000 */
[----:B------:R1:W2:Y:S02]  /*1ac0*/  SHFL.BFLY P1, R25, R21, R23, R24 ;  /* 0x0c00001715197389 */ /* 0x0002a40000020018 */
[----:B-12---:R-:W-:Y:S05]  /*1ad0*/  ENDCOLLECTIVE ;  /* 0x000000000000791b */ /* 0x006fea0003800000 */
.L_x_2598:
[----:B------:R-:W-:Y:S05]  /*1ae0*/  BRA `(.L_x_2599) ;  /* 0xfffffff800247947 */ /* 0x000fea000383ffff */
.L_x_2590:
[----:B------:R-:W2:Y:S01]  /*1af0*/  LDC R24, c[0x0][0x3bc] ;  /* 0x0000ef00ff187b82 */ /* 0x000ea20000000800 */
[----:B------:R-:W-:Y:S01]  /*1b00*/  ISETP.GE.AND P2, PT, R10, RZ, PT ;  /* 0x000000ff0a00720c */ /* 0x000fe20003f46270 */
[----:B------:R-:W-:Y:S01]  /*1b10*/  BSSY B1, `(.L_x_2600) ;  /* 0x000001e000017945 */ /* 0x000fe20003800000 */
[----:B--2---:R-:W-:-:S04]  /*1b20*/  IABS R23, R24 ;  /* 0x0000001800177213 */ /* 0x004fc80000000000 */
[----:B------:R-:W2:Y:S08]  /*1b30*/  I2F.RP R25, R23 ;  /* 0x0000001700197306 */ /* 0x000eb00000209400 */
[----:B--2---:R-:W2:Y:S02]  /*1b40*/  MUFU.RCP R25, R25 ;  /* 0x0000001900197308 */ /* 0x004ea40000001000 */
[----:B--2---:R-:W-:-:S06]  /*1b50*/  IADD3 R9, PT, PT, R25, 0xffffffe, RZ ;  /* 0x0ffffffe19097810 */ /* 0x004fcc0007ffe0ff */
[----:B------:R-:W2:Y:S02]  /*1b60*/  F2I.FTZ.U32.TRUNC.NTZ R9, R9 ;  /* 0x0000000900097305 */ /* 0x000ea4000021f000 */
[----:B--2---:R-:W-:-:S04]  /*1b70*/  IMAD.MOV R8, RZ, RZ, -R9 ;  /* 0x000000ffff087224 */ /* 0x004fc800078e0a09 */
[----:B------:R-:W-:Y:S02]  /*1b80*/  IMAD R27, R8, R23, RZ ;  /* 0x00000017081b7224 */ /* 0x000fe400078e02ff */
[----:B------:R-:W-:-:S04]  /*1b90*/  IMAD.MOV.U32 R8, RZ, RZ, RZ ;  /* 0x000000ffff087224 */ /* 0x000fc800078e00ff */
        /* <DEDUP_REMOVED lines=9> */
[----:B------:R-:W-:-:S04]  /*1c30*/  ISETP.NE.AND P1, PT, R24, RZ, PT ;  /* 0x000000ff1800720c */ /* 0x000fc80003f25270 */
[----:B------:R-:W-:-:S05]  /*1c40*/  @!P2 IADD3 R9, PT, PT, -R8, RZ, RZ ;  /* 0x000000ff0809a210 */ /* 0x000fca0007ffe1ff */
[----:B------:R-:W-:Y:S01]  /*1c50*/  @!P2 IMAD.MOV.U32 R8, RZ, RZ, R9 ;  /* 0x000000ffff08a224 */ /* 0x000fe200078e0009 */
[----:B------:R-:W-:-:S03]  /*1c60*/  MOV R9, 0xffffffff ;  /* 0xffffffff00097802 */ /* 0x000fc60000000f00 */
        /* <DEDUP_REMOVED lines=8> */
.L_x_2601:
[----:B------:R-:W-:Y:S05]  /*1cf0*/  BSYNC B1 ;  /* 0x0000000000017941 */ /* 0x000fea0003800000 */
.L_x_2600:
[----:B------:R-:W1:Y:S01]  /*1d00*/  LDS.U16 R28, [R28] ;  /* 0x000000001c1c7984 */ /* 0x000e620000000400 */
[----:B------:R-:W-:Y:S01]  /*1d10*/  IMAD.MOV.U32 R23, RZ, RZ, R14 ;  /* 0x000000ffff177224 */ /* 0x000fe200078e000e */
[----:B------:R-:W-:Y:S01]  /*1d20*/  MOV R9, 0xffffffff ;  /* 0xffffffff00097802 */ /* 0x000fe20000000f00 */
[----:B------:R-:W-:Y:S01]  /*1d30*/  IMAD.MOV.U32 R24, RZ, RZ, 0x1f ;  /* 0x0000001fff187424 */ /* 0x000fe200078e00ff */
[----:B------:R2:W3:Y:S06]  /*1d40*/  LDS.U16 R8, [R27] ;  /* 0x000000001b087984 */ /* 0x0004ec0000000400 */
[----:B-123--:R-:W-:Y:S05]  /*1d50*/  WARPSYNC.COLLECTIVE R9, `(.L_x_2602) ;  /* 0x0000000009087348 */ /* 0x00efea0003c00000 */
[----:B------:R4:W1:Y:S02]  /*1d60*/  SHFL.BFLY P1, R25, R21, R23, R24 ;  /* 0x0c00001715197389 */ /* 0x0008640000020018 */
[----:B-1234-:R-:W-:Y:S05]  /*1d70*/  ENDCOLLECTIVE ;  /* 0x000000000000791b */ /* 0x01efea0003800000 */
.L_x_2602:
[----:B------:R-:W-:-:S04]  /*1d80*/  IMAD.MOV.U32 R26, RZ, RZ, R25 ;  /* 0x000000ffff1a7224 */ /* 0x000fc800078e0019 */
[----:B------:R-:W-:Y:S01]  /*1d90*/  @!P0 FADD.FTZ R26, -R26, -RZ ;  /* 0x800000ff1a1a8221 */ /* 0x000fe20000010100 */
[----:B------:R-:W-:Y:S01]  /*1da0*/  IMAD.U32 R25, R28, 0x10000, RZ ;  /* 0x000100001c197824 */ /* 0x000fe200078e00ff */
[----:B------:R-:W-:-:S03]  /*1db0*/  SHF.L.U32 R8, R8, 0x10, RZ ;  /* 0x0000001008087819 */ /* 0x000fc600000006ff */
[----:B------:R-:W-:-:S04]  /*1dc0*/  FMUL.FTZ R26, R26, R25 ;  /* 0x000000191a1a7220 */ /* 0x000fc80000410000 */
[----:B------:R-:W-:Y:S01]  /*1dd0*/  FFMA.FTZ R8, R21, R8, R26 ;  /* 0x0000000815087223 */ /* 0x000fe2000001001a */
[----:B------:R-:W-:-:S07]  /*1de0*/  IMAD.MOV.U32 R21, RZ, RZ, R0 ;  /* 0x000000ffff157224 */ /* 0x000fce00078e0000 */
[----:B------:R-:W-:Y:S05]  /*1df0*/  WARPSYNC.COLLECTIVE R9, `(.L_x_2603) ;  /* 0x0000000009087348 */ /* 0x000fea0003c00000 */
[----:B------:R1:W2:Y:S02]  /*1e00*/  SHFL.BFLY P1, R25, R21, R23, R24 ;  /* 0x0c00001715197389 */ /* 0x0002a40000020018 */
[----:B-12---:R-:W-:Y:S05]  /*1e10*/  ENDCOLLECTIVE ;  /* 0x000000000000791b */ /* 0x006fea0003800000 */
.L_x_2603:
[----:B------:R-:W-:Y:S05]  /*1e20*/  BRA `(.L_x_2604) ;  /* 0xfffffff8003c7947 */ /* 0x000fea000383ffff */
.L_x_2591:
[----:B------:R-:W-:Y:S01]  /*1e30*/  BSSY B1, `(.L_x_2605) ;  /* 0x0000005000017945 */ /* 0x000fe20003800000 */
[----:B------:R-:W-:-:S07]  /*1e40*/  MOV R9, 0xffffffff ;  /* 0xffffffff00097802 */ /* 0x000fce0000000f00 */
[----:B-1----:R-:W-:Y:S05]  /*1e50*/  WARPSYNC.COLLECTIVE R9, `(.L_x_2606) ;  /* 0x0000000009087348 */ /* 0x002fea0003c00000 */
[----:B------:R-:W-:Y:S01]  /*1e60*/  NOP ;  /* 0x0000000000007918 */ /* 0x000fe20000000000 */
[----:B-1----:R-:W-:Y:S05]  /*1e70*/  ENDCOLLECTIVE ;  /* 0x000000000000791b */ /* 0x002fea0003800000 */
.L_x_2606:
[----:B------:R-:W-:Y:S05]  /*1e80*/  BSYNC B1 ;  /* 0x0000000000017941 */ /* 0x000fea0003800000 */
.L_x_2605:
[----:B------:R-:W-:Y:S05]  /*1e90*/  BRA `(.L_x_2589) ;  /* 0xfffffff800547947 */ /* 0x000fea000383ffff */
.L_x_2607:
        /* <DEDUP_REMOVED lines=14> */
.L_x_4138:


//--------------------- .text._ZN12tensorrt_llm7kernels32fusedQKNormRopeKernelNTokenHeadsIN3c104HalfENS2_8BFloat16ELi64ELb1ELi2EEEvPviiifPKvS7_S7_PKlii --------------------------
	.section	.text._ZN12tensorrt_llm7kernels32fusedQKNormRopeKernelNTokenHeadsIN3c104HalfENS2_8BFloat16ELi64ELb1ELi2EEEvPviiifPKvS7_S7_PKlii,"ax",@progbits
	.align	128
        .global         _ZN12tensorrt_llm7kernels32fusedQKNormRopeKernelNTokenHeadsIN3c104HalfENS2_8BFloat16ELi64ELb1ELi2EEEvPviiifPKvS7_S7_PKlii
        .type           _ZN12tensorrt_llm7kernels32fusedQKNormRopeKernelNTokenHeadsIN3c104HalfENS2_8BFloat16ELi64ELb1ELi2EEEvPviiifPKvS7_S7_PKlii,@function
        .size           _ZN12tensorrt_llm7kernels32fusedQKNormRopeKernelNTokenHeadsIN3c104HalfENS2_8BFloat16ELi64ELb1ELi2EEEvPviiifPKvS7_S7_PKlii,(.L_x_4139 - _ZN12tensorrt_llm7kernels32fusedQKNormRopeKernelNTokenHeadsIN3c104HalfENS2_8BFloat16ELi64ELb1ELi2EEEvPviiifPKvS7_S7_PKlii)
        .other          _ZN12tensorrt_llm7kernels32fusedQKNormRopeKernelNTokenHeadsIN3c104HalfENS2_8BFloat16ELi64ELb1ELi2EEEvPviiifPKvS7_S7_PKlii,@"STO_CUDA_ENTRY STV_DEFAULT"
_ZN12tensorrt_llm7kernels32fusedQKNormRopeKernelNTokenHeadsIN3c104HalfENS2_8BFloat16ELi64ELb1ELi2EEEvPviiifPKvS7_S7_PKlii:
.text._ZN12tensorrt_llm7kernels32fusedQKNormRopeKernelNTokenHeadsIN3c104HalfENS2_8BFloat16ELi64ELb1ELi2EEEvPviiifPKvS7_S7_PKlii:
        /* <DEDUP_REMOVED lines=8> */
[----:B------:R-:W-:-:S04]  /*0080*/  LEA.HI R0, R0, R0, RZ, 0x1 ;  /* 0x0000000000007211 */ /* 0x000fc800078f08ff */
[----:B------:R-:W-:Y:S02]  /*0090*/  SHF.R.S32.HI R4, RZ, 0x1, R0 ;  /* 0x00000001ff047819 */ /* 0x000fe40000011400 */
[----:B------:R-:W4:Y:S01]  /*00a0*/  S2R R0, SR_TID.X ;  /* 0x0000000000007919 */ /* 0x000f220000002100 */
[----:B-1----:R-:W-:Y:S01]  /*00b0*/  USHF.R.U32.HI UR4, URZ, 0x5, UR4 ;  /* 0x00000005ff047899 */ /* 0x002fe20008011604 */
[----:B------:R-:W-:-:S04]  /*00c0*/  IABS R7, R4 ;  /* 0x0000000400077213 */ /* 0x000fc80000000000 */
[----:B------:R-:W1:Y:S08]  /*00d0*/  I2F.RP R6, R7 ;  /* 0x0000000700067306 */ /* 0x000e700000209400 */
[----:B-1----:R-:W1:Y:S01]  /*00e0*/  MUFU.RCP R6, R6 ;  /* 0x0000000600067308 */ /* 0x002e620000001000 */
[----:B----4-:R-:W-:-:S05]  /*00f0*/  SHF.R.U32.HI R17, RZ, 0x5, R0 ;  /* 0x00000005ff117819 */ /* 0x010fca0000011600 */
[----:B--2---:R-:W-:Y:S02]  /*0100*/  IMAD R5, R8, UR4, R17 ;  /* 0x0000000408057c24 */ /* 0x004fe4000f8e0211 */
[----:B-1----:R-:W-:Y:S01]  /*0110*/  VIADD R2, R6, 0xffffffe ;  /* 0x0ffffffe06027836 */ /* 0x002fe20000000000 */
[----:B------:R-:W-:Y:S02]  /*0120*/  IABS R6, R4 ;  /* 0x0000000400067213 */ /* 0x000fe40000000000 */
[----:B------:R-:W-:Y:S01]  /*0130*/  IABS R11, R5 ;  /* 0x00000005000b7213 */ /* 0x000fe20000000000 */
        /* <DEDUP_REMOVED lines=59> */
.L_x_2612:
        /* <DEDUP_REMOVED lines=43> */
.L_x_2611:
[----:B---3--:R-:W-:Y:S05]  /*07a0*/  BSYNC.RECONVERGENT B1 ;  /* 0x0000000000017941 */ /* 0x008fea0003800200 */
.L_x_2610:
        /* <DEDUP_REMOVED lines=12> */
.L_x_2613:
        /* <DEDUP_REMOVED lines=16> */
.L_x_2609:
[----:B---3--:R-:W-:Y:S05]  /*0970*/  BSYNC.RECONVERGENT B0 ;  /* 0x0000000000007941 */ /* 0x008fea0003800200 */
.L_x_2608:
        /* <DEDUP_REMOVED lines=40> */
.L_x_2618:
        /* <DEDUP_REMOVED lines=11> */
.L_x_2617:
[----:B------:R-:W-:Y:S05]  /*0cb0*/  BSYNC.RECONVERGENT B1 ;  /* 0x0000000000017941 */ /* 0x000fea0003800200 */
.L_x_2616:
        /* <DEDUP_REMOVED lines=8> */
.L_x_2619:
        /* <DEDUP_REMOVED lines=23> */
.L_x_2615:
[----:B------:R-:W-:Y:S05]  /*0eb0*/  BSYNC.RECONVERGENT B0 ;  /* 0x0000000000007941 */ /* 0x000fea0003800200 */
.L_x_2614:
        /* <DEDUP_REMOVED lines=41> */
.L_x_2626:
        /* <DEDUP_REMOVED lines=22> */
.L_x_2636:
        /* <DEDUP_REMOVED lines=13> */
.L_x_2624:
[----:B------:R-:W-:Y:S05]  /*1380*/  BSYNC.RECONVERGENT B1 ;  /* 0x0000000000017941 */ /* 0x000fea0003800200 */
.L_x_2623:
        /* <DEDUP_REMOVED lines=37> */
.L_x_2643:
        /* <DEDUP_REMOVED lines=29> */
.L_x_2621:
[----:B------:R-:W-:Y:S05]  /*17b0*/  BSYNC B0 ;  /* 0x0000000000007941 */ /* 0x000fea0003800000 */
.L_x_2620:
        /* <DEDUP_REMOVED lines=30> */
.L_x_2650:
[----:B------:R-:W3:Y:S01]  /*19a0*/  LDC R4, c[0x0][0x394] ;  /* 0x0000e500ff047b82 */ /* 0x000ee20000000800 */
[----:B------:R-:W-:Y:S01]  /*19b0*/  ISETP.NE.AND P1, PT, R11, RZ, PT ;  /* 0x000000ff0b00720c */ /* 0x000fe20003f25270 */
[----:B------:R-:W-:Y:S01]  /*19c0*/  BSSY.RECONVERGENT B0, `(.L_x_2628) ;  /* 0x0000004000007945 */ /* 0x000fe20003800200 */
[----:B------:R-:W-:-:S11]  /*19d0*/  ISETP.GE.AND P2, PT, R14, UR7, PT ;  /* 0x000000070e007c0c */ /* 0x000fd6000bf46270 */
[----:B------:R-:W-:Y:S05]  /*19e0*/  @P1 BRA `(.L_x_2629) ;  /* 0x0000000000041947 */ /* 0x000fea0003800000 */
[----:B------:R-:W-:-:S04]  /*19f0*/  DEPBAR.LE SB0, 0x0 ;  /* 0x000080000000791a */ /* 0x000fc80000000000 */
.L_x_2629:
[----:B------:R-:W-:Y:S05]  /*1a00*/  BSYNC.RECONVERGENT B0 ;  /* 0x0000000000007941 */ /* 0x000fea0003800200 */
.L_x_2628:
        /* <DEDUP_REMOVED lines=23> */
.L_x_2622:
[----:B------:R-:W-:Y:S01]  /*1b80*/  HFMA2 R5, -RZ, RZ, 0, 9.5367431640625e-07 ;  /* 0x00000010ff057431 */ /* 0x000fe200000001ff */
[----:B------:R-:W-:Y:S01]  /*1b90*/  BSSY B1, `(.L_x_2630) ;  /* 0x0000006000017945 */ /* 0x000fe20003800000 */
[----:B------:R-:W-:Y:S01]  /*1ba0*/  IMAD.MOV.U32 R25, RZ, RZ, 0x1f ;  /* 0x0000001fff197424 */ /* 0x000fe200078e00ff */
[----:B------:R-:W-:-:S07]  /*1bb0*/  MOV R28, 0xffffffff ;  /* 0xffffffff001c7802 */ /* 0x000fce0000000f00 */
[----:B------:R-:W-:Y:S05]  /*1bc0*/  WARPSYNC.COLLECTIVE R28, `(.L_x_2631) ;  /* 0x000000001c087348 */ /* 0x000fea0003c00000 */
[----:B------:R1:W2:Y:S02]  /*1bd0*/  SHFL.BFLY P1, R29, R4, R5, R25 ;  /* 0x0c000005041d7389 */ /* 0x0002a40000020019 */
[----:B-12---:R-:W-:Y:S05]  /*1be0*/  ENDCOLLECTIVE ;  /* 0x000000000000791b */ /* 0x006fea0003800000 */
.L_x_2631:
[----:B------:R-:W-:Y:S05]  /*1bf0*/  BSYNC B1 ;  /* 0x0000000000017941 */ /* 0x000fea0003800000 */
.L_x_2630:
[----:B------:R-:W-:Y:S01]  /*1c00*/  FADD.FTZ R4, R4, R29 ;  /* 0x0000001d04047221 */ /* 0x000fe20000010000 */
[----:B------:R-:W-:Y:S02]  /*1c10*/  IMAD.MOV.U32 R5, RZ, RZ, 0x8 ;  /* 0x00000008ff057424 */ /* 0x000fe400078e00ff */
[----:B------:R-:W-:Y:S02]  /*1c20*/  HFMA2 R25, -RZ, RZ, 0, 1.847743988037109375e-06 ;  /* 0x0000001fff197431 */ /* 0x000fe400000001ff */
[----:B------:R-:W-:-:S07]  /*1c30*/  IMAD.MOV.U32 R28, RZ, RZ, -0x1 ;  /* 0xffffffffff1c7424 */ /* 0x000fce00078e00ff */
[----:B------:R-:W-:Y:S05]  /*1c40*/  WARPSYNC.COLLECTIVE R28, `(.L_x_2632) ;  /* 0x000000001c087348 */ /* 0x000fea0003c00000 */
[----:B------:R1:W2:Y:S02]  /*1c50*/  SHFL.BFLY P1, R29, R4, R5, R25 ;  /* 0x0c000005041d7389 */ /* 0x0002a40000020019 */
[----:B-12---:R-:W-:Y:S05]  /*1c60*/  ENDCOLLECTIVE ;  /* 0x000000000000791b */ /* 0x006fea0003800000 */
.L_x_2632:
[----:B------:R-:W-:Y:S02]  /*1c70*/  IMAD.MOV.U32 R5, RZ, RZ, 0x4 ;  /* 0x00000004ff057424 */ /* 0x000fe400078e00ff */
[----:B------:R-:W-:-:S05]  /*1c80*/  FADD.FTZ R3, R4, R29 ;  /* 0x0000001d04037221 */ /* 0x000fca0000010000 */
[----:B------:R-:W-:-:S07]  /*1c90*/  MOV R4, R3 ;  /* 0x0000000300047202 */ /* 0x000fce0000000f00 */
[----:B------:R-:W-:Y:S05]  /*1ca0*/  WARPSYNC.COLLECTIVE R28, `(.L_x_2633) ;  /* 0x000000001c087348 */ /* 0x000fea0003c00000 */
[----:B------:R1:W2:Y:S02]  /*1cb0*/  SHFL.BFLY P1, R29, R4, R5, R25 ;  /* 0x0c000005041d7389 */ /* 0x0002a40000020019 */
[----:B-12---:R-:W-:Y:S05]  /*1cc0*/  ENDCOLLECTIVE ;  /* 0x000000000000791b */ /* 0x006fea0003800000 */
.L_x_2633:
[----:B------:R-:W-:Y:S02]  /*1cd0*/  IMAD.MOV.U32 R5, RZ, RZ, 0x2 ;  /* 0x00000002ff057424 */ /* 0x000fe400078e00ff */
[----:B------:R-:W-:-:S05]  /*1ce0*/  FADD.FTZ R24, R3, R29 ;  /* 0x0000001d03187221 */ /* 0x000fca0000010000 */
[----:B------:R-:W-:-:S07]  /*1cf0*/  MOV R4, R24 ;  /* 0x0000001800047202 */ /* 0x000fce0000000f00 */
[----:B------:R-:W-:Y:S05]  /*1d00*/  WARPSYNC.COLLECTIVE R28, `(.L_x_2634) ;  /* 0x000000001c087348 */ /* 0x000fea0003c00000 */
[----:B------:R1:W2:Y:S02]  /*1d10*/  SHFL.BFLY P1, R29, R4, R5, R25 ;  /* 0x0c000005041d7389 */ /* 0x0002a40000020019 */
[----:B-12---:R-:W-:Y:S05]  /*1d20*/  ENDCOLLECTIVE ;  /* 0x000000000000791b */ /* 0x006fea0003800000 */
.L_x_2634:
[----:B------:R-:W-:Y:S02]  /*1d30*/  IMAD.MOV.U32 R5, RZ, RZ, 0x1 ;  /* 0x00000001ff057424 */ /* 0x000fe400078e00ff */
[----:B------:R-:W-:-:S05]  /*1d40*/  FADD.FTZ R3, R24, R29 ;  /* 0x0000001d18037221 */ /* 0x000fca0000010000 */
[----:B------:R-:W-:-:S07]  /*1d50*/  MOV R4, R3 ;  /* 0x0000000300047202 */ /* 0x000fce0000000f00 */
[----:B------:R-:W-:Y:S05]  /*1d60*/  WARPSYNC.COLLECTIVE R28, `(.L_x_2635) ;  /* 0x000000001c087348 */ /* 0x000fea0003c00000 */
[----:B------:R1:W2:Y:S02]  /*1d70*/  SHFL.BFLY P1, R29, R4, R5, R25 ;  /* 0x0c000005041d7389 */ /* 0x0002a40000020019 */
[----:B-12---:R-:W-:Y:S05]  /*1d80*/  ENDCOLLECTIVE ;  /* 0x000000000000791b */ /* 0x006fea0003800000 */
.L_x_2635:
[----:B------:R-:W-:Y:S05]  /*1d90*/  BRA `(.L_x_2636) ;  /* 0xfffffff400447947 */ /* 0x000fea000383ffff */
.L_x_2625:
[----:B------:R-:W-:Y:S01]  /*1da0*/  HFMA2 R5, -RZ, RZ, 0, 9.5367431640625e-07 ;  /* 0x00000010ff057431 */ /* 0x000fe200000001ff */
[----:B------:R-:W-:Y:S01]  /*1db0*/  BSSY B1, `(.L_x_2637) ;  /* 0x0000006000017945 */ /* 0x000fe20003800000 */
[----:B------:R-:W-:Y:S01]  /*1dc0*/  IMAD.MOV.U32 R25, RZ, RZ, 0x1f ;  /* 0x0000001fff197424 */ /* 0x000fe200078e00ff */
[----:B------:R-:W-:-:S07]  /*1dd0*/  MOV R28, 0xffffffff ;  /* 0xffffffff001c7802 */ /* 0x000fce0000000f00 */
[----:B------:R-:W-:Y:S05]  /*1de0*/  WARPSYNC.COLLECTIVE R28, `(.L_x_2638) ;  /* 0x000000001c087348 */ /* 0x000fea0003c00000 */
[----:B------:R1:W2:Y:S02]  /*1df0*/  SHFL.BFLY P1, R29, R4, R5, R25 ;  /* 0x0c000005041d7389 */ /* 0x0002a40000020019 */
[----:B-12---:R-:W-:Y:S05]  /*1e00*/  ENDCOLLECTIVE ;  /* 0x000000000000791b */ /* 0x006fea0003800000 */
.L_x_2638:
[----:B------:R-:W-:Y:S05]  /*1e10*/  BSYNC B1 ;  /* 0x0000000000017941 */ /* 0x000fea0003800000 */
.L_x_2637:
[----:B------:R-:W-:Y:S01]  /*1e20*/  FADD.FTZ R4, R4, R29 ;  /* 0x0000001d04047221 */ /* 0x000fe20000010000 */
[----:B------:R-:W-:Y:S02]  /*1e30*/  IMAD.MOV.U32 R5, RZ, RZ, 0x8 ;  /* 0x00000008ff057424 */ /* 0x000fe400078e00ff */
[----:B------:R-:W-:Y:S02]  /*1e40*/  HFMA2 R25, -RZ, RZ, 0, 1.847743988037109375e-06 ;  /* 0x0000001fff197431 */ /* 0x000fe400000001ff */
[----:B------:R-:W-:-:S07]  /*1e50*/  IMAD.MOV.U32 R28, RZ, RZ, -0x1 ;  /* 0xffffffffff1c7424 */ /* 0x000fce00078e00ff */
[----:B------:R-:W-:Y:S05]  /*1e60*/  WARPSYNC.COLLECTIVE R28, `(.L_x_2639) ;  /* 0x000000001c087348 */ /* 0x000fea0003c00000 */
[----:B------:R1:W2:Y:S02]  /*1e70*/  SHFL.BFLY P1, R29, R4, R5, R25 ;  /* 0x0c000005041d7389 */ /* 0x0002a40000020019 */
[----:B-12---:R-:W-:Y:S05]  /*1e80*/  ENDCOLLECTIVE ;  /* 0x000000000000791b */ /* 0x006fea0003800000 */
.L_x_2639:
[----:B------:R-:W-:Y:S01]  /*1e90*/  MOV R5, 0x4 ;  /* 0x0000000400057802 */ /* 0x000fe20000000f00 */
[----:B------:R-:W-:-:S07]  /*1ea0*/  FADD.FTZ R4, R4, R29 ;  /* 0x0000001d04047221 */ /* 0x000fce0000010000 */
[----:B------:R-:W-:Y:S05]  /*1eb0*/  WARPSYNC.COLLECTIVE R28, `(.L_x_2640) ;  /* 0x000000001c087348 */ /* 0x000fea0003c00000 */
[----:B------:R1:W2:Y:S02]  /*1ec0*/  SHFL.BFLY P1, R29, R4, R5, R25 ;  /* 0x0c000005041d7389 */ /* 0x0002a40000020019 */
[----:B-12---:R-:W-:Y:S05]  /*1ed0*/  ENDCOLLECTIVE ;  /* 0x000000000000791b */ /* 0x006fea0003800000 */
.L_x_2640:
[----:B------:R-:W-:Y:S02]  /*1ee0*/  IMAD.MOV.U32 R5, RZ, RZ, 0x2 ;  /* 0x00000002ff057424 */ /* 0x000fe400078e00ff */
[----:B------:R-:W-:-:S07]  /*1ef0*/  FADD.FTZ R4, R4, R29 ;  /* 0x0000001d04047221 */ /* 0x000fce0000010000 */
[----:B------:R-:W-:Y:S05]  /*1f00*/  WARPSYNC.COLLECTIVE R28, `(.L_x_2641) ;  /* 0x000000001c087348 */ /* 0x000fea0003c00000 */
[----:B------:R1:W2:Y:S02]  /*1f10*/  SHFL.BFLY P1, R29, R4, R5, R25 ;  /* 0x0c000005041d7389 */ /* 0x0002a40000020019 */
[----:B-12---:R-:W-:Y:S05]  /*1f20*/  ENDCOLLECTIVE ;  /* 0x000000000000791b */ /* 0x006fea0003800000 */
.L_x_2641:
[----:B------:R-:W-:Y:S02]  /*1f30*/  HFMA2 R5, -RZ, RZ, 0, 5.9604644775390625e-08 ;  /* 0x00000001ff057431 */ /* 0x000fe400000001ff */
[----:B------:R-:W-:-:S07]  /*1f40*/  FADD.FTZ R4, R4, R29 ;  /* 0x0000001d04047221 */ /* 0x000fce0000010000 */
[----:B------:R-:W-:Y:S05]  /*1f50*/  WARPSYNC.COLLECTIVE R28, `(.L_x_2642) ;  /* 0x000000001c087348 */ /* 0x000fea0003c00000 */
[----:B------:R1:W2:Y:S02]  /*1f60*/  SHFL.BFLY P1, R29, R4, R5, R25 ;  /* 0x0c000005041d7389 */ /* 0x0002a40000020019 */
[----:B-12---:R-:W-:Y:S05]  /*1f70*/  ENDCOLLECTIVE ;  /* 0x000000000000791b */ /* 0x006fea0003800000 */
.L_x_2642:
[----:B------:R-:W-:Y:S05]  /*1f80*/  BRA `(.L_x_2643) ;  /* 0xfffffff400947947 */ /* 0x000fea000383ffff */
.L_x_2627:
[----:B------:R-:W-:Y:S01]  /*1f90*/  BSSY B0, `(.L_x_2644) ;  /* 0x0000007000007945 */ /* 0x000fe20003800000 */
[----:B------:R-:W-:Y:S01]  /*1fa0*/  IMAD.MOV.U32 R5, RZ, RZ, 0x10 ;  /* 0x00000010ff057424 */ /* 0x000fe200078e00ff */
[----:B------:R-:W-:Y:S01]  /*1fb0*/  MOV R25, 0x1f ;  /* 0x0000001f00197802 */ /* 0x000fe20000000f00 */
[----:B------:R-:W-:-:S07]  /*1fc0*/  IMAD.MOV.U32 R28, RZ, RZ, -0x1 ;  /* 0xffffffffff1c7424 */ /* 0x000fce00078e00ff */
[----:B------:R-:W-:Y:S05]  /*1fd0*/  WARPSYNC.COLLECTIVE R28, `(.L_x_2645) ;  /* 0x000000001c087348 */ /* 0x000fea0003c00000 */
[----:B------:R1:W2:Y:S02]  /*1fe0*/  SHFL.BFLY P1, R29, R4, R5, R25 ;  /* 0x0c000005041d7389 */ /* 0x0002a40000020019 */
[----:B-12---:R-:W-:Y:S05]  /*1ff0*/  ENDCOLLECTIVE ;  /* 0x000000000000791b */ /* 0x006fea0003800000 */
.L_x_2645:
[----:B------:R-:W-:Y:S05]  /*2000*/  BSYNC B0 ;  /* 0x0000000000007941 */ /* 0x000fea0003800000 */
.L_x_2644:
[----:B------:R-:W-:Y:S01]  /*2010*/  FADD.FTZ R4, R4, R29 ;  /* 0x0000001d04047221 */ /* 0x000fe20000010000 */
[----:B------:R-:W-:Y:S02]  /*2020*/  HFMA2 R5, -RZ, RZ, 0, 4.76837158203125e-07 ;  /* 0x00000008ff057431 */ /* 0x000fe400000001ff */
[----:B------:R-:W-:Y:S01]  /*2030*/  IMAD.MOV.U32 R25, RZ, RZ, 0x1f ;  /* 0x0000001fff197424 */ /* 0x000fe200078e00ff */
[----:B------:R-:W-:-:S07]  /*2040*/  MOV R28, 0xffffffff ;  /* 0xffffffff001c7802 */ /* 0x000fce0000000f00 */
[----:B------:R-:W-:Y:S05]  /*2050*/  WARPSYNC.COLLECTIVE R28, `(.L_x_2646) ;  /* 0x000000001c087348 */ /* 0x000fea0003c00000 */
[----:B------:R1:W2:Y:S02]  /*2060*/  SHFL.BFLY P1, R29, R4, R5, R25 ;  /* 0x0c000005041d7389 */ /* 0x0002a40000020019 */
[----:B-12---:R-:W-:Y:S05]  /*2070*/  ENDCOLLECTIVE ;  /* 0x000000000000791b */ /* 0x006fea0003800000 */
.L_x_2646:
[----:B------:R-:W-:Y:S02]  /*2080*/  HFMA2 R5, -RZ, RZ, 0, 2.384185791015625e-07 ;  /* 0x00000004ff057431 */ /* 0x000fe400000001ff */
[----:B------:R-:W-:-:S04]  /*2090*/  FADD.FTZ R3, R4, R29 ;  /* 0x0000001d04037221 */ /* 0x000fc80000010000 */
[----:B------:R-:W-:-:S07]  /*20a0*/  IMAD.MOV.U32 R4, RZ, RZ, R3 ;  /* 0x000000ffff047224 */ /* 0x000fce00078e0003 */
[----:B------:R-:W-:Y:S05]  /*20b0*/  WARPSYNC.COLLECTIVE R28, `(.L_x_2647) ;  /* 0x000000001c087348 */ /* 0x000fea0003c00000 */
[----:B------:R1:W2:Y:S02]  /*20c0*/  SHFL.BFLY P1, R29, R4, R5, R25 ;  /* 0x0c000005041d7389 */ /* 0x0002a40000020019 */
[----:B-12---:R-:W-:Y:S05]  /*20d0*/  ENDCOLLECTIVE ;  /* 0x000000000000791b */ /* 0x006fea0003800000 */
.L_x_2647:
[----:B------:R-:W-:Y:S01]  /*20e0*/  MOV R5, 0x2 ;  /* 0x0000000200057802 */ /* 0x000fe20000000f00 */
[----:B------:R-:W-:-:S04]  /*20f0*/  FADD.FTZ R12, R3, R29 ;  /* 0x0000001d030c7221 */ /* 0x000fc80000010000 */
[----:B------:R-:W-:-:S07]  /*2100*/  IMAD.MOV.U32 R4, RZ, RZ, R12 ;  /* 0x000000ffff047224 */ /* 0x000fce00078e000c */
[----:B------:R-:W-:Y:S05]  /*2110*/  WARPSYNC.COLLECTIVE R28, `(.L_x_2648) ;  /* 0x000000001c087348 */ /* 0x000fea0003c00000 */
[----:B------:R1:W2:Y:S02]  /*2120*/  SHFL.BFLY P1, R29, R4, R5, R25 ;  /* 0x0c000005041d7389 */ /* 0x0002a40000020019 */
[----:B-12---:R-:W-:Y:S05]  /*2130*/  ENDCOLLECTIVE ;  /* 0x000000000000791b */ /* 0x006fea0003800000 */
.L_x_2648:
[----:B------:R-:W-:Y:S02]  /*2140*/  HFMA2 R5, -RZ, RZ, 0, 5.9604644775390625e-08 ;  /* 0x00000001ff057431 */ /* 0x000fe400000001ff */
[----:B------:R-:W-:-:S04]  /*2150*/  FADD.FTZ R15, R12, R29 ;  /* 0x0000001d0c0f7221 */ /* 0x000fc80000010000 */
[----:B------:R-:W-:-:S07]  /*2160*/  IMAD.MOV.U32 R4, RZ, RZ, R15 ;  /* 0x000000ffff047224 */ /* 0x000fce00078e000f */
[----:B------:R-:W-:Y:S05]  /*2170*/  WARPSYNC.COLLECTIVE R28, `(.L_x_2649) ;  /* 0x000000001c087348 */ /* 0x000fea0003c00000 */
[----:B------:R1:W2:Y:S02]  /*2180*/  SHFL.BFLY P1, R29, R4, R5, R25 ;  /* 0x0c000005041d7389 */ /* 0x0002a40000020019 */
[----:B-12---:R-:W-:Y:S05]  /*2190*/  ENDCOLLECTIVE ;  /* 0x000000000000791b */ /* 0x006fea0003800000 */
.L_x_2649:
[----:B------:R-:W-:Y:S05]  /*21a0*/  BRA `(.L_x_2650) ;  /* 0xfffffff400fc7947 */ /* 0x000fea000383ffff */
.L_x_2651:
        /* <DEDUP_REMOVED lines=13> */
.L_x_4139:


//--------------------- .text._ZN12tensorrt_llm7kernels21fusedQKNormRopeKernelIN3c104HalfENS2_8BFloat16ELi256ELb0EEEvPviiifPKvS7_S7_PKlii --------------------------
	.section	.text._ZN12tensorrt_llm7kernels21fusedQKNormRopeKernelIN3c104HalfENS2_8BFloat16ELi256ELb0EEEvPviiifPKvS7_S7_PKlii,"ax",@progbits
	.align	128
        .global         _ZN12tensorrt_llm7kernels21fusedQKNormRopeKernelIN3c104HalfENS2_8BFloat16ELi256ELb0EEEvPviiifPKvS7_S7_PKlii
        .type           _ZN12tensorrt_llm7kernels21fusedQKNormRopeKernelIN3c104HalfENS2_8BFloat16ELi256ELb0EEEvPviiifPKvS7_S7_PKlii,@function
        .size           _ZN12tensorrt_llm7kernels21fusedQKNormRopeKernelIN3c104HalfENS2_8BFloat16ELi256ELb0EEEvPviiifPKvS7_S7_PKlii,(.L_x_4140 - _ZN12tensorrt_llm7kernels21fusedQKNormRopeKernelIN3c104HalfENS2_8BFloat16ELi256ELb0EEEvPviiifPKvS7_S7_PKlii)
        .other          _ZN12tensorrt_llm7kernels21fusedQKNormRopeKernelIN3c104HalfENS2_8BFloat16ELi256ELb0EEEvPviiifPKvS7_S7_PKlii,@"STO_CUDA_ENTRY STV_DEFAULT"
_ZN12tensorrt_llm7kernels21fusedQKNormRopeKernelIN3c104HalfENS2_8BFloat16ELi256ELb0EEEvPviiifPKvS7_S7_PKlii:
.text._ZN12tensorrt_llm7kernels21fusedQKNormRopeKernelIN3c104HalfENS2_8BFloat16ELi256ELb0EEEvPviiifPKvS7_S7_PKlii:
        /* <DEDUP_REMOVED lines=77> */
[----:B---3--:R-:W-:-:S02]  /*04d0*/  @!P1 HADD2.F32 R13, -RZ, R13.H0_H0 ;  /* 0x2000000dff0d9230 */ /* 0x008fc40000004100 */
[----:B----4-:R-:W-:Y:S02]  /*04e0*/  @P1 HADD2.F32 R13, -RZ, R0.H0_H0 ;  /* 0x20000000ff0d1230 */ /* 0x010fe40000004100 */
[----:B-----5:R-:W-:Y:S02]  /*04f0*/  @P0 HADD2.F32 R6, -RZ, R24.H0_H0 ;  /* 0x20000018ff060230 */ /* 0x020fe40000004100 */
[----:B--2---:R-:W-:Y:S02]  /*0500*/  HADD2.F32 R0, -RZ, R8.H0_H0 ;  /* 0x20000008ff007230 */ /* 0x004fe40000004100 */
[----:B0-----:R-:W-:Y:S02]  /*0510*/  @!P0 HADD2.F32 R6, -RZ, R20.H0_H0 ;  /* 0x20000014ff068230 */ /* 0x001fe40000004100 */
[----:B------:R-:W-:Y:S02]  /*0520*/  HADD2.F32 R20, -RZ, R8.H1_H1 ;  /* 0x30000008ff147230 */ /* 0x000fe40000004100 */
[----:B------:R-:W-:-:S04]  /*0530*/  FFMA.FTZ R8, R0, R0, RZ ;  /* 0x0000000000087223 */ /* 0x000fc800000100ff */
[----:B------:R-:W-:Y:S01]  /*0540*/  FFMA.FTZ R24, R20, R20, R8 ;  /* 0x0000001414187223 */ /* 0x000fe20000010008 */
[--C-:B------:R-:W-:Y:S02]  /*0550*/  HADD2.F32 R8, -RZ, R9.reuse.H0_H0 ;  /* 0x20000009ff087230 */ /* 0x100fe40000004100 */
[----:B------:R-:W-:Y:S02]  /*0560*/  HADD2.F32 R9, -RZ, R9.H1_H1 ;  /* 0x30000009ff097230 */ /* 0x000fe40000004100 */
[----:B------:R-:W-:Y:S02]  /*0570*/  @P0 HADD2.F32 R18, -RZ, R18.H0_H0 ;  /* 0x20000012ff120230 */ /* 0x000fe40000004100 */
[----:B------:R-:W-:Y:S01]  /*0580*/  FFMA.FTZ R24, R8, R8, R24 ;  /* 0x0000000808187223 */ /* 0x000fe20000010018 */
[----:B------:R-:W-:Y:S02]  /*0590*/  @!P0 HADD2.F32 R18, -RZ, R22.H0_H0 ;  /* 0x20000016ff128230 */ /* 0x000fe40000004100 */
[----:B------:R-:W-:-:S02]  /*05a0*/  HADD2.F32 R22, -RZ, R10.H0_H0 ;  /* 0x2000000aff167230 */ /* 0x000fc40000004100 */
[----:B-1----:R-:W-:Y:S01]  /*05b0*/  FFMA.FTZ R29, R9, R9, R24 ;  /* 0x00000009091d7223 */ /* 0x002fe20000010018 */
[----:B------:R-:W-:Y:S02]  /*05c0*/  HADD2.F32 R24, -RZ, R10.H1_H1 ;  /* 0x3000000aff187230 */ /* 0x000fe40000004100 */
[----:B------:R-:W-:Y:S02]  /*05d0*/  @P0 HADD2.F32 R21, -RZ, R21.H0_H0 ;  /* 0x20000015ff150230 */ /* 0x000fe40000004100 */
[----:B------:R-:W-:Y:S01]  /*05e0*/  FFMA.FTZ R29, R22, R22, R29 ;  /* 0x00000016161d7223 */ /* 0x000fe2000001001d */
[----:B------:R-:W-:Y:S02]  /*05f0*/  @!P0 HADD2.F32 R21, -RZ, R23.H0_H0 ;  /* 0x20000017ff158230 */ /* 0x000fe40000004100 */
[--C-:B------:R-:W-:Y:S02]  /*0600*/  HADD2.F32 R23, -RZ, R11.reuse.H0_H0 ;  /* 0x2000000bff177230 */ /* 0x100fe40000004100 */
[----:B------:R-:W-:Y:S01]  /*0610*/  FFMA.FTZ R10, R24, R24, R29 ;  /* 0x00000018180a7223 */ /* 0x000fe2000001001d */
[----:B------:R-:W-:-:S03]  /*0620*/  HADD2.F32 R26, -RZ, R11.H1_H1 ;  /* 0x3000000bff1a7230 */ /* 0x000fc60000004100 */
[----:B------:R-:W-:-:S04]  /*0630*/  FFMA.FTZ R11, R23, R23, R10 ;  /* 0x00000017170b7223 */ /* 0x000fc8000001000a */
[----:B------:R-:W-:-:S05]  /*0640*/  FFMA.FTZ R11, R26, R26, R11 ;  /* 0x0000001a1a0b7223 */ /* 0x000fca000001000b */
[----:B------:R-:W0:Y:S01]  /*0650*/  SHFL.BFLY PT, R10, R11, 0x10, 0x1f ;  /* 0x0e001f000b0a7f89 */ /* 0x000e2200000e0000 */
[----:B------:R-:W-:Y:S02]  /*0660*/  @P0 HADD2.F32 R25, -RZ, R25.H0_H0 ;  /* 0x20000019ff190230 */ /* 0x000fe40000004100 */
[----:B------:R-:W-:Y:S02]  /*0670*/  @!P0 HADD2.F32 R25, -RZ, R27.H0_H0 ;  /* 0x2000001bff198230 */ /* 0x000fe40000004100 */
        /* <DEDUP_REMOVED lines=15> */
[----:B------:R-:W-:Y:S02]  /*0770*/  @P0 HADD2.F32 R29, -RZ, R4.H0_H0 ;  /* 0x20000004ff1d0230 */ /* 0x000fe40000004100 */
[----:B------:R-:W-:Y:S02]  /*0780*/  @!P0 HADD2.F32 R29, -RZ, R12.H0_H0 ;  /* 0x2000000cff1d8230 */ /* 0x000fe40000004100 */
[----:B-1----:R-:W-:-:S04]  /*0790*/  FMUL.FTZ R13, R14, R13 ;  /* 0x0000000d0e0d7220 */ /* 0x002fc80000410000 */
[----:B------:R-:W-:Y:S01]  /*07a0*/  FMUL.FTZ R13, R0, R13 ;  /* 0x0000000d000d7220 */ /* 0x000fe20000410000 */
[----:B0-----:R-:W-:Y:S01]  /*07b0*/  SHF.R.S32.HI R0, RZ, 0x1f, R27 ;  /* 0x0000001fff007819 */ /* 0x001fe2000001141b */
[----:B------:R-:W-:-:S03]  /*07c0*/  FMUL.FTZ R4, R14, R21 ;  /* 0x000000150e047220 */ /* 0x000fc60000410000 */
[----:B------:R-:W-:Y:S01]  /*07d0*/  LEA.HI R12, R0, R27, RZ, 0x3 ;  /* 0x0000001b000c7211 */ /* 0x000fe200078f18ff */
[----:B------:R-:W-:Y:S01]  /*07e0*/  @P0 HADD2.F32 R3, -RZ, R3.H0_H0 ;  /* 0x20000003ff030230 */ /* 0x000fe20000004100 */
[----:B------:R-:W-:Y:S02]  /*07f0*/  SHF.R.S32.HI R19, RZ, 0x1f, R27 ;  /* 0x0000001fff137819 */ /* 0x000fe4000001141b */
[----:B------:R-:W-:Y:S01]  /*0800*/  SHF.R.S32.HI R21, RZ, 0x3, R12 ;  /* 0x00000003ff157819 */ /* 0x000fe2000001140c */
[----:B------:R-:W-:Y:S02]  /*0810*/  @P0 HADD2.F32 R7, -RZ, R7.H0_H0 ;  /* 0x20000007ff070230 */ /* 0x000fe40000004100 */
[----:B------:R-:W-:Y:S02]  /*0820*/  @!P0 HADD2.F32 R3, -RZ, R5.H0_H0 ;  /* 0x20000005ff038230 */ /* 0x000fe40000004100 */
[----:B------:R-:W-:Y:S01]  /*0830*/  @!P0 HADD2.F32 R7, -RZ, R15.H0_H0 ;  /* 0x2000000fff078230 */ /* 0x000fe20000004100 */
[----:B------:R-:W-:Y:S01]  /*0840*/  ISETP.GE.AND P0, PT, R2, R21, PT ;  /* 0x000000150200720c */ /* 0x000fe20003f06270 */
[----:B------:R-:W-:Y:S01]  /*0850*/  FMUL.FTZ R5, R14, R6 ;  /* 0x000000060e057220 */ /* 0x000fe20000410000 */
[----:B------:R-:W-:-:S03]  /*0860*/  FMUL.FTZ R9, R9, R4 ;  /* 0x0000000409097220 */ /* 0x000fc60000410000 */
[----:B------:R-:W-:Y:S01]  /*0870*/  FMUL.FTZ R20, R20, R5 ;  /* 0x0000000514147220 */ /* 0x000fe20000410000 */
[C---:B------:R-:W-:Y:S01]  /*0880*/  FMUL.FTZ R15, R14.reuse, R18 ;  /* 0x000000120e0f7220 */ /* 0x040fe20000410000 */
[C---:B------:R-:W-:Y:S01]  /*0890*/  FMUL.FTZ R25, R14.reuse, R25 ;  /* 0x000000190e197220 */ /* 0x040fe20000410000 */
[C---:B------:R-:W-:Y:S01]  /*08a0*/  FMUL.FTZ R3, R14.reuse, R3 ;  /* 0x000000030e037220 */ /* 0x040fe20000410000 */
[C---:B------:R-:W-:Y:S01]  /*08b0*/  FMUL.FTZ R6, R14.reuse, R29 ;  /* 0x0000001d0e067220 */ /* 0x040fe20000410000 */
[----:B------:R-:W-:Y:S01]  /*08c0*/  FMUL.FTZ R7, R14, R7 ;  /* 0x000000070e077220 */ /* 0x000fe20000410000 */
[----:B------:R-:W-:Y:S01]  /*08d0*/  BSSY B0, `(.L_x_2652) ;  /* 0x00000f0000007945 */ /* 0x000fe20003800000 */
        /* <DEDUP_REMOVED lines=59> */
[----:B------:R-:W-:Y:S01]  /*0c90*/  @!P1 IMAD.IADD R25, R25, 0x1, -R12 ;  /* 0x0000000119199824 */ /* 0x000fe200078e0a0c */
[----:B0-----:R-:W-:-:S04]  /*0ca0*/  IABS R11, R24 ;  /* 0x00000018000b7213 */ /* 0x001fc80000000000 */
[----:B------:R-:W-:Y:S02]  /*0cb0*/  @!P2 IADD3 R6, PT, PT, -R25, RZ, RZ ;  /* 0x000000ff1906a210 */ /* 0x000fe40007ffe1ff */
[----:B------:R-:W-:-:S03]  /*0cc0*/  SHF.R.S32.HI R21, RZ, 0x4, R0 ;  /* 0x00000004ff157819 */ /* 0x000fc60000011400 */
[----:B------:R-:W-:Y:S02]  /*0cd0*/  @!P2 IMAD.MOV.U32 R25, RZ, RZ, R6 ;  /* 0x000000ffff19a224 */ /* 0x000fe400078e0006 */
[----:B------:R-:W-:-:S03]  /*0ce0*/  IMAD.HI.U32 R0, R14, R11, RZ ;  /* 0x0000000b0e007227 */ /* 0x000fc600078e00ff */
[----:B------:R-:W-:Y:S02]  /*0cf0*/  SEL R25, R19, R25, !P0 ;  /* 0x0000001913197207 */ /* 0x000fe40004000000 */
[----:B------:R-:W-:Y:S02]  /*0d00*/  IADD3 R0, PT, PT, -R0, RZ, RZ ;  /* 0x000000ff00007210 */ /* 0x000fe40007ffe1ff */
        /* <DEDUP_REMOVED lines=12> */
[----:B------:R-:W-:-:S05]  /*0dd0*/  @!P2 IADD3 R11, PT, PT, R11, -R12, RZ ;  /* 0x8000000c0b0ba210 */ /* 0x000fca0007ffe0ff */
[----:B0-----:R-:W-:-:S05]  /*0de0*/  IMAD.MOV.U32 R24, RZ, RZ, R11 ;  /* 0x000000ffff187224 */ /* 0x001fca00078e000b */
[----:B------:R-:W-:-:S05]  /*0df0*/  @!P3 IADD3 R11, PT, PT, -R24, RZ, RZ ;  /* 0x000000ff180bb210 */ /* 0x000fca0007ffe1ff */
[----:B------:R-:W-:Y:S01]  /*0e00*/  @!P3 IMAD.MOV.U32 R24, RZ, RZ, R11 ;  /* 0x000000ffff18b224 */ /* 0x000fe200078e000b */
[----:B------:R-:W0:Y:S04]  /*0e10*/  SHFL.BFLY PT, R27, R13, R21, 0x1f ;  /* 0x0c001f150d1b7589 */ /* 0x000e2800000e0000 */
        /* <DEDUP_REMOVED lines=10> */
[----:B------:R-:W-:-:S11]  /*0ec0*/  IADD3 R6, P3, PT, R7, R4, RZ ;  /* 0x0000000407067210 */ /* 0x000fd60007f7e0ff */
[----:B------:R-:W-:-:S05]  /*0ed0*/  @!P2 IMAD.IADD R11, R11, 0x1, -R12 ;  /* 0x000000010b0ba824 */ /* 0x000fca00078e0a0c */
[----:B------:R-:W-:Y:S01]  /*0ee0*/  ISETP.GT.U32.AND P2, PT, R12, R11, PT ;  /* 0x0000000b0c00720c */ /* 0x000fe20003f44070 */
[----:B------:R-:W-:Y:S01]  /*0ef0*/  IMAD.X R7, RZ, RZ, R5, P3 ;  /* 0x000000ffff077224 */ /* 0x000fe200018e0605 */
[----:B------:R-:W-:Y:S01]  /*0f00*/  ISETP.GE.AND P3, PT, R10, RZ, PT ;  /* 0x000000ff0a00720c */ /* 0x000fe20003f66270 */
[----:B------:R-:W-:Y:S01]  /*0f10*/  FMUL.FTZ R27, R27, R29 ;  /* 0x0000001d1b1b7220 */ /* 0x000fe20000410000 */
[----:B--2---:R-:W-:-:S05]  /*0f20*/  SHF.L.U32 R28, R28, 0x10, RZ ;  /* 0x000000101c1c7819 */ /* 0x004fca00000006ff */
[----:B------:R-:W-:Y:S01]  /*0f30*/  FFMA.FTZ R13, R13, R28, R27 ;  /* 0x0000001c0d0d7223 */ /* 0x000fe2000001001b */
[----:B------:R-:W-:Y:S02]  /*0f40*/  IMAD.WIDE R28, R15, 0x2, R6 ;  /* 0x000000020f1c7825 */ /* 0x000fe400078e0206 */
[----:B------:R-:W2:Y:S01]  /*0f50*/  LDG.E.U16.CONSTANT R7, desc[UR4][R6.64] ;  /* 0x0000000406077981 */ /* 0x000ea2000c1e9500 */
[----:B------:R-:W-:-:S03]  /*0f60*/  @!P2 IADD3 R11, PT, PT, R11, -R12, RZ ;  /* 0x8000000c0b0ba210 */ /* 0x000fc60007ffe0ff */
[----:B------:R0:W3:Y:S02]  /*0f70*/  LDG.E.U16.CONSTANT R28, desc[UR4][R28.64] ;  /* 0x000000041c1c7981 */ /* 0x0000e4000c1e9500 */
        /* <DEDUP_REMOVED lines=9> */
[----:B------:R-:W0:Y:S01]  /*1010*/  SHFL.BFLY PT, R27, R20, R21, 0x1f ;  /* 0x0c001f15141b7589 */ /* 0x000e2200000e0000 */
[----:B----4-:R-:W-:Y:S01]  /*1020*/  SHF.L.U32 R0, R0, 0x10, RZ ;  /* 0x0000001000007819 */ /* 0x010fe200000006ff */
[----:B0-----:R-:W-:-:S04]  /*1030*/  @!P1 FADD.FTZ R27, -R27, -RZ ;  /* 0x800000ff1b1b9221 */ /* 0x001fc80000010100 */
[----:B------:R-:W-:Y:S01]  /*1040*/  FMUL.FTZ R29, R27, R0 ;  /* 0x000000001b1d7220 */ /* 0x000fe20000410000 */
[----:B------:R-:W-:-:S04]  /*1050*/  LOP3.LUT R0, R18, 0x8, RZ, 0xfc, !PT ;  /* 0x0000000812007812 */ /* 0x000fc800078efcff */
[----:B------:R-:W-:Y:S01]  /*1060*/  IABS R6, R0 ;  /* 0x0000000000067213 */ /* 0x000fe20000000000 */
[----:B-----5:R-:W-:-:S04]  /*1070*/  IMAD.U32 R27, R2, 0x10000, RZ ;  /* 0x00010000021b7824 */ /* 0x020fc800078e00ff */
[----:B------:R-:W-:-:S05]  /*1080*/  IMAD.HI.U32 R2, R14, R6, RZ ;  /* 0x000000060e027227 */ /* 0x000fca00078e00ff */
[----:B-1----:R-:W-:-:S05]  /*1090*/  IADD3 R11, PT, PT, -R2, RZ, RZ ;  /* 0x000000ff020b7210 */ /* 0x002fca0007ffe1ff */
[----:B------:R-:W-:-:S05]  /*10a0*/  IMAD R11, R12, R11, R6 ;  /* 0x0000000b0c0b7224 */ /* 0x000fca00078e0206 */
[----:B------:R-:W-:Y:S02]  /*10b0*/  ISETP.GT.U32.AND P3, PT, R12, R11, PT ;  /* 0x0000000b0c00720c */ /* 0x000fe40003f64070 */
[----:B------:R-:W-:Y:S01]  /*10c0*/  LOP3.LUT R6, R18, 0xa, RZ, 0xfc, !PT ;  /* 0x0000000a12067812 */ /* 0x000fe200078efcff */
[----:B------:R-:W0:Y:S03]  /*10d0*/  SHFL.BFLY PT, R2, R8, R21, 0x1f ;  /* 0x0c001f1508027589 */ /* 0x000e2600000e0000 */
[----:B------:R-:W-:Y:S02]  /*10e0*/  IABS R25, R6 ;  /* 0x0000000600197213 */ /* 0x000fe40000000000 */
[----:B------:R-:W-:-:S05]  /*10f0*/  ISETP.GE.AND P2, PT, R0, RZ, PT ;  /* 0x000000ff0000720c */ /* 0x000fca0003f46270 */
[----:B------:R-:W-:Y:S02]  /*1100*/  @!P3 IMAD.IADD R11, R11, 0x1, -R12 ;  /* 0x000000010b0bb824 */ /* 0x000fe400078e0a0c */
[----:B------:R-:W-:-:S03]  /*1110*/  IMAD.HI.U32 R0, R14, R25, RZ ;  /* 0x000000190e007227 */ /* 0x000fc600078e00ff */
[----:B------:R-:W-:Y:S02]  /*1120*/  ISETP.GT.U32.AND P4, PT, R12, R11, PT ;  /* 0x0000000b0c00720c */ /* 0x000fe40003f84070 */
[----:B------:R-:W-:-:S05]  /*1130*/  IADD3 R0, PT, PT, -R0, RZ, RZ ;  /* 0x000000ff00007210 */ /* 0x000fca0007ffe1ff */
[----:B------:R-:W-:-:S06]  /*1140*/  IMAD R25, R12, R0, R25 ;  /* 0x000000000c197224 */ /* 0x000fcc00078e0219 */
[----:B------:R-:W-:Y:S01]  /*1150*/  @!P4 IMAD.IADD R11, R11, 0x1, -R12 ;  /* 0x000000010b0bc824 */ /* 0x000fe200078e0a0c */
[----:B------:R-:W-:Y:S01]  /*1160*/  ISETP.GT.U32.AND P4, PT, R12, R25, PT ;  /* 0x000000190c00720c */ /* 0x000fe20003f84070 */
[----:B------:R-:W-:Y:S01]  /*1170*/  FFMA.FTZ R20, R20, R27, R29 ;  /* 0x0000001b14147223 */ /* 0x000fe2000001001d */
[----:B0-----:R-:W-:Y:S01]  /*1180*/  @!P1 FADD.FTZ R2, -R2, -RZ ;  /* 0x800000ff02029221 */ /* 0x001fe20000010100 */
[----:B------:R-:W-:Y:S01]  /*1190*/  IMAD.MOV.U32 R0, RZ, RZ, R11 ;  /* 0x000000ffff007224 */ /* 0x000fe200078e000b */
[----:B------:R-:W-:-:S04]  /*11a0*/  ISETP.GE.AND P3, PT, R6, RZ, PT ;  /* 0x000000ff0600720c */ /* 0x000fc80003f66270 */
[----:B------:R-:W-:-:S05]  /*11b0*/  @!P2 IADD3 R6, PT, PT, -R0, RZ, RZ ;  /* 0x000000ff0006a210 */ /* 0x000fca0007ffe1ff */
[----:B------:R-:W-:Y:S01]  /*11c0*/  @!P4 IADD3 R25, PT, PT, R25, -R12, RZ ;  /* 0x8000000c1919c210 */ /* 0x000fe20007ffe0ff */
[----:B------:R-:W-:-:S03]  /*11d0*/  @!P2 IMAD.MOV.U32 R0, RZ, RZ, R6 ;  /* 0x000000ffff00a224 */ /* 0x000fc600078e0006 */
[----:B------:R-:W-:Y:S02]  /*11e0*/  ISETP.GT.U32.AND P2, PT, R12, R25, PT ;  /* 0x000000190c00720c */ /* 0x000fe40003f44070 */
[----:B------:R-:W-:-:S11]  /*11f0*/  SEL R0, R19, R0, !P0 ;  /* 0x0000000013007207 */ /* 0x000fd60004000000 */
[----:B------:R-:W-:-:S04]  /*1200*/  @!P2 IMAD.IADD R25, R25, 0x1, -R12 ;  /* 0x000000011919a824 */ /* 0x000fc800078e0a0c */
[----:B------:R-:W-:-:S05]  /*1210*/  @!P3 IMAD.MOV R6, RZ, RZ, -R25 ;  /* 0x000000ffff06b224 */ /* 0x000fca00078e0a19 */
[----:B------:R-:W-:-:S04]  /*1220*/  @!P3 MOV R25, R6 ;  /* 0x000000060019b202 */ /* 0x000fc80000000f00 */
[----:B------:R-:W-:-:S04]  /*1230*/  SEL R25, R19, R25, !P0 ;  /* 0x0000001913197207 */ /* 0x000fc80004000000 */
[----:B------:R-:W-:Y:S02]  /*1240*/  LOP3.LUT R25, R25, 0x1fe, RZ, 0xc0, !PT ;  /* 0x000001fe19197812 */ /* 0x000fe400078ec0ff */
[----:B------:R-:W-:-:S04]  /*1250*/  LOP3.LUT R29, R18, 0xc, RZ, 0xfc, !PT ;  /* 0x0000000c121d7812 */ /* 0x000fc800078efcff */
[----:B------:R-:W-:Y:S02]  /*1260*/  ISETP.GE.AND P3, PT, R29, RZ, PT ;  /* 0x000000ff1d00720c */ /* 0x000fe40003f66270 */
[----:B---3--:R-:W-:-:S05]  /*1270*/  SHF.L.U32 R27, R28, 0x10, RZ ;  /* 0x000000101c1b7819 */ /* 0x008fca00000006ff */
[----:B------:R-:W-:Y:S02]  /*1280*/  FMUL.FTZ R11, R2, R27 ;  /* 0x0000001b020b7220 */ /* 0x000fe40000410000 */
[----:B------:R-:W0:Y:S02]  /*1290*/  SHFL.BFLY PT, R2, R9, R21, 0x1f ;  /* 0x0c001f1509027589 */ /* 0x000e2400000e0000 */
[----:B0-----:R-:W-:Y:S01]  /*12a0*/  @!P1 FADD.FTZ R2, -R2, -RZ ;  /* 0x800000ff02029221 */ /* 0x001fe20000010100 */
[----:B--2---:R-:W-:-:S05]  /*12b0*/  SHF.L.U32 R27, R24, 0x10, RZ ;  /* 0x00000010181b7819 */ /* 0x004fca00000006ff */
[----:B------:R-:W-:Y:S01]  /*12c0*/  FMUL.FTZ R2, R2, R27 ;  /* 0x0000001b02027220 */ /* 0x000fe20000410000 */
[----:B------:R-:W-:Y:S01]  /*12d0*/  LOP3.LUT R27, R0, 0x1fe, RZ, 0xc0, !PT ;  /* 0x000001fe001b7812 */ /* 0x000fe200078ec0ff */
[----:B------:R-:W-:-:S03]  /*12e0*/  IMAD.U32 R0, R7, 0x10000, RZ ;  /* 0x0001000007007824 */ /* 0x000fc600078e00ff */
[----:B------:R-:W-:Y:S01]  /*12f0*/  IADD3 R6, P2, PT, R27, R4, RZ ;  /* 0x000000041b067210 */ /* 0x000fe20007f5e0ff */
[----:B------:R-:W-:Y:S01]  /*1300*/  FFMA.FTZ R0, R8, R0, R11 ;  /* 0x0000000008007223 */ /* 0x000fe2000001000b */
[----:B------:R-:W-:-:S03]  /*1310*/  SHF.L.U32 R10, R10, 0x10, RZ ;  /* 0x000000100a0a7819 */ /* 0x000fc600000006ff */
[----:B------:R-:W-:Y:S01]  /*1320*/  IMAD.X R7, RZ, RZ, R5, P2 ;  /* 0x000000ffff077224 */ /* 0x000fe200010e0605 */
[----:B------:R-:W-:Y:S01]  /*1330*/  IADD3 R8, P2, PT, R25, R4, RZ ;  /* 0x0000000419087210 */ /* 0x000fe20007f5e0ff */
[----:B------:R-:W-:-:S03]  /*1340*/  FFMA.FTZ R2, R9, R10, R2 ;  /* 0x0000000a09027223 */ /* 0x000fc60000010002 */
[----:B------:R-:W-:-:S03]  /*1350*/  IADD3.X R9, PT, PT, RZ, R5, RZ, P2, !PT ;  /* 0x00000005ff097210 */ /* 0x000fc600017fe4ff */
[----:B------:R-:W-:Y:S02]  /*1360*/  IMAD.WIDE R10, R15, 0x2, R8 ;  /* 0x000000020f0a7825 */ /* 0x000fe400078e0208 */
        /* <DEDUP_REMOVED lines=25> */
[----:B------:R-:W-:Y:S02]  /*1500*/  MOV R9, R2 ;  /* 0x0000000200097202 */ /* 0x000fe40000000f00 */
        /* <DEDUP_REMOVED lines=12> */
[----:B------:R-:W-:Y:S01]  /*15d0*/  SHF.L.U32 R10, R10, 0x10, RZ ;  /* 0x000000100a0a7819 */ /* 0x000fe200000006ff */
[----:B0-----:R-:W-:Y:S01]  /*15e0*/  @!P1 FADD.FTZ R29, -R29, -RZ ;  /* 0x800000ff1d1d9221 */ /* 0x001fe20000010100 */
[----:B------:R-:W-:-:S04]  /*15f0*/  IMAD.U32 R24, R24, 0x10000, RZ ;  /* 0x0001000018187824 */ /* 0x000fc800078e00ff */
[----:B------:R-:W-:-:S04]  /*1600*/  FMUL.FTZ R24, R29, R24 ;  /* 0x000000181d187220 */ /* 0x000fc80000410000 */
[----:B------:R-:W-:-:S07]  /*1610*/  FFMA.FTZ R6, R23, R10, R24 ;  /* 0x0000000a17067223 */ /* 0x000fce0000010018 */
.L_x_2665:
        /* <DEDUP_REMOVED lines=27> */
.L_x_2653:
[----:B------:R-:W-:Y:S05]  /*17d0*/  BSYNC B0 ;  /* 0x0000000000007941 */ /* 0x000fea0003800000 */
.L_x_2652:
[----:B------:R-:W-:Y:S02]  /*17e0*/  F2FP.F16.F32.PACK_AB R20, R20, R13 ;  /* 0x0000000d1414723e */ /* 0x000fe400000000ff */
[----:B------:R-:W-:Y:S02]  /*17f0*/  F2FP.F16.F32.PACK_AB R21, R9, R8 ;  /* 0x000000080915723e */ /* 0x000fe400000000ff */
[----:B------:R-:W-:Y:S02]  /*1800*/  F2FP.F16.F32.PACK_AB R22, R3, R22 ;  /* 0x000000160316723e */ /* 0x000fe400000000ff */
[----:B------:R-:W-:-:S05]  /*1810*/  F2FP.F16.F32.PACK_AB R23, R26, R23 ;  /* 0x000000171a17723e */ /* 0x000fca00000000ff */
[----:B------:R-:W-:Y:S01]  /*1820*/  STG.E.128 desc[UR4][R16.64], R20 ;  /* 0x0000001410007986 */ /* 0x000fe2000c101d04 */
[----:B------:R-:W-:Y:S05]  /*1830*/  EXIT ;  /* 0x000000000000794d */ /* 0x000fea0003800000 */
.L_x_2654:
        /* <DEDUP_REMOVED lines=8> */
[----:B------:R-:W-:Y:S01]  /*18c0*/  MOV R28, R13 ;  /* 0x0000000d001c7202 */ /* 0x000fe20000000f00 */
[----:B0-----:R-:W-:-:S07]  /*18d0*/  IMAD.MOV.U32 R25, RZ, RZ, 0x1f ;  /* 0x0000001fff197424 */ /* 0x001fce00078e00ff */
[----:B-1----:R-:W-:Y:S05]  /*18e0*/  WARPSYNC.COLLECTIVE R24, `(.L_x_2656) ;  /* 0x0000000018087348 */ /* 0x002fea0003c00000 */
[----:B------:R-:W-:Y:S01]  /*18f0*/  NOP ;  /* 0x0000000000007918 */ /* 0x000fe20000000000 */
[----:B-1----:R-:W-:Y:S05]  /*1900*/  ENDCOLLECTIVE ;  /* 0x000000000000791b */ /* 0x002fea0003800000 */
.L_x_2656:
        /* <DEDUP_REMOVED lines=25> */
[----:B------:R0:W5:Y:S02]  /*1aa0*/  LDG.E.U16.CONSTANT R6, desc[UR4][R6.64] ;  /* 0x0000000406067981 */ /* 0x000164000c1e9500 */
[----:B0----5:R-:W-:Y:S05]  /*1ab0*/  WARPSYNC.COLLECTIVE R24, `(.L_x_2657) ;  /* 0x0000000018087348 */ /* 0x021fea0003c00000 */
[----:B------:R1:W2:Y:S02]  /*1ac0*/  SHFL.BFLY P2, R24, R28, R21, R25 ;  /* 0x0c0000151c187389 */ /* 0x0002a40000040019 */
[----:B012--5:R-:W-:Y:S05]  /*1ad0*/  ENDCOLLECTIVE ;  /* 0x000000000000791b */ /* 0x027fea0003800000 */
.L_x_2657:
        /* <DEDUP_REMOVED lines=31> */
.L_x_2658:
[----:B------:R-:W-:-:S05]  /*1cd0*/  MOV R27, R24 ;  /* 0x00000018001b7202 */ /* 0x000fca0000000f00 */
[----:B------:R-:W-:Y:S01]  /*1ce0*/  @!P1 FADD.FTZ R27, -R27, -RZ ;  /* 0x800000ff1b1b9221 */ /* 0x000fe20000010100 */
[----:B------:R-:W-:Y:S02]  /*1cf0*/  SHF.L.U32 R11, R0, 0x10, RZ ;  /* 0x00000010000b7819 */ /* 0x000fe400000006ff */
[----:B------:R-:W-:Y:S01]  /*1d00*/  LOP3.LUT R0, R18, 0x4, RZ, 0xfc, !PT ;  /* 0x0000000412007812 */ /* 0x000fe200078efcff */
[----:B------:R-:W-:-:S03]  /*1d10*/  IMAD.U32 R2, R6, 0x10000, RZ ;  /* 0x0001000006027824 */ /* 0x000fc600078e00ff */
[----:B------:R-:W-:Y:S01]  /*1d20*/  ISETP.GE.AND P3, PT, R0, RZ, PT ;  /* 0x000000ff0000720c */ /* 0x000fe20003f66270 */
        /* <DEDUP_REMOVED lines=25> */
.L_x_2659:
[----:B------:R-:W-:-:S05]  /*1ec0*/  MOV R2, R24 ;  /* 0x0000001800027202 */ /* 0x000fca0000000f00 */
[----:B------:R-:W-:Y:S01]  /*1ed0*/  @!P1 FADD.FTZ R2, -R2, -RZ ;  /* 0x800000ff02029221 */ /* 0x000fe20000010100 */
[----:B------:R-:W-:Y:S01]  /*1ee0*/  SHF.L.U32 R11, R0, 0x10, RZ ;  /* 0x00000010000b7819 */ /* 0x000fe200000006ff */
[----:B------:R-:W-:-:S04]  /*1ef0*/  IMAD.U32 R27, R6, 0x10000, RZ ;  /* 0x00010000061b7824 */ /* 0x000fc800078e00ff */
        /* <DEDUP_REMOVED lines=26> */
.L_x_2660:
        /* <DEDUP_REMOVED lines=30> */
.L_x_2661:
[----:B------:R-:W-:-:S05]  /*2280*/  MOV R29, R24 ;  /* 0x00000018001d7202 */ /* 0x000fca0000000f00 */
[----:B------:R-:W-:Y:S01]  /*2290*/  @!P1 FADD.FTZ R29, -R29, -RZ ;  /* 0x800000ff1d1d9221 */ /* 0x000fe20000010100 */
[----:B------:R-:W-:Y:S01]  /*22a0*/  SHF.L.U32 R9, R10, 0x10, RZ ;  /* 0x000000100a097819 */ /* 0x000fe200000006ff */
[----:B------:R-:W-:Y:S01]  /*22b0*/  IMAD.U32 R11, R6, 0x10000, RZ ;  /* 0x00010000060b7824 */ /* 0x000fe200078e00ff */
[----:B------:R-:W-:-:S03]  /*22c0*/  LOP3.LUT R6, R18, 0xa, RZ, 0xfc, !PT ;  /* 0x0000000a12067812 */ /* 0x000fc600078efcff */
[----:B------:R-:W-:Y:S01]  /*22d0*/  FMUL.FTZ R11, R29, R11 ;  /* 0x0000000b1d0b7220 */ /* 0x000fe20000410000 */
[----:B------:R-:W-:Y:S02]  /*22e0*/  IABS R7, R6 ;  /* 0x0000000600077213 */ /* 0x000fe40000000000 */
[----:B------:R-:W-:Y:S01]  /*22f0*/  ISETP.GE.AND P3, PT, R6, RZ, PT ;  /* 0x000000ff0600720c */ /* 0x000fe20003f66270 */
        /* <DEDUP_REMOVED lines=23> */
.L_x_2662:
        /* <DEDUP_REMOVED lines=26> */
[----:B------:R-:W-:Y:S01]  /*2610*/  IMAD.MOV.U32 R28, RZ, RZ, R23 ;  /* 0x000000ffff1c7224 */ /* 0x000fe200078e0017 */
[----:B0-----:R-:W-:-:S07]  /*2620*/  MOV R9, R2 ;  /* 0x0000000200097202 */ /* 0x001fce0000000f00 */
[----:B-1---5:R-:W-:Y:S05]  /*2630*/  WARPSYNC.COLLECTIVE R24, `(.L_x_2663) ;  /* 0x0000000018087348 */ /* 0x022fea0003c00000 */
[----:B------:R0:W2:Y:S02]  /*2640*/  SHFL.BFLY P2, R24, R28, R21, R25 ;  /* 0x0c0000151c187389 */ /* 0x0000a40000040019 */
[----:B012--5:R-:W-:Y:S05]  /*2650*/  ENDCOLLECTIVE ;  /* 0x000000000000791b */ /* 0x027fea0003800000 */
.L_x_2663:
[----:B------:R-:W-:Y:S02]  /*2660*/  IMAD.MOV.U32 R28, RZ, RZ, R26 ;  /* 0x000000ffff1c7224 */ /* 0x000fe400078e001a */
[----:B------:R-:W-:Y:S01]  /*2670*/  IMAD.MOV.U32 R29, RZ, RZ, R24 ;  /* 0x000000ffff1d7224 */ /* 0x000fe200078e0018 */
[----:B------:R-:W-:-:S03]  /*2680*/  MOV R24, 0xffffffff ;  /* 0xffffffff00187802 */ /* 0x000fc60000000f00 */
[----:B------:R-:W-:-:S07]  /*2690*/  @!P1 FADD.FTZ R29, -R29, -RZ ;  /* 0x800000ff1d1d9221 */ /* 0x000fce0000010100 */
[----:B------:R-:W-:Y:S05]  /*26a0*/  WARPSYNC.COLLECTIVE R24, `(.L_x_2664) ;  /* 0x0000000018087348 */ /* 0x000fea0003c00000 */
[----:B------:R0:W1:Y:S02]  /*26b0*/  SHFL.BFLY P2, R24, R28, R21, R25 ;  /* 0x0c0000151c187389 */ /* 0x0000640000040019 */
[----:B01----:R-:W-:Y:S05]  /*26c0*/  ENDCOLLECTIVE ;  /* 0x000000000000791b */ /* 0x003fea0003800000 */
.L_x_2664:
[----:B------:R-:W-:Y:S02]  /*26d0*/  MOV R7, R24 ;  /* 0x0000001800077202 */ /* 0x000fe40000000f00 */
[----:B------:R-:W-:Y:S02]  /*26e0*/  SHF.L.U32 R10, R10, 0x10, RZ ;  /* 0x000000100a0a7819 */ /* 0x000fe400000006ff */
[----:B------:R-:W-:-:S05]  /*26f0*/  SHF.L.U32 R11, R6, 0x10, RZ ;  /* 0x00000010060b7819 */ /* 0x000fca00000006ff */
[----:B------:R-:W-:-:S04]  /*2700*/  FMUL.FTZ R8, R29, R11 ;  /* 0x0000000b1d087220 */ /* 0x000fc80000410000 */
[----:B------:R-:W-:Y:S01]  /*2710*/  FFMA.FTZ R6, R23, R10, R8 ;  /* 0x0000000a17067223 */ /* 0x000fe20000010008 */
[----:B------:R-:W-:Y:S01]  /*2720*/  IMAD.MOV.U32 R8, RZ, RZ, R0 ;  /* 0x000000ffff087224 */ /* 0x000fe200078e0000 */
[----:B------:R-:W-:Y:S06]  /*2730*/  BRA `(.L_x_2665) ;  /* 0xffffffec00b87947 */ /* 0x000fec000383ffff */
.L_x_2655:
[----:B------:R-:W-:Y:S01]  /*2740*/  BSSY B1, `(.L_x_2666) ;  /* 0x0000005000017945 */ /* 0x000fe20003800000 */
[----:B------:R-:W-:-:S07]  /*2750*/  MOV R24, 0xffffffff ;  /* 0xffffffff00187802 */ /* 0x000fce0000000f00 */
[----:B------:R-:W-:Y:S05]  /*2760*/  WARPSYNC.COLLECTIVE R24, `(.L_x_2667) ;  /* 0x0000000018087348 */ /* 0x000fea0003c00000 */
[----:B------:R-:W-:Y:S01]  /*2770*/  NOP ;  /* 0x0000000000007918 */ /* 0x000fe20000000000 */
[----:B------:R-:W-:Y:S05]  /*2780*/  ENDCOLLECTIVE ;  /* 0x000000000000791b */ /* 0x000fea0003800000 */
.L_x_2667:
[----:B------:R-:W-:Y:S05]  /*2790*/  BSYNC B1 ;  /* 0x0000000000017941 */ /* 0x000fea0003800000 */
.L_x_2666:
[----:B------:R-:W-:Y:S05]  /*27a0*/  BRA `(.L_x_2653) ;  /* 0xfffffff000087947 */ /* 0x000fea000383ffff */
.L_x_2668:
        /* <DEDUP_REMOVED lines=13> */
.L_x_4140:


//--------------------- .text._ZN12tensorrt_llm7kernels21fusedQKNormRopeKernelIN3c104HalfENS2_8BFloat16ELi256ELb1EEEvPviiifPKvS7_S7_PKlii --------------------------
	.section	.text._ZN12tensorrt_llm7kernels21fusedQKNormRopeKernelIN3c104HalfENS2_8BFloat16ELi256ELb1EEEvPviiifPKvS7_S7_PKlii,"ax",@progbits
	.align	128
        .global         _ZN12tensorrt_llm7kernels21fusedQKNormRopeKernelIN3c104HalfENS2_8BFloat16ELi256ELb1EEEvPviiifPKvS7_S7_PKlii
        .type           _ZN12tensorrt_llm7kernels21fusedQKNormRopeKernelIN3c104HalfENS2_8BFloat16ELi256ELb1EEEvPviiifPKvS7_S7_PKlii,@function
        .size           _ZN12tensorrt_llm7kernels21fusedQKNormRopeKernelIN3c104HalfENS2_8BFloat16ELi256ELb1EEEvPviiifPKvS7_S7_PKlii,(.L_x_4141 - _ZN12tensorrt_llm7kernels21fusedQKNormRopeKernelIN3c104HalfENS2_8BFloat16ELi256ELb1EEEvPviiifPKvS7_S7_PKlii)
        .other          _ZN12tensorrt_llm7kernels21fusedQKNormRopeKernelIN3c104HalfENS2_8BFloat16ELi256ELb1EEEvPviiifPKvS7_S7_PKlii,@"STO_CUDA_ENTRY STV_DEFAULT"
_ZN12tensorrt_llm7kernels21fusedQKNormRopeKernelIN3c104HalfENS2_8BFloat16ELi256ELb1EEEvPviiifPKvS7_S7_PKlii:
.text._ZN12tensorrt_llm7kernels21fusedQKNormRopeKernelIN3c104HalfENS2_8BFloat16ELi256ELb1EEEvPviiifPKvS7_S7_PKlii:
        /* <DEDUP_REMOVED lines=63> */
[----:B------:R-:W5:Y:S04]  /*03f0*/  @!P0 LDG.E.U16 R29, desc[UR4][R12.64+0x2] ;  /* 0x000002040c1d8981 */ /* 0x000f68000c1e1500 */
[----:B------:R-:W5:Y:S04]  /*0400*/  @P0 LDG.E.U16 R19, desc[UR4][R10.64+0x6] ;  /* 0x000006040a130981 */ /* 0x000f68000c1e1500 */
[----:B------:R-:W5:Y:S04]  /*0410*/  @!P0 LDG.E.U16 R18, desc[UR4][R12.64+0x6] ;  /* 0x000006040c128981 */ /* 0x000f68000c1e1500 */
[----:B------:R-:W5:Y:S04]  /*0420*/  @P0 LDG.E.U16 R21, desc[UR4][R10.64+0x4] ;  /* 0x000004040a150981 */ /* 0x000f68000c1e1500 */
[----:B------:R-:W5:Y:S04]  /*0430*/  @!P0 LDG.E.U16 R20, desc[UR4][R12.64+0x4] ;  /* 0x000004040c148981 */ /* 0x000f68000c1e1500 */
[----:B------:R-:W5:Y:S04]  /*0440*/  @P0 LDG.E.U16 R15, desc[UR4][R10.64+0x8] ;  /* 0x000008040a0f0981 */ /* 0x000f68000c1e1500 */
[----:B------:R-:W5:Y:S04]  /*0450*/  @!P0 LDG.E.U16 R17, desc[UR4][R12.64+0x8] ;  /* 0x000008040c118981 */ /* 0x000f68000c1e1500 */
[----:B------:R-:W5:Y:S04]  /*0460*/  @P0 LDG.E.U16 R16, desc[UR4][R10.64+0xa] ;  /* 0x00000a040a100981 */ /* 0x000f68000c1e1500 */
[----:B------:R-:W5:Y:S04]  /*0470*/  @P0 LDG.E.U16 R23, desc[UR4][R10.64+0xc] ;  /* 0x00000c040a170981 */ /* 0x000f68000c1e1500 */
[----:B------:R0:W5:Y:S04]  /*0480*/  @P0 LDG.E.U16 R25, desc[UR4][R10.64+0xe] ;  /* 0x00000e040a190981 */ /* 0x000168000c1e1500 */
[----:B------:R-:W5:Y:S04]  /*0490*/  @!P0 LDG.E.U16 R22, desc[UR4][R12.64+0xa] ;  /* 0x00000a040c168981 */ /* 0x000f68000c1e1500 */
[----:B------:R-:W5:Y:S04]  /*04a0*/  @!P0 LDG.E.U16 R24, desc[UR4][R12.64+0xc] ;  /* 0x00000c040c188981 */ /* 0x000f68000c1e1500 */
[----:B------:R1:W5:Y:S01]  /*04b0*/  @!P0 LDG.E.U16 R28, desc[UR4][R12.64+0xe] ;  /* 0x00000e040c1c8981 */ /* 0x000362000c1e1500 */
[----:B------:R-:W-:Y:S01]  /*04c0*/  BSSY.RECONVERGENT B0, `(.L_x_2669) ;  /* 0x0000073000007945 */ /* 0x000fe20003800200 */
[----:B--2---:R-:W-:-:S02]  /*04d0*/  @!P1 HADD2.F32 R26, -RZ, R26.H0_H0 ;  /* 0x2000001aff1a9230 */ /* 0x004fc40000004100 */
[----:B---3--:R-:W-:Y:S02]  /*04e0*/  @P1 HADD2.F32 R26, -RZ, R0.H0_H0 ;  /* 0x20000000ff1a1230 */ /* 0x008fe40000004100 */
[----:B----4-:R-:W-:Y:S02]  /*04f0*/  @P0 HADD2.F32 R27, -RZ, R27.H0_H0 ;  /* 0x2000001bff1b0230 */ /* 0x010fe40000004100 */
[--C-:B-----5:R-:W-:Y:S02]  /*0500*/  HADD2.F32 R0, -RZ, R4.reuse.H0_H0 ;  /* 0x20000004ff007230 */ /* 0x120fe40000004100 */
[----:B------:R-:W-:Y:S02]  /*0510*/  @!P0 HADD2.F32 R27, -RZ, R29.H0_H0 ;  /* 0x2000001dff1b8230 */ /* 0x000fe40000004100 */
[----:B------:R-:W-:Y:S02]  /*0520*/  HADD2.F32 R29, -RZ, R4.H1_H1 ;  /* 0x30000004ff1d7230 */ /* 0x000fe40000004100 */
[----:B------:R-:W-:-:S04]  /*0530*/  FFMA.FTZ R4, R0, R0, RZ ;  /* 0x0000000000047223 */ /* 0x000fc800000100ff */
[----:B0-----:R-:W-:Y:S01]  /*0540*/  FFMA.FTZ R11, R29, R29, R4 ;  /* 0x0000001d1d0b7223 */ /* 0x001fe20000010004 */
[--C-:B------:R-:W-:Y:S02]  /*0550*/  HADD2.F32 R4, -RZ, R5.reuse.H0_H0 ;  /* 0x20000005ff047230 */ /* 0x100fe40000004100 */
[----:B------:R-:W-:-:S03]  /*0560*/  HADD2.F32 R5, -RZ, R5.H1_H1 ;  /* 0x30000005ff057230 */ /* 0x000fc60000004100 */
[----:B------:R-:W-:-:S04]  /*0570*/  FFMA.FTZ R10, R4, R4, R11 ;  /* 0x00000004040a7223 */ /* 0x000fc8000001000b */
[----:B-1----:R-:W-:Y:S01]  /*0580*/  FFMA.FTZ R13, R5, R5, R10 ;  /* 0x00000005050d7223 */ /* 0x002fe2000001000a */
[--C-:B------:R-:W-:Y:S02]  /*0590*/  HADD2.F32 R10, -RZ, R6.reuse.H0_H0 ;  /* 0x20000006ff0a7230 */ /* 0x100fe40000004100 */
[----:B------:R-:W-:-:S03]  /*05a0*/  HADD2.F32 R11, -RZ, R6.H1_H1 ;  /* 0x30000006ff0b7230 */ /* 0x000fc60000004100 */
[----:B------:R-:W-:Y:S01]  /*05b0*/  FFMA.FTZ R6, R10, R10, R13 ;  /* 0x0000000a0a067223 */ /* 0x000fe2000001000d */
[----:B------:R-:W-:-:S03]  /*05c0*/  HADD2.F32 R12, -RZ, R7.H0_H0 ;  /* 0x20000007ff0c7230 */ /* 0x000fc60000004100 */
        /* <DEDUP_REMOVED lines=8> */
[----:B------:R-:W0:Y:S01]  /*0650*/  SHFL.BFLY PT, R18, R7, 0x8, 0x1f ;  /* 0x0d001f0007127f89 */ /* 0x000e2200000e0000 */
[----:B------:R-:W-:Y:S02]  /*0660*/  @P0 HADD2.F32 R21, -RZ, R21.H0_H0 ;  /* 0x20000015ff150230 */ /* 0x000fe40000004100 */
[----:B------:R-:W-:Y:S02]  /*0670*/  @!P0 HADD2.F32 R21, -RZ, R20.H0_H0 ;  /* 0x20000014ff158230 */ /* 0x000fe40000004100 */
[----:B------:R-:W-:Y:S02]  /*0680*/  @P0 HADD2.F32 R15, -RZ, R15.H0_H0 ;  /* 0x2000000fff0f0230 */ /* 0x000fe40000004100 */
[----:B------:R-:W-:Y:S02]  /*0690*/  @!P0 HADD2.F32 R15, -RZ, R17.H0_H0 ;  /* 0x20000011ff0f8230 */ /* 0x000fe40000004100 */
[----:B0-----:R-:W-:-:S05]  /*06a0*/  FADD.FTZ R20, R7, R18 ;  /* 0x0000001207147221 */ /* 0x001fca0000010000 */
[----:B------:R-:W0:Y:S02]  /*06b0*/  SHFL.BFLY PT, R17, R20, 0x4, 0x1f ;  /* 0x0c801f0014117f89 */ /* 0x000e2400000e0000 */
[----:B0-----:R-:W-:-:S05]  /*06c0*/  FADD.FTZ R17, R20, R17 ;  /* 0x0000001114117221 */ /* 0x001fca0000010000 */
[----:B------:R-:W0:Y:S02]  /*06d0*/  SHFL.BFLY PT, R18, R17, 0x2, 0x1f ;  /* 0x0c401f0011127f89 */ /* 0x000e2400000e0000 */
[----:B0-----:R-:W-:Y:S02]  /*06e0*/  FADD.FTZ R18, R17, R18 ;  /* 0x0000001211127221 */ /* 0x001fe40000010000 */
[----:B------:R-:W0:Y:S03]  /*06f0*/  LDC R17, c[0x0][0x3bc] ;  /* 0x0000ef00ff117b82 */ /* 0x000e260000000800 */
[----:B------:R-:W1:Y:S01]  /*0700*/  SHFL.BFLY PT, R7, R18, 0x1, 0x1f ;  /* 0x0c201f0012077f89 */ /* 0x000e6200000e0000 */
[----:B------:R-:W-:Y:S02]  /*0710*/  @P0 HADD2.F32 R16, -RZ, R16.H0_H0 ;  /* 0x20000010ff100230 */ /* 0x000fe40000004100 */
[----:B------:R-:W-:-:S02]  /*0720*/  @P0 HADD2.F32 R23, -RZ, R23.H0_H0 ;  /* 0x20000017ff170230 */ /* 0x000fc40000004100 */
[----:B------:R-:W-:Y:S02]  /*0730*/  @P0 HADD2.F32 R25, -RZ, R25.H0_H0 ;  /* 0x20000019ff190230 */ /* 0x000fe40000004100 */
[----:B------:R-:W-:Y:S01]  /*0740*/  @!P0 HADD2.F32 R16, -RZ, R22.H0_H0 ;  /* 0x20000016ff108230 */ /* 0x000fe20000004100 */
[----:B0-----:R-:W-:Y:S01]  /*0750*/  SHF.R.S32.HI R6, RZ, 0x1f, R17 ;  /* 0x0000001fff067819 */ /* 0x001fe20000011411 */
[----:B-1----:R-:W-:-:S04]  /*0760*/  FADD.FTZ R18, R18, R7 ;  /* 0x0000000712127221 */ /* 0x002fc80000010000 */
[----:B------:R-:W-:Y:S01]  /*0770*/  FFMA.FTZ R18, R18, 0.00390625, R9 ;  /* 0x3b80000012127823 */ /* 0x000fe20000010009 */
[----:B------:R-:W-:Y:S02]  /*0780*/  LEA.HI R9, R6, R17, RZ, 0x3 ;  /* 0x0000001106097211 */ /* 0x000fe400078f18ff */
[----:B------:R-:W0:Y:S03]  /*0790*/  LDC.64 R6, c[0x0][0x3b0] ;  /* 0x0000ec00ff067b82 */ /* 0x000e260000000a00 */
[----:B------:R-:W1:Y:S01]  /*07a0*/  MUFU.RSQ R18, R18 ;  /* 0x0000001200127308 */ /* 0x000e620000001400 */
[----:B------:R-:W-:Y:S01]  /*07b0*/  SHF.R.S32.HI R9, RZ, 0x3, R9 ;  /* 0x00000003ff097819 */ /* 0x000fe20000011409 */
[----:B------:R-:W-:Y:S02]  /*07c0*/  @!P0 HADD2.F32 R23, -RZ, R24.H0_H0 ;  /* 0x20000018ff178230 */ /* 0x000fe40000004100 */
[----:B------:R-:W-:Y:S01]  /*07d0*/  @!P0 HADD2.F32 R25, -RZ, R28.H0_H0 ;  /* 0x2000001cff198230 */ /* 0x000fe20000004100 */
        /* <DEDUP_REMOVED lines=28> */
[----:B0-----:R-:W-:Y:S02]  /*09a0*/  LEA R4, P0, R8, UR6, 0x1 ;  /* 0x0000000608047c11 */ /* 0x001fe4000f8008ff */
[----:B------:R-:W-:Y:S02]  /*09b0*/  SHF.R.S32.HI R7, RZ, 0x1, R17 ;  /* 0x00000001ff077819 */ /* 0x000fe40000011411 */
[----:B------:R-:W-:-:S04]  /*09c0*/  IADD3 R5, PT, PT, R9, R5, RZ ;  /* 0x0000000509057210 */ /* 0x000fc80007ffe0ff */
[----:B------:R-:W-:-:S03]  /*09d0*/  LEA.HI.X R5, R8, UR7, R5, 0x1, P0 ;  /* 0x0000000708057c11 */ /* 0x000fc600080f0c05 */
[----:B------:R-:W-:Y:S02]  /*09e0*/  IMAD.WIDE R6, R7, 0x2, R4 ;  /* 0x0000000207067825 */ /* 0x000fe400078e0204 */
[----:B------:R-:W2:Y:S04]  /*09f0*/  LDG.E.U16.CONSTANT R16, desc[UR4][R4.64] ;  /* 0x0000000404107981 */ /* 0x000ea8000c1e9500 */
[----:B------:R-:W3:Y:S04]  /*0a00*/  LDG.E.U16.CONSTANT R19, desc[UR4][R6.64+0x2] ;  /* 0x0000020406137981 */ /* 0x000ee8000c1e9500 */
[----:B------:R-:W4:Y:S04]  /*0a10*/  LDG.E.U16.CONSTANT R8, desc[UR4][R6.64+0x4] ;  /* 0x0000040406087981 */ /* 0x000f28000c1e9500 */
[----:B------:R-:W5:Y:S04]  /*0a20*/  LDG.E.U16.CONSTANT R17, desc[UR4][R6.64] ;  /* 0x0000000406117981 */ /* 0x000f68000c1e9500 */
[----:B------:R-:W2:Y:S04]  /*0a30*/  LDG.E.U16.CONSTANT R9, desc[UR4][R6.64+0x6] ;  /* 0x0000060406097981 */ /* 0x000ea8000c1e9500 */
[----:B------:R-:W2:Y:S04]  /*0a40*/  LDG.E.U16.CONSTANT R18, desc[UR4][R4.64+0x2] ;  /* 0x0000020404127981 */ /* 0x000ea8000c1e9500 */
[----:B------:R-:W2:Y:S04]  /*0a50*/  LDG.E.U16.CONSTANT R14, desc[UR4][R4.64+0x4] ;  /* 0x00000404040e7981 */ /* 0x000ea8000c1e9500 */
[----:B------:R0:W2:Y:S01]  /*0a60*/  LDG.E.U16.CONSTANT R15, desc[UR4][R4.64+0x6] ;  /* 0x00000604040f7981 */ /* 0x0000a2000c1e9500 */
[----:B---3--:R-:W-:-:S02]  /*0a70*/  SHF.L.U32 R23, R19, 0x10, RZ ;  /* 0x0000001013177819 */ /* 0x008fc400000006ff */
[----:B----4-:R-:W-:Y:S02]  /*0a80*/  SHF.L.U32 R8, R8, 0x10, RZ ;  /* 0x0000001008087819 */ /* 0x010fe400000006ff */
[----:B-----5:R-:W-:Y:S02]  /*0a90*/  SHF.L.U32 R17, R17, 0x10, RZ ;  /* 0x0000001011117819 */ /* 0x020fe400000006ff */
[----:B--2---:R-:W-:Y:S01]  /*0aa0*/  SHF.L.U32 R9, R9, 0x10, RZ ;  /* 0x0000001009097819 */ /* 0x004fe200000006ff */
[----:B------:R-:W-:Y:S01]  /*0ab0*/  FMUL.FTZ R24, R22, R23 ;  /* 0x0000001716187220 */ /* 0x000fe20000410000 */
[----:B------:R-:W-:Y:S01]  /*0ac0*/  SHF.L.U32 R16, R16, 0x10, RZ ;  /* 0x0000001010107819 */ /* 0x000fe200000006ff */
[-C--:B0-----:R-:W-:Y:S01]  /*0ad0*/  FMUL.FTZ R5, R11, R8.reuse ;  /* 0x000000080b057220 */ /* 0x081fe20000410000 */
[----:B------:R-:W-:Y:S01]  /*0ae0*/  SHF.L.U32 R20, R18, 0x10, RZ ;  /* 0x0000001012147819 */ /* 0x000fe200000006ff */
[-C--:B------:R-:W-:Y:S01]  /*0af0*/  FMUL.FTZ R19, R29, R17.reuse ;  /* 0x000000111d137220 */ /* 0x080fe20000410000 */
[----:B------:R-:W-:Y:S01]  /*0b00*/  FMUL.FTZ R18, R0, R17 ;  /* 0x0000001100127220 */ /* 0x000fe20000410000 */
[----:B------:R-:W-:Y:S01]  /*0b10*/  FMUL.FTZ R23, R21, R23 ;  /* 0x0000001715177220 */ /* 0x000fe20000410000 */
[----:B------:R-:W-:Y:S01]  /*0b20*/  SHF.L.U32 R14, R14, 0x10, RZ ;  /* 0x000000100e0e7819 */ /* 0x000fe200000006ff */
[----:B------:R-:W-:Y:S01]  /*0b30*/  FMUL.FTZ R8, R10, R8 ;  /* 0x000000080a087220 */ /* 0x000fe20000410000 */
[-C--:B------:R-:W-:Y:S01]  /*0b40*/  FMUL.FTZ R7, R13, R9.reuse ;  /* 0x000000090d077220 */ /* 0x080fe20000410000 */
[----:B------:R-:W-:Y:S01]  /*0b50*/  FMUL.FTZ R4, R12, R9 ;  /* 0x000000090c047220 */ /* 0x000fe20000410000 */
[----:B------:R-:W-:Y:S01]  /*0b60*/  SHF.L.U32 R15, R15, 0x10, RZ ;  /* 0x000000100f0f7819 */ /* 0x000fe200000006ff */
        /* <DEDUP_REMOVED lines=8> */
.L_x_2670:
[----:B------:R-:W-:Y:S05]  /*0bf0*/  BSYNC.RECONVERGENT B0 ;  /* 0x0000000000007941 */ /* 0x000fea0003800200 */
.L_x_2669:
[----:B------:R-:W-:Y:S02]  /*0c00*/  F2FP.F16.F32.PACK_AB R4, R29, R0 ;  /* 0x000000001d04723e */ /* 0x000fe400000000ff */
[----:B------:R-:W-:Y:S02]  /*0c10*/  F2FP.F16.F32.PACK_AB R5, R22, R21 ;  /* 0x000000151605723e */ /* 0x000fe400000000ff */
[----:B------:R-:W-:Y:S02]  /*0c20*/  F2FP.F16.F32.PACK_AB R6, R11, R10 ;  /* 0x0000000a0b06723e */ /* 0x000fe400000000ff */
[----:B------:R-:W-:-:S05]  /*0c30*/  F2FP.F16.F32.PACK_AB R7, R13, R12 ;  /* 0x0000000c0d07723e */ /* 0x000fca00000000ff */
[----:B------:R-:W-:Y:S01]  /*0c40*/  STG.E.128 desc[UR4][R2.64], R4 ;  /* 0x0000000402007986 */ /* 0x000fe2000c101d04 */
[----:B------:R-:W-:Y:S05]  /*0c50*/  EXIT ;  /* 0x000000000000794d */ /* 0x000fea0003800000 */
.L_x_2671:
        /* <DEDUP_REMOVED lines=10> */
.L_x_4141:


//--------------------- .text._ZN12tensorrt_llm7kernels21fusedQKNormRopeKernelIN3c104HalfENS2_8BFloat16ELi128ELb0EEEvPviiifPKvS7_S7_PKlii --------------------------
	.section	.text._ZN12tensorrt_llm7kernels21fusedQKNormRopeKernelIN3c104HalfENS2_8BFloat16ELi128ELb0EEEvPviiifPKvS7_S7_PKlii,"ax",@progbits
	.align	128
        .global         _ZN12tensorrt_llm7kernels21fusedQKNormRopeKernelIN3c104HalfENS2_8BFloat16ELi128ELb0EEEvPviiifPKvS7_S7_PKlii
        .type           _ZN12tensorrt_llm7kernels21fusedQKNormRopeKernelIN3c104HalfENS2_8BFloat16ELi128ELb0EEEvPviiifPKvS7_S7_PKlii,@function
        .size           _ZN12tensorrt_llm7kernels21fusedQKNormRopeKernelIN3c104HalfENS2_8BFloat16ELi128ELb0EEEvPviiifPKvS7_S7_PKlii,(.L_x_4142 - _ZN12tensorrt_llm7kernels21fusedQKNormRopeKernelIN3c104HalfENS2_8BFloat16ELi128ELb0EEEvPviiifPKvS7_S7_PKlii)
        .other          _ZN12tensorrt_llm7kernels21fusedQKNormRopeKernelIN3c104HalfENS2_8BFloat16ELi128ELb0EEEvPviiifPKvS7_S7_PKlii,@"STO_CUDA_ENTRY STV_DEFAULT"
_ZN12tensorrt_llm7kernels21fusedQKNormRopeKernelIN3c104HalfENS2_8BFloat16ELi128ELb0EEEvPviiifPKvS7_S7_PKlii:
.text._ZN12tensorrt_llm7kernels21fusedQKNormRopeKernelIN3c104HalfENS2_8BFloat16ELi128ELb0EEEvPviiifPKvS7_S7_PKlii:
        /* <DEDUP_REMOVED lines=55> */
[----:B------:R-:W5:Y:S03]  /*0370*/  LDC.64 R8, c[0x0][0x398] ;  /* 0x0000e600ff087b82 */ /* 0x000f660000000a00 */
[----:B------:R-:W-:-:S05]  /*0380*/  LEA R5, R4, R11, 0x7 ;  /* 0x0000000b04057211 */ /* 0x000fca00078e38ff */
[----:B---3--:R-:W-:Y:S01]  /*0390*/  IMAD.WIDE R12, R5, 0x2, R12 ;  /* 0x00000002050c7825 */ /* 0x008fe200078e020c */
[----:B------:R-:W3:Y:S04]  /*03a0*/  LDC R23, c[0x0][0x3bc] ;  /* 0x0000ef00ff177b82 */ /* 0x000ee80000000800 */
[----:B-1----:R-:W2:Y:S01]  /*03b0*/  LDG.E.64 R4, desc[UR4][R12.64] ;  /* 0x000000040c047981 */ /* 0x002ea2000c1e1b00 */
[----:B------:R-:W-:Y:S01]  /*03c0*/  ISETP.GE.AND P1, PT, R17, R6, PT ;  /* 0x000000061100720c */ /* 0x000fe20003f26270 */
[----:B----4-:R-:W-:-:S04]  /*03d0*/  IMAD.WIDE.U32 R20, R11, 0x2, R20 ;  /* 0x000000020b147825 */ /* 0x010fc800078e0014 */
[----:B0-----:R-:W-:Y:S01]  /*03e0*/  IMAD.WIDE R6, R7, 0x8, R14 ;  /* 0x0000000807067825 */ /* 0x001fe200078e020e */
[----:B------:R-:W4:Y:S03]  /*03f0*/  @P0 LDG.E.U16 R0, desc[UR4][R20.64+0x2] ;  /* 0x0000020414000981 */ /* 0x000f26000c1e1500 */
[----:B-----5:R-:W-:Y:S01]  /*0400*/  IMAD.WIDE.U32 R8, R11, 0x2, R8 ;  /* 0x000000020b087825 */ /* 0x020fe200078e0008 */
[----:B------:R-:W5:Y:S04]  /*0410*/  @P0 LDG.E.U16 R15, desc[UR4][R20.64+0x4] ;  /* 0x00000404140f0981 */ /* 0x000f68000c1e1500 */
[----:B------:R-:W5:Y:S04]  /*0420*/  @!P1 LDG.E.U16 R11, desc[UR4][R8.64] ;  /* 0x00000004080b9981 */ /* 0x000f68000c1e1500 */
[----:B------:R-:W5:Y:S04]  /*0430*/  @P1 LDG.E.U16 R10, desc[UR4][R20.64] ;  /* 0x00000004140a1981 */ /* 0x000f68000c1e1500 */
[----:B------:R-:W5:Y:S04]  /*0440*/  @P0 LDG.E.U16 R16, desc[UR4][R20.64+0x6] ;  /* 0x0000060414100981 */ /* 0x000f68000c1e1500 */
[----:B------:R-:W5:Y:S04]  /*0450*/  LDG.E.64 R6, desc[UR4][R6.64] ;  /* 0x0000000406067981 */ /* 0x000f68000c1e1b00 */
[----:B------:R-:W5:Y:S04]  /*0460*/  @!P0 LDG.E.U16 R14, desc[UR4][R8.64+0x2] ;  /* 0x00000204080e8981 */ /* 0x000f68000c1e1500 */
[----:B------:R-:W5:Y:S04]  /*0470*/  @!P0 LDG.E.U16 R17, desc[UR4][R8.64+0x4] ;  /* 0x0000040408118981 */ /* 0x000f68000c1e1500 */
[----:B------:R0:W5:Y:S01]  /*0480*/  @!P0 LDG.E.U16 R18, desc[UR4][R8.64+0x6] ;  /* 0x0000060408128981 */ /* 0x000162000c1e1500 */
[----:B---3--:R-:W-:Y:S01]  /*0490*/  SHF.R.S32.HI R28, RZ, 0x1f, R23 ;  /* 0x0000001fff1c7819 */ /* 0x008fe20000011417 */
[----:B------:R-:W-:Y:S01]  /*04a0*/  BSSY B0, `(.L_x_2672) ;  /* 0x00000aa000007945 */ /* 0x000fe20003800000 */
[----:B--2---:R-:W-:-:S02]  /*04b0*/  HADD2.F32 R26, -RZ, R4.H0_H0 ;  /* 0x20000004ff1a7230 */ /* 0x004fc40000004100 */
[----:B------:R-:W-:-:S03]  /*04c0*/  HADD2.F32 R4, -RZ, R4.H1_H1 ;  /* 0x30000004ff047230 */ /* 0x000fc60000004100 */
[----:B------:R-:W-:Y:S01]  /*04d0*/  FFMA.FTZ R19, R26, R26, RZ ;  /* 0x0000001a1a137223 */ /* 0x000fe200000100ff */
[----:B------:R-:W-:-:S03]  /*04e0*/  HADD2.F32 R27, -RZ, R5.H0_H0 ;  /* 0x20000005ff1b7230 */ /* 0x000fc60000004100 */
[----:B------:R-:W-:Y:S01]  /*04f0*/  FFMA.FTZ R22, R4, R4, R19 ;  /* 0x0000000404167223 */ /* 0x000fe20000010013 */
[----:B------:R-:W-:-:S03]  /*0500*/  HADD2.F32 R5, -RZ, R5.H1_H1 ;  /* 0x30000005ff057230 */ /* 0x000fc60000004100 */
[----:B------:R-:W-:-:S04]  /*0510*/  FFMA.FTZ R22, R27, R27, R22 ;  /* 0x0000001b1b167223 */ /* 0x000fc80000010016 */
[----:B------:R-:W-:-:S05]  /*0520*/  FFMA.FTZ R22, R5, R5, R22 ;  /* 0x0000000505167223 */ /* 0x000fca0000010016 */
[----:B------:R-:W1:Y:S02]  /*0530*/  SHFL.BFLY PT, R19, R22, 0x10, 0x1f ;  /* 0x0e001f0016137f89 */ /* 0x000e6400000e0000 */
[----:B-1----:R-:W-:-:S05]  /*0540*/  FADD.FTZ R19, R22, R19 ;  /* 0x0000001316137221 */ /* 0x002fca0000010000 */
[----:B0-----:R-:W0:Y:S02]  /*0550*/  SHFL.BFLY PT, R8, R19, 0x8, 0x1f ;  /* 0x0d001f0013087f89 */ /* 0x001e2400000e0000 */
[----:B0-----:R-:W-:-:S05]  /*0560*/  FADD.FTZ R9, R19, R8 ;  /* 0x0000000813097221 */ /* 0x001fca0000010000 */
[----:B------:R-:W0:Y:S02]  /*0570*/  SHFL.BFLY PT, R8, R9, 0x4, 0x1f ;  /* 0x0c801f0009087f89 */ /* 0x000e2400000e0000 */
[----:B0-----:R-:W-:-:S05]  /*0580*/  FADD.FTZ R20, R9, R8 ;  /* 0x0000000809147221 */ /* 0x001fca0000010000 */
[----:B------:R-:W0:Y:S02]  /*0590*/  SHFL.BFLY PT, R21, R20, 0x2, 0x1f ;  /* 0x0c401f0014157f89 */ /* 0x000e2400000e0000 */
[----:B0-----:R-:W-:-:S05]  /*05a0*/  FADD.FTZ R21, R20, R21 ;  /* 0x0000001514157221 */ /* 0x001fca0000010000 */
[----:B------:R-:W0:Y:S01]  /*05b0*/  SHFL.BFLY PT, R8, R21, 0x1, 0x1f ;  /* 0x0c201f0015087f89 */ /* 0x000e2200000e0000 */
[----:B------:R-:W-:Y:S01]  /*05c0*/  LEA.HI R9, R28, R23, RZ, 0x2 ;  /* 0x000000171c097211 */ /* 0x000fe200078f10ff */
[----:B----4-:R-:W-:Y:S02]  /*05d0*/  @P0 HADD2.F32 R0, -RZ, R0.H0_H0 ;  /* 0x20000000ff000230 */ /* 0x010fe40000004100 */
[----:B-----5:R-:W-:Y:S02]  /*05e0*/  @P0 HADD2.F32 R16, -RZ, R16.H0_H0 ;  /* 0x20000010ff100230 */ /* 0x020fe40000004100 */
[----:B0-----:R-:W-:-:S04]  /*05f0*/  FADD.FTZ R8, R21, R8 ;  /* 0x0000000815087221 */ /* 0x001fc80000010000 */
[----:B------:R-:W-:Y:S01]  /*0600*/  FFMA.FTZ R3, R8, 0.0078125, R3 ;  /* 0x3c00000008037823 */ /* 0x000fe20000010003 */
[----:B------:R-:W-:-:S05]  /*0610*/  @!P1 HADD2.F32 R8, -RZ, R11.H0_H0 ;  /* 0x2000000bff089230 */ /* 0x000fca0000004100 */
[----:B------:R-:W0:Y:S01]  /*0620*/  MUFU.RSQ R3, R3 ;  /* 0x0000000300037308 */ /* 0x000e220000001400 */
[----:B------:R-:W-:Y:S02]  /*0630*/  @P1 HADD2.F32 R8, -RZ, R10.H0_H0 ;  /* 0x2000000aff081230 */ /* 0x000fe40000004100 */
[----:B------:R-:W-:Y:S01]  /*0640*/  @P0 HADD2.F32 R10, -RZ, R15.H0_H0 ;  /* 0x2000000fff0a0230 */ /* 0x000fe20000004100 */
[----:B------:R-:W-:Y:S01]  /*0650*/  SHF.R.S32.HI R15, RZ, 0x2, R9 ;  /* 0x00000002ff0f7819 */ /* 0x000fe20000011409 */
[----:B------:R-:W-:Y:S01]  /*0660*/  IMAD R7, R7, R23, RZ ;  /* 0x0000001707077224 */ /* 0x000fe200078e02ff */
[----:B------:R-:W-:Y:S01]  /*0670*/  SHF.R.S32.HI R11, RZ, 0x1f, R23 ;  /* 0x0000001fff0b7819 */ /* 0x000fe20000011417 */
[----:B------:R-:W-:Y:S02]  /*0680*/  @!P0 HADD2.F32 R0, -RZ, R14.H0_H0 ;  /* 0x2000000eff008230 */ /* 0x000fe40000004100 */
[----:B------:R-:W-:Y:S02]  /*0690*/  @!P0 HADD2.F32 R10, -RZ, R17.H0_H0 ;  /* 0x20000011ff0a8230 */ /* 0x000fe40000004100 */
[----:B------:R-:W-:Y:S01]  /*06a0*/  @!P0 HADD2.F32 R16, -RZ, R18.H0_H0 ;  /* 0x20000012ff108230 */ /* 0x000fe20000004100 */
[----:B------:R-:W-:Y:S01]  /*06b0*/  ISETP.GE.AND P0, PT, R2, R15, PT ;  /* 0x0000000f0200720c */ /* 0x000fe20003f06270 */
[----:B------:R-:W-:-:S02]  /*06c0*/  IMAD R17, R6, R11, R7 ;  /* 0x0000000b06117224 */ /* 0x000fc400078e0207 */
[----:B------:R-:W-:-:S04]  /*06d0*/  IMAD.WIDE.U32 R6, R6, R23, RZ ;  /* 0x0000001706067225 */ /* 0x000fc800078e00ff */
[C---:B0-----:R-:W-:Y:S01]  /*06e0*/  FMUL.FTZ R11, R3.reuse, R0 ;  /* 0x00000000030b7220 */ /* 0x041fe20000410000 */
[----:B------:R-:W-:Y:S01]  /*06f0*/  FMUL.FTZ R16, R3, R16 ;  /* 0x0000001003107220 */ /* 0x000fe20000410000 */
[----:B------:R-:W-:Y:S01]  /*0700*/  IMAD.IADD R7, R7, 0x1, R17 ;  /* 0x0000000107077824 */ /* 0x000fe200078e0211 */
[----:B------:R-:W-:Y:S01]  /*0710*/  LEA R0, P1, R6, UR6, 0x1 ;  /* 0x0000000606007c11 */ /* 0x000fe2000f8208ff */
[C---:B------:R-:W-:Y:S01]  /*0720*/  FMUL.FTZ R9, R3.reuse, R8 ;  /* 0x0000000803097220 */ /* 0x040fe20000410000 */
[----:B------:R-:W-:Y:S01]  /*0730*/  FMUL.FTZ R10, R3, R10 ;  /* 0x0000000a030a7220 */ /* 0x000fe20000410000 */
[----:B------:R-:W-:Y:S01]  /*0740*/  FMUL.FTZ R3, R4, R11 ;  /* 0x0000000b04037220 */ /* 0x000fe20000410000 */
[----:B------:R-:W-:Y:S01]  /*0750*/  FMUL.FTZ R4, R5, R16 ;  /* 0x0000001005047220 */ /* 0x000fe20000410000 */
[----:B------:R-:W-:Y:S01]  /*0760*/  LEA.HI.X R5, R6, UR7, R7, 0x1, P1 ;  /* 0x0000000706057c11 */ /* 0x000fe200088f0c07 */
        /* <DEDUP_REMOVED lines=75> */
[----:B------:R2:W4:Y:S04]  /*0c20*/  LDG.E.U16.CONSTANT R10, desc[UR4][R10.64] ;  /* 0x000000040a0a7981 */ /* 0x000528000c1e9500 */
[----:B------:R-:W4:Y:S01]  /*0c30*/  LDG.E.U16.CONSTANT R24, desc[UR4][R24.64] ;  /* 0x0000000418187981 */ /* 0x000f22000c1e9500 */
        /* <DEDUP_REMOVED lines=10> */
[----:B--2---:R-:W-:-:S02]  /*0ce0*/  IMAD.U32 R11, R16, 0x10000, RZ ;  /* 0x00010000100b7824 */ /* 0x004fc400078e00ff */
[----:B---3--:R-:W-:-:S04]  /*0cf0*/  IMAD.U32 R18, R18, 0x10000, RZ ;  /* 0x0001000012127824 */ /* 0x008fc800078e00ff */
[----:B------:R-:W-:Y:S01]  /*0d00*/  FMUL.FTZ R19, R19, R18 ;  /* 0x0000001213137220 */ /* 0x000fe20000410000 */
[----:B-----5:R-:W-:Y:S01]  /*0d10*/  SHF.L.U32 R15, R20, 0x10, RZ ;  /* 0x00000010140f7819 */ /* 0x020fe200000006ff */
[----:B----4-:R-:W-:Y:S01]  /*0d20*/  IMAD.U32 R14, R14, 0x10000, RZ ;  /* 0x000100000e0e7824 */ /* 0x010fe200078e00ff */
[----:B------:R-:W-:Y:S02]  /*0d30*/  SHF.L.U32 R10, R10, 0x10, RZ ;  /* 0x000000100a0a7819 */ /* 0x000fe400000006ff */
[----:B------:R-:W-:Y:S01]  /*0d40*/  SHF.L.U32 R24, R24, 0x10, RZ ;  /* 0x0000001018187819 */ /* 0x000fe200000006ff */
[----:B------:R-:W-:-:S04]  /*0d50*/  FMUL.FTZ R28, R28, R15 ;  /* 0x0000000f1c1c7220 */ /* 0x000fc80000410000 */
[----:B------:R-:W-:Y:S01]  /*0d60*/  FMUL.FTZ R24, R29, R24 ;  /* 0x000000181d187220 */ /* 0x000fe20000410000 */
[----:B------:R-:W-:Y:S01]  /*0d70*/  FFMA.FTZ R26, R26, R11, R19 ;  /* 0x0000000b1a1a7223 */ /* 0x000fe20000010013 */
[----:B------:R-:W-:Y:S02]  /*0d80*/  FFMA.FTZ R3, R3, R14, R28 ;  /* 0x0000000e03037223 */ /* 0x000fe4000001001c */
[----:B------:R-:W-:-:S07]  /*0d90*/  FFMA.FTZ R27, R27, R10, R24 ;  /* 0x0000000a1b1b7223 */ /* 0x000fce0000010018 */
.L_x_2681:
        /* <DEDUP_REMOVED lines=20> */
[----:B---3--:R-:W-:Y:S01]  /*0ee0*/  SHF.L.U32 R11, R6, 0x10, RZ ;  /* 0x00000010060b7819 */ /* 0x008fe200000006ff */
[----:B--2---:R-:W-:-:S04]  /*0ef0*/  IMAD.U32 R5, R8, 0x10000, RZ ;  /* 0x0001000008057824 */ /* 0x004fc800078e00ff */
[----:B------:R-:W-:-:S04]  /*0f00*/  FMUL.FTZ R11, R2, R11 ;  /* 0x0000000b020b7220 */ /* 0x000fc80000410000 */
[----:B------:R-:W-:Y:S01]  /*0f10*/  FFMA.FTZ R4, R4, R5, R11 ;  /* 0x0000000504047223 */ /* 0x000fe2000001000b */
[----:B------:R-:W-:Y:S06]  /*0f20*/  BRA.DIV UR6, `(.L_x_2675) ;  /* 0x0000000606d47947 */ /* 0x000fec000b800000 */
[----:B------:R-:W-:Y:S01]  /*0f30*/  NOP ;  /* 0x0000000000007918 */ /* 0x000fe20000000000 */
.L_x_2673:
[----:B------:R-:W-:Y:S05]  /*0f40*/  BSYNC B0 ;  /* 0x0000000000007941 */ /* 0x000fea0003800000 */
.L_x_2672:
[----:B------:R-:W-:Y:S02]  /*0f50*/  F2FP.F16.F32.PACK_AB R26, R3, R26 ;  /* 0x0000001a031a723e */ /* 0x000fe400000000ff */
[----:B------:R-:W-:-:S05]  /*0f60*/  F2FP.F16.F32.PACK_AB R27, R4, R27 ;  /* 0x0000001b041b723e */ /* 0x000fca00000000ff */
[----:B------:R-:W-:Y:S01]  /*0f70*/  STG.E.64 desc[UR4][R12.64], R26 ;  /* 0x0000001a0c007986 */ /* 0x000fe2000c101b04 */
[----:B------:R-:W-:Y:S05]  /*0f80*/  EXIT ;  /* 0x000000000000794d */ /* 0x000fea0003800000 */
.L_x_2674:
        /* <DEDUP_REMOVED lines=45> */
.L_x_2676:
[----:B------:R-:W-:-:S13]  /*1260*/  ISETP.GT.U32.AND P2, PT, R7, R18, PT ;  /* 0x000000120700720c */ /* 0x000fda0003f44070 */
[----:B------:R-:W-:-:S07]  /*1270*/  @!P2 IMAD.IADD R18, R18, 0x1, -R7 ;  /* 0x000000011212a824 */ /* 0x000fce00078e0a07 */
[----:B------:R-:W-:Y:S05]  /*1280*/  WARPSYNC.COLLECTIVE R17, `(.L_x_2677) ;  /* 0x0000000011087348 */ /* 0x000fea0003c00000 */
[----:B------:R0:W1:Y:S02]  /*1290*/  SHFL.BFLY P2, R19, R20, R23, R24 ;  /* 0x0c00001714137389 */ /* 0x0000640000040018 */
[----:B01----:R-:W-:Y:S05]  /*12a0*/  ENDCOLLECTIVE ;  /* 0x000000000000791b */ /* 0x003fea0003800000 */
.L_x_2677:
[----:B------:R-:W-:-:S13]  /*12b0*/  ISETP.GT.U32.AND P3, PT, R7, R18, PT ;  /* 0x000000120700720c */ /* 0x000fda0003f64070 */
[----:B------:R-:W-:-:S05]  /*12c0*/  @!P3 IMAD.IADD R18, R18, 0x1, -R7 ;  /* 0x000000011212b824 */ /* 0x000fca00078e0a07 */
[----:B------:R-:W-:Y:S01]  /*12d0*/  @!P4 IADD3 R14, PT, PT, -R18, RZ, RZ ;  /* 0x000000ff120ec210 */ /* 0x000fe20007ffe1ff */
[----:B------:R-:W-:-:S04]  /*12e0*/  @!P1 FADD.FTZ R19, -R19, -RZ ;  /* 0x800000ff13139221 */ /* 0x000fc80000010100 */
[----:B------:R-:W-:-:S05]  /*12f0*/  @!P4 IMAD.MOV.U32 R18, RZ, RZ, R14 ;  /* 0x000000ffff12c224 */ /* 0x000fca00078e000e */
[----:B------:R-:W-:-:S04]  /*1300*/  SEL R18, R22, R18, !P0 ;  /* 0x0000001216127207 */ /* 0x000fc80004000000 */
[----:B------:R-:W-:Y:S01]  /*1310*/  LOP3.LUT R11, R18, 0xfe, RZ, 0xc0, !PT ;  /* 0x000000fe120b7812 */ /* 0x000fe200078ec0ff */
[----:B------:R-:W-:Y:S01]  /*1320*/  IMAD.U32 R15, R16, 0x10000, RZ ;  /* 0x00010000100f7824 */ /* 0x000fe200078e00ff */
[----:B------:R-:W-:Y:S02]  /*1330*/  SHF.L.U32 R2, R10, 0x10, RZ ;  /* 0x000000100a027819 */ /* 0x000fe400000006ff */
[----:B------:R-:W-:-:S03]  /*1340*/  IADD3 R10, P2, PT, R11, R0, RZ ;  /* 0x000000000b0a7210 */ /* 0x000fc60007f5e0ff */
        /* <DEDUP_REMOVED lines=20> */
.L_x_2678:
[----:B------:R-:W-:-:S05]  /*1490*/  @!P3 IADD3 R15, PT, PT, -R16, RZ, RZ ;  /* 0x000000ff100fb210 */ /* 0x000fca0007ffe1ff */
[----:B------:R-:W-:-:S05]  /*14a0*/  @!P3 IMAD.MOV.U32 R16, RZ, RZ, R15 ;  /* 0x000000ffff10b224 */ /* 0x000fca00078e000f */
[----:B------:R-:W-:-:S04]  /*14b0*/  SEL R16, R22, R16, !P0 ;  /* 0x0000001016107207 */ /* 0x000fc80004000000 */
[----:B------:R-:W-:Y:S01]  /*14c0*/  LOP3.LUT R11, R16, 0xfe, RZ, 0xc0, !PT ;  /* 0x000000fe100b7812 */ /* 0x000fe200078ec0ff */
[----:B------:R-:W-:-:S03]  /*14d0*/  IMAD.MOV.U32 R28, RZ, RZ, R19 ;  /* 0x000000ffff1c7224 */ /* 0x000fc600078e0013 */
[----:B------:R-:W-:Y:S01]  /*14e0*/  IADD3 R10, P2, PT, R11, R0, RZ ;  /* 0x000000000b0a7210 */ /* 0x000fe20007f5e0ff */
[----:B------:R-:W-:-:S04]  /*14f0*/  @!P1 FADD.FTZ R28, -R28, -RZ ;  /* 0x800000ff1c1c9221 */ /* 0x000fc80000010100 */
[----:B------:R-:W-:-:S05]  /*1500*/  IMAD.X R11, RZ, RZ, R5, P2 ;  /* 0x000000ffff0b7224 */ /* 0x000fca00010e0605 */
[----:B------:R0:W5:Y:S01]  /*1510*/  LDG.E.U16.CONSTANT R16, desc[UR4][R10.64] ;  /* 0x000000040a107981 */ /* 0x000162000c1e9500 */
[----:B------:R-:W-:-:S05]  /*1520*/  SHF.L.U32 R15, R14, 0x10, RZ ;  /* 0x000000100e0f7819 */ /* 0x000fca00000006ff */
[----:B------:R-:W-:Y:S01]  /*1530*/  FMUL.FTZ R28, R28, R15 ;  /* 0x0000000f1c1c7220 */ /* 0x000fe20000410000 */
[----:B------:R-:W-:-:S06]  /*1540*/  IMAD.WIDE R14, R6, 0x2, R10 ;  /* 0x00000002060e7825 */ /* 0x000fcc00078e020a */
[----:B------:R0:W5:Y:S01]  /*1550*/  LDG.E.U16.CONSTANT R14, desc[UR4][R14.64] ;  /* 0x000000040e0e7981 */ /* 0x000162000c1e9500 */
[----:B------:R-:W-:-:S07]  /*1560*/  IMAD.MOV.U32 R20, RZ, RZ, R27 ;  /* 0x000000ffff147224 */ /* 0x000fce00078e001b */
[----:B0----5:R-:W-:Y:S05]  /*1570*/  WARPSYNC.COLLECTIVE R17, `(.L_x_2679) ;  /* 0x0000000011087348 */ /* 0x021fea0003c00000 */
[----:B------:R1:W2:Y:S02]  /*1580*/  SHFL.BFLY P2, R19, R20, R23, R24 ;  /* 0x0c00001714137389 */ /* 0x0002a40000040018 */
[----:B012--5:R-:W-:Y:S05]  /*1590*/  ENDCOLLECTIVE ;  /* 0x000000000000791b */ /* 0x027fea0003800000 */
.L_x_2679:
[----:B------:R-:W-:Y:S01]  /*15a0*/  IMAD.MOV.U32 R20, RZ, RZ, R4 ;  /* 0x000000ffff147224 */ /* 0x000fe200078e0004 */
[----:B------:R-:W-:-:S07]  /*15b0*/  MOV R29, R19 ;  /* 0x00000013001d7202 */ /* 0x000fce0000000f00 */
[----:B------:R-:W-:Y:S05]  /*15c0*/  WARPSYNC.COLLECTIVE R17, `(.L_x_2680) ;  /* 0x0000000011087348 */ /* 0x000fea0003c00000 */
[----:B------:R0:W1:Y:S02]  /*15d0*/  SHFL.BFLY P2, R19, R20, R23, R24 ;  /* 0x0c00001714137389 */ /* 0x0000640000040018 */
[----:B01----:R-:W-:Y:S05]  /*15e0*/  ENDCOLLECTIVE ;  /* 0x000000000000791b */ /* 0x003fea0003800000 */
.L_x_2680:
[----:B------:R-:W-:Y:S01]  /*15f0*/  SHF.L.U32 R2, R2, 0x10, RZ ;  /* 0x0000001002027819 */ /* 0x000fe200000006ff */
[----:B------:R-:W-:-:S04]  /*1600*/  @!P1 FADD.FTZ R29, -R29, -RZ ;  /* 0x800000ff1d1d9221 */ /* 0x000fc80000010100 */
[----:B------:R-:W-:Y:S01]  /*1610*/  FFMA.FTZ R3, R3, R2, R28 ;  /* 0x0000000203037223 */ /* 0x000fe2000001001c */
[----:B------:R-:W-:Y:S02]  /*1620*/  MOV R2, R19 ;  /* 0x0000001300027202 */ /* 0x000fe40000000f00 */
[----:B------:R-:W-:Y:S01]  /*1630*/  SHF.L.U32 R16, R16, 0x10, RZ ;  /* 0x0000001010107819 */ /* 0x000fe200000006ff */
[----:B------:R-:W-:-:S04]  /*1640*/  IMAD.U32 R14, R14, 0x10000, RZ ;  /* 0x000100000e0e7824 */ /* 0x000fc800078e00ff */
[----:B------:R-:W-:-:S04]  /*1650*/  FMUL.FTZ R14, R29, R14 ;  /* 0x0000000e1d0e7220 */ /* 0x000fc80000410000 */
[----:B------:R-:W-:Y:S01]  /*1660*/  FFMA.FTZ R27, R27, R16, R14 ;  /* 0x000000101b1b7223 */ /* 0x000fe2000001000e */
[----:B------:R-:W-:Y:S06]  /*1670*/  BRA `(.L_x_2681) ;  /* 0xfffffff400c87947 */ /* 0x000fec000383ffff */
.L_x_2675:
[----:B------:R-:W-:Y:S01]  /*1680*/  BSSY B1, `(.L_x_2682) ;  /* 0x0000005000017945 */ /* 0x000fe20003800000 */
[----:B------:R-:W-:-:S07]  /*1690*/  IMAD.MOV.U32 R17, RZ, RZ, -0x1 ;  /* 0xffffffffff117424 */ /* 0x000fce00078e00ff */
[----:B------:R-:W-:Y:S05]  /*16a0*/  WARPSYNC.COLLECTIVE R17, `(.L_x_2683) ;  /* 0x0000000011087348 */ /* 0x000fea0003c00000 */
[----:B------:R-:W-:Y:S01]  /*16b0*/  NOP ;  /* 0x0000000000007918 */ /* 0x000fe20000000000 */
[----:B------:R-:W-:Y:S05]  /*16c0*/  ENDCOLLECTIVE ;  /* 0x000000000000791b */ /* 0x000fea0003800000 */
.L_x_2683:
[----:B------:R-:W-:Y:S05]  /*16d0*/  BSYNC B1 ;  /* 0x0000000000017941 */ /* 0x000fea0003800000 */
.L_x_2682:
[----:B------:R-:W-:Y:S05]  /*16e0*/  BRA `(.L_x_2673) ;  /* 0xfffffff800147947 */ /* 0x000fea000383ffff */
.L_x_2684:
        /* <DEDUP_REMOVED lines=9> */
.L_x_4142:


//--------------------- .text._ZN12tensorrt_llm7kernels21fusedQKNormRopeKernelIN3c104HalfENS2_8BFloat16ELi128ELb1EEEvPviiifPKvS7_S7_PKlii --------------------------
	.section	.text._ZN12tensorrt_llm7kernels21fusedQKNormRopeKernelIN3c104HalfENS2_8BFloat16ELi128ELb1EEEvPviiifPKvS7_S7_PKlii,"ax",@progbits
	.align	128
        .global         _ZN12tensorrt_llm7kernels21fusedQKNormRopeKernelIN3c104HalfENS2_8BFloat16ELi128ELb1EEEvPviiifPKvS7_S7_PKlii
        .type           _ZN12tensorrt_llm7kernels21fusedQKNormRopeKernelIN3c104HalfENS2_8BFloat16ELi128ELb1EEEvPviiifPKvS7_S7_PKlii,@function
        .size           _ZN12tensorrt_llm7kernels21fusedQKNormRopeKernelIN3c104HalfENS2_8BFloat16ELi128ELb1EEEvPviiifPKvS7_S7_PKlii,(.L_x_4143 - _ZN12tensorrt_llm7kernels21fusedQKNormRopeKernelIN3c104HalfENS2_8BFloat16ELi128ELb1EEEvPviiifPKvS7_S7_PKlii)
        .other          _ZN12tensorrt_llm7kernels21fusedQKNormRopeKernelIN3c104HalfENS2_8BFloat16ELi128ELb1EEEvPviiifPKvS7_S7_PKlii,@"STO_CUDA_ENTRY STV_DEFAULT"
_ZN12tensorrt_llm7kernels21fusedQKNormRopeKernelIN3c104HalfENS2_8BFloat16ELi128ELb1EEEvPviiifPKvS7_S7_PKlii:
.text._ZN12tensorrt_llm7kernels21fusedQKNormRopeKernelIN3c104HalfENS2_8BFloat16ELi128ELb1EEEvPviiifPKvS7_S7_PKlii:
        /* <DEDUP_REMOVED lines=44> */
[----:B------:R-:W2:Y:S03]  /*02c0*/  LDC.64 R2, c[0x0][0x380] ;  /* 0x0000e000ff027b82 */ /* 0x000ea60000000a00 */
[CC--:B------:R-:W-:Y:S02]  /*02d0*/  ISETP.GE.AND P0, PT, R17.reuse, R10.reuse, PT ;  /* 0x0000000a1100720c */ /* 0x0c0fe40003f06270 */
[CC--:B------:R-:W-:Y:S02]  /*02e0*/  IADD3 R0, PT, PT, R17.reuse, -R10.reuse, RZ ;  /* 0x8000000a11007210 */ /* 0x0c0fe40007ffe0ff */
[----:B------:R-:W-:Y:S01]  /*02f0*/  VIMNMX R7, PT, PT, R17, R10, PT ;  /* 0x0000000a11077248 */ /* 0x000fe20003fe0100 */
[----:B------:R-:W3:Y:S01]  /*0300*/  LDC.64 R22, c[0x0][0x3a0] ;  /* 0x0000e800ff167b82 */ /* 0x000ee20000000a00 */
[----:B------:R-:W-:-:S02]  /*0310*/  SEL R0, R0, RZ, P0 ;  /* 0x000000ff00007207 */ /* 0x000fc40000000000 */
[----:B0-----:R-:W-:-:S05]  /*0320*/  IADD3 R4, PT, PT, R11, R4, RZ ;  /* 0x000000040b047210 */ /* 0x001fca0007ffe0ff */
        /* <DEDUP_REMOVED lines=9> */
[----:B------:R-:W3:Y:S04]  /*03c0*/  @P0 LDG.E.U16 R14, desc[UR4][R22.64+0x2] ;  /* 0x00000204160e0981 */ /* 0x000ee8000c1e1500 */
[----:B------:R-:W4:Y:S04]  /*03d0*/  @P0 LDG.E.U16 R13, desc[UR4][R22.64+0x4] ;  /* 0x00000404160d0981 */ /* 0x000f28000c1e1500 */
[----:B------:R-:W5:Y:S04]  /*03e0*/  @P0 LDG.E.U16 R12, desc[UR4][R22.64+0x6] ;  /* 0x00000604160c0981 */ /* 0x000f68000c1e1500 */
[----:B------:R-:W5:Y:S04]  /*03f0*/  @!P0 LDG.E.U16 R18, desc[UR4][R10.64+0x2] ;  /* 0x000002040a128981 */ /* 0x000f68000c1e1500 */
[----:B------:R-:W5:Y:S04]  /*0400*/  @!P0 LDG.E.U16 R17, desc[UR4][R10.64+0x4] ;  /* 0x000004040a118981 */ /* 0x000f68000c1e1500 */
[----:B------:R-:W5:Y:S04]  /*0410*/  @!P0 LDG.E.U16 R21, desc[UR4][R10.64+0x6] ;  /* 0x000006040a158981 */ /* 0x000f68000c1e1500 */
[----:B------:R-:W5:Y:S04]  /*0420*/  @!P1 LDG.E.U16 R15, desc[UR4][R10.64] ;  /* 0x000000040a0f9981 */ /* 0x000f68000c1e1500 */
[----:B------:R0:W5:Y:S01]  /*0430*/  @P1 LDG.E.U16 R16, desc[UR4][R22.64] ;  /* 0x0000000416101981 */ /* 0x000162000c1e1500 */
[----:B------:R-:W-:Y:S01]  /*0440*/  BSSY.RECONVERGENT B0, `(.L_x_2685) ;  /* 0x000004b000007945 */ /* 0x000fe20003800200 */
        /* <DEDUP_REMOVED lines=8> */
[----:B0-----:R-:W0:Y:S02]  /*04d0*/  SHFL.BFLY PT, R23, R4, 0x10, 0x1f ;  /* 0x0e001f0004177f89 */ /* 0x001e2400000e0000 */
[----:B0-----:R-:W-:-:S05]  /*04e0*/  FADD.FTZ R23, R4, R23 ;  /* 0x0000001704177221 */ /* 0x001fca0000010000 */
[----:B------:R-:W0:Y:S02]  /*04f0*/  SHFL.BFLY PT, R6, R23, 0x8, 0x1f ;  /* 0x0d001f0017067f89 */ /* 0x000e2400000e0000 */
[----:B0-----:R-:W-:-:S05]  /*0500*/  FADD.FTZ R11, R23, R6 ;  /* 0x00000006170b7221 */ /* 0x001fca0000010000 */
[----:B------:R-:W0:Y:S02]  /*0510*/  SHFL.BFLY PT, R6, R11, 0x4, 0x1f ;  /* 0x0c801f000b067f89 */ /* 0x000e2400000e0000 */
[----:B0-----:R-:W-:Y:S02]  /*0520*/  FADD.FTZ R22, R11, R6 ;  /* 0x000000060b167221 */ /* 0x001fe40000010000 */
[----:B------:R-:W0:Y:S03]  /*0530*/  LDC R6, c[0x0][0x3bc] ;  /* 0x0000ef00ff067b82 */ /* 0x000e260000000800 */
[----:B------:R-:W1:Y:S02]  /*0540*/  SHFL.BFLY PT, R25, R22, 0x2, 0x1f ;  /* 0x0c401f0016197f89 */ /* 0x000e6400000e0000 */
[----:B-1----:R-:W-:-:S05]  /*0550*/  FADD.FTZ R25, R22, R25 ;  /* 0x0000001916197221 */ /* 0x002fca0000010000 */
[----:B------:R-:W1:Y:S01]  /*0560*/  SHFL.BFLY PT, R10, R25, 0x1, 0x1f ;  /* 0x0c201f00190a7f89 */ /* 0x000e6200000e0000 */
[----:B0-----:R-:W-:-:S04]  /*0570*/  SHF.R.S32.HI R23, RZ, 0x1f, R6 ;  /* 0x0000001fff177819 */ /* 0x001fc80000011406 */
[----:B------:R-:W-:Y:S01]  /*0580*/  LEA.HI R24, R23, R6, RZ, 0x2 ;  /* 0x0000000617187211 */ /* 0x000fe200078f10ff */
[----:B---3--:R-:W-:Y:S02]  /*0590*/  @P0 HADD2.F32 R11, -RZ, R14.H0_H0 ;  /* 0x2000000eff0b0230 */ /* 0x008fe40000004100 */
[----:B----4-:R-:W-:Y:S02]  /*05a0*/  @P0 HADD2.F32 R13, -RZ, R13.H0_H0 ;  /* 0x2000000dff0d0230 */ /* 0x010fe40000004100 */
[----:B-1----:R-:W-:-:S04]  /*05b0*/  FADD.FTZ R10, R25, R10 ;  /* 0x0000000a190a7221 */ /* 0x002fc80000010000 */
[----:B------:R-:W-:Y:S02]  /*05c0*/  FFMA.FTZ R10, R10, 0.0078125, R5 ;  /* 0x3c0000000a0a7823 */ /* 0x000fe40000010005 */
[----:B------:R-:W0:Y:S04]  /*05d0*/  LDC.64 R4, c[0x0][0x3b0] ;  /* 0x0000ec00ff047b82 */ /* 0x000e280000000a00 */
[----:B------:R-:W1:Y:S01]  /*05e0*/  MUFU.RSQ R10, R10 ;  /* 0x0000000a000a7308 */ /* 0x000e620000001400 */
[----:B------:R-:W-:Y:S01]  /*05f0*/  SHF.R.S32.HI R25, RZ, 0x2, R24 ;  /* 0x00000002ff197819 */ /* 0x000fe20000011418 */
[----:B-----5:R-:W-:Y:S02]  /*0600*/  @P0 HADD2.F32 R23, -RZ, R12.H0_H0 ;  /* 0x2000000cff170230 */ /* 0x020fe40000004100 */
[----:B------:R-:W-:-:S02]  /*0610*/  @!P0 HADD2.F32 R11, -RZ, R18.H0_H0 ;  /* 0x20000012ff0b8230 */ /* 0x000fc40000004100 */
[----:B------:R-:W-:Y:S02]  /*0620*/  @!P0 HADD2.F32 R13, -RZ, R17.H0_H0 ;  /* 0x20000011ff0d8230 */ /* 0x000fe40000004100 */
[----:B------:R-:W-:Y:S01]  /*0630*/  @!P0 HADD2.F32 R23, -RZ, R21.H0_H0 ;  /* 0x20000015ff178230 */ /* 0x000fe20000004100 */
[----:B------:R-:W-:Y:S01]  /*0640*/  ISETP.GE.AND P0, PT, R8, R25, PT ;  /* 0x000000190800720c */ /* 0x000fe20003f06270 */
[----:B------:R-:W-:Y:S02]  /*0650*/  @!P1 HADD2.F32 R15, -RZ, R15.H0_H0 ;  /* 0x2000000fff0f9230 */ /* 0x000fe40000004100 */
[----:B------:R-:W-:-:S05]  /*0660*/  @P1 HADD2.F32 R15, -RZ, R16.H0_H0 ;  /* 0x20000010ff0f1230 */ /* 0x000fca0000004100 */
        /* <DEDUP_REMOVED lines=27> */
[----:B------:R-:W5:Y:S01]  /*0820*/  LDG.E.U16.CONSTANT R12, desc[UR4][R4.64+0x2] ;  /* 0x00000204040c7981 */ /* 0x000f62000c1e9500 */
[----:B---3--:R-:W-:-:S02]  /*0830*/  SHF.L.U32 R15, R13, 0x10, RZ ;  /* 0x000000100d0f7819 */ /* 0x008fc400000006ff */
[----:B----4-:R-:W-:-:S03]  /*0840*/  SHF.L.U32 R9, R9, 0x10, RZ ;  /* 0x0000001009097819 */ /* 0x010fc600000006ff */
[-C--:B------:R-:W-:Y:S01]  /*0850*/  FMUL.FTZ R16, R10, R15.reuse ;  /* 0x0000000f0a107220 */ /* 0x080fe20000410000 */
[----:B--2---:R-:W-:Y:S01]  /*0860*/  SHF.L.U32 R8, R8, 0x10, RZ ;  /* 0x0000001008087819 */ /* 0x004fe200000006ff */
[----:B------:R-:W-:Y:S01]  /*0870*/  FMUL.FTZ R15, R19, R15 ;  /* 0x0000000f130f7220 */ /* 0x000fe20000410000 */
[----:B-----5:R-:W-:Y:S01]  /*0880*/  SHF.L.U32 R14, R12, 0x10, RZ ;  /* 0x000000100c0e7819 */ /* 0x020fe200000006ff */
[-C--:B------:R-:W-:Y:S01]  /*0890*/  FMUL.FTZ R13, R11, R9.reuse ;  /* 0x000000090b0d7220 */ /* 0x080fe20000410000 */
[----:B------:R-:W-:-:S03]  /*08a0*/  FMUL.FTZ R12, R0, R9 ;  /* 0x00000009000c7220 */ /* 0x000fc60000410000 */
[----:B------:R-:W-:Y:S01]  /*08b0*/  FFMA.FTZ R0, R0, R8, -R13 ;  /* 0x0000000800007223 */ /* 0x000fe2000001080d */
[----:B------:R-:W-:Y:S01]  /*08c0*/  FFMA.FTZ R19, R19, R14, -R16 ;  /* 0x0000000e13137223 */ /* 0x000fe20000010810 */
[----:B------:R-:W-:Y:S01]  /*08d0*/  FFMA.FTZ R11, R11, R8, R12 ;  /* 0x000000080b0b7223 */ /* 0x000fe2000001000c */
[----:B------:R-:W-:-:S07]  /*08e0*/  FFMA.FTZ R10, R10, R14, R15 ;  /* 0x0000000e0a0a7223 */ /* 0x000fce000001000f */
.L_x_2686:
[----:B------:R-:W-:Y:S05]  /*08f0*/  BSYNC.RECONVERGENT B0 ;  /* 0x0000000000007941 */ /* 0x000fea0003800200 */
.L_x_2685:
[----:B------:R-:W-:Y:S02]  /*0900*/  F2FP.F16.F32.PACK_AB R18, R11, R0 ;  /* 0x000000000b12723e */ /* 0x000fe400000000ff */
[----:B------:R-:W-:-:S05]  /*0910*/  F2FP.F16.F32.PACK_AB R19, R10, R19 ;  /* 0x000000130a13723e */ /* 0x000fca00000000ff */
[----:B------:R-:W-:Y:S01]  /*0920*/  STG.E.64 desc[UR4][R2.64], R18 ;  /* 0x0000001202007986 */ /* 0x000fe2000c101b04 */
[----:B------:R-:W-:Y:S05]  /*0930*/  EXIT ;  /* 0x000000000000794d */ /* 0x000fea0003800000 */
.L_x_2687:
        /* <DEDUP_REMOVED lines=12> */
.L_x_4143:


//--------------------- .text._ZN12tensorrt_llm7kernels21fusedQKNormRopeKernelIN3c104HalfENS2_8BFloat16ELi64ELb0EEEvPviiifPKvS7_S7_PKlii --------------------------
	.section	.text._ZN12tensorrt_llm7kernels21fusedQKNormRopeKernelIN3c104HalfENS2_8BFloat16ELi64ELb0EEEvPviiifPKvS7_S7_PKlii,"ax",@progbits
	.align	128
        .global         _ZN12tensorrt_llm7kernels21fusedQKNormRopeKernelIN3c104HalfENS2_8BFloat16ELi64ELb0EEEvPviiifPKvS7_S7_PKlii
        .type           _ZN12tensorrt_llm7kernels21fusedQKNormRopeKernelIN3c104HalfENS2_8BFloat16ELi64ELb0EEEvPviiifPKvS7_S7_PKlii,@function
        .size           _ZN12tensorrt_llm7kernels21fusedQKNormRopeKernelIN3c104HalfENS2_8BFloat16ELi64ELb0EEEvPviiifPKvS7_S7_PKlii,(.L_x_4144 - _ZN12tensorrt_llm7kernels21fusedQKNormRopeKernelIN3c104HalfENS2_8BFloat16ELi64ELb0EEEvPviiifPKvS7_S7_PKlii)
        .other          _ZN12tensorrt_llm7kernels21fusedQKNormRopeKernelIN3c104HalfENS2_8BFloat16ELi64ELb0EEEvPviiifPKvS7_S7_PKlii,@"STO_CUDA_ENTRY STV_DEFAULT"
_ZN12tensorrt_llm7kernels21fusedQKNormRopeKernelIN3c104HalfENS2_8BFloat16ELi64ELb0EEEvPviiifPKvS7_S7_PKlii:
.text._ZN12tensorrt_llm7kernels21fusedQKNormRopeKernelIN3c104HalfENS2_8BFloat16ELi64ELb0EEEvPviiifPKvS7_S7_PKlii:
        /* <DEDUP_REMOVED lines=66> */
[----:B------:R0:W4:Y:S01]  /*0420*/  @!P1 LDG.E.U16 R11, desc[UR4][R6.64] ;  /* 0x00000004060b9981 */ /* 0x000122000c1e1500 */
[----:B------:R-:W-:Y:S01]  /*0430*/  BSSY B0, `(.L_x_2688) ;  /* 0x000006d000007945 */ /* 0x000fe20003800000 */
[----:B---3--:R-:W-:-:S02]  /*0440*/  HADD2.F32 R0, -RZ, R15.H0_H0 ;  /* 0x2000000fff007230 */ /* 0x008fc40000004100 */
[----:B------:R-:W-:-:S03]  /*0450*/  HADD2.F32 R13, -RZ, R15.H1_H1 ;  /* 0x3000000fff0d7230 */ /* 0x000fc60000004100 */
[----:B------:R-:W-:-:S04]  /*0460*/  FFMA.FTZ R18, R0, R0, RZ ;  /* 0x0000000000127223 */ /* 0x000fc800000100ff */
[----:B------:R-:W-:-:S05]  /*0470*/  FFMA.FTZ R18, R13, R13, R18 ;  /* 0x0000000d0d127223 */ /* 0x000fca0000010012 */
[----:B------:R-:W1:Y:S02]  /*0480*/  SHFL.BFLY PT, R15, R18, 0x10, 0x1f ;  /* 0x0e001f00120f7f89 */ /* 0x000e6400000e0000 */
[----:B-1----:R-:W-:-:S05]  /*0490*/  FADD.FTZ R15, R18, R15 ;  /* 0x0000000f120f7221 */ /* 0x002fca0000010000 */
[----:B------:R-:W1:Y:S02]  /*04a0*/  SHFL.BFLY PT, R20, R15, 0x8, 0x1f ;  /* 0x0d001f000f147f89 */ /* 0x000e6400000e0000 */
[----:B-1----:R-:W-:-:S05]  /*04b0*/  FADD.FTZ R20, R15, R20 ;  /* 0x000000140f147221 */ /* 0x002fca0000010000 */
[----:B------:R-:W1:Y:S02]  /*04c0*/  SHFL.BFLY PT, R19, R20, 0x4, 0x1f ;  /* 0x0c801f0014137f89 */ /* 0x000e6400000e0000 */
[----:B-1----:R-:W-:-:S05]  /*04d0*/  FADD.FTZ R19, R20, R19 ;  /* 0x0000001314137221 */ /* 0x002fca0000010000 */
[----:B0-----:R-:W0:Y:S02]  /*04e0*/  SHFL.BFLY PT, R6, R19, 0x2, 0x1f ;  /* 0x0c401f0013067f89 */ /* 0x001e2400000e0000 */
[----:B0-----:R-:W-:Y:S02]  /*04f0*/  FADD.FTZ R7, R19, R6 ;  /* 0x0000000613077221 */ /* 0x001fe40000010000 */
[----:B------:R-:W0:Y:S03]  /*0500*/  LDC R6, c[0x0][0x3bc] ;  /* 0x0000ef00ff067b82 */ /* 0x000e260000000800 */
[----:B------:R-:W1:Y:S01]  /*0510*/  SHFL.BFLY PT, R16, R7, 0x1, 0x1f ;  /* 0x0c201f0007107f89 */ /* 0x000e6200000e0000 */
[----:B--2---:R-:W-:Y:S02]  /*0520*/  @P0 HADD2.F32 R17, -RZ, R10.H0_H0 ;  /* 0x2000000aff110230 */ /* 0x004fe40000004100 */
[----:B-----5:R-:W-:-:S02]  /*0530*/  @!P0 HADD2.F32 R17, -RZ, R14.H0_H0 ;  /* 0x2000000eff118230 */ /* 0x020fc40000004100 */
[----:B-1----:R-:W-:-:S04]  /*0540*/  FADD.FTZ R16, R7, R16 ;  /* 0x0000001007107221 */ /* 0x002fc80000010000 */
[----:B------:R-:W-:Y:S01]  /*0550*/  FFMA.FTZ R16, R16, 0.015625, R5 ;  /* 0x3c80000010107823 */ /* 0x000fe20000010005 */
[----:B0-----:R-:W-:-:S05]  /*0560*/  LEA.HI R5, R6, R6, RZ, 0x1 ;  /* 0x0000000606057211 */ /* 0x001fca00078f08ff */
[----:B------:R-:W0:Y:S01]  /*0570*/  MUFU.RSQ R16, R16 ;  /* 0x0000001000107308 */ /* 0x000e220000001400 */
[----:B------:R-:W-:Y:S01]  /*0580*/  SHF.R.S32.HI R5, RZ, 0x1, R5 ;  /* 0x00000001ff057819 */ /* 0x000fe20000011405 */
[-C--:B----4-:R-:W-:Y:S01]  /*0590*/  IMAD R7, R9, R6.reuse, RZ ;  /* 0x0000000609077224 */ /* 0x090fe200078e02ff */
[----:B------:R-:W-:Y:S02]  /*05a0*/  SHF.R.S32.HI R21, RZ, 0x1f, R6 ;  /* 0x0000001fff157819 */ /* 0x000fe40000011406 */
[----:B------:R-:W-:Y:S01]  /*05b0*/  ISETP.GE.AND P0, PT, R4, R5, PT ;  /* 0x000000050400720c */ /* 0x000fe20003f06270 */
[----:B------:R-:W-:Y:S02]  /*05c0*/  @!P1 HADD2.F32 R15, -RZ, R11.H0_H0 ;  /* 0x2000000bff0f9230 */ /* 0x000fe40000004100 */
[----:B------:R-:W-:-:S04]  /*05d0*/  IMAD.WIDE.U32 R10, R8, R6, RZ ;  /* 0x00000006080a7225 */ /* 0x000fc800078e00ff */
[----:B------:R-:W-:Y:S02]  /*05e0*/  IMAD R21, R8, R21, R7 ;  /* 0x0000001508157224 */ /* 0x000fe400078e0207 */
[----:B------:R-:W-:Y:S01]  /*05f0*/  @P1 HADD2.F32 R15, -RZ, R12.H0_H0 ;  /* 0x2000000cff0f1230 */ /* 0x000fe20000004100 */
[----:B------:R-:W-:Y:S01]  /*0600*/  LEA R7, P1, R10, UR6, 0x1 ;  /* 0x000000060a077c11 */ /* 0x000fe2000f8208ff */
[----:B------:R-:W-:Y:S02]  /*0610*/  IMAD.IADD R11, R11, 0x1, R21 ;  /* 0x000000010b0b7824 */ /* 0x000fe400078e0215 */
[C---:B0-----:R-:W-:Y:S01]  /*0620*/  FMUL.FTZ R8, R16.reuse, R17 ;  /* 0x0000001110087220 */ /* 0x041fe20000410000 */
[----:B------:R-:W-:Y:S02]  /*0630*/  FMUL.FTZ R15, R16, R15 ;  /* 0x0000000f100f7220 */ /* 0x000fe40000410000 */
[----:B------:R-:W-:Y:S02]  /*0640*/  LEA.HI.X R10, R10, UR7, R11, 0x1, P1 ;  /* 0x000000070a0a7c11 */ /* 0x000fe400088f0c0b */
        /* <DEDUP_REMOVED lines=48> */
.L_x_2695:
        /* <DEDUP_REMOVED lines=27> */
.L_x_2689:
[----:B------:R-:W-:Y:S05]  /*0b00*/  BSYNC B0 ;  /* 0x0000000000007941 */ /* 0x000fea0003800000 */
.L_x_2688:
[----:B------:R-:W-:-:S05]  /*0b10*/  F2FP.F16.F32.PACK_AB R9, R0, R9 ;  /* 0x000000090009723e */ /* 0x000fca00000000ff */
[----:B------:R-:W-:Y:S01]  /*0b20*/  STG.E desc[UR4][R2.64], R9 ;  /* 0x0000000902007986 */ /* 0x000fe2000c101904 */
[----:B------:R-:W-:Y:S05]  /*0b30*/  EXIT ;  /* 0x000000000000794d */ /* 0x000fea0003800000 */
.L_x_2690:
        /* <DEDUP_REMOVED lines=40> */
.L_x_2692:
[----:B------:R-:W-:Y:S05]  /*0dc0*/  WARPSYNC.COLLECTIVE R18, `(.L_x_2693) ;  /* 0x0000000012087348 */ /* 0x000fea0003c00000 */
[----:B------:R0:W1:Y:S02]  /*0dd0*/  SHFL.BFLY P2, R17, R21, R19, R20 ;  /* 0x0c00001315117389 */ /* 0x0000640000040014 */
[----:B01----:R-:W-:Y:S05]  /*0de0*/  ENDCOLLECTIVE ;  /* 0x000000000000791b */ /* 0x003fea0003800000 */
.L_x_2693:
[----:B------:R-:W-:Y:S02]  /*0df0*/  ISETP.GE.AND P1, PT, R4, R19, PT ;  /* 0x000000130400720c */ /* 0x000fe40003f26270 */
[----:B------:R-:W-:Y:S01]  /*0e00*/  MOV R21, R0 ;  /* 0x0000000000157202 */ /* 0x000fe20000000f00 */
[----:B------:R-:W-:-:S10]  /*0e10*/  IMAD.MOV.U32 R6, RZ, RZ, R17 ;  /* 0x000000ffff067224 */ /* 0x000fd400078e0011 */
[----:B------:R-:W-:Y:S05]  /*0e20*/  WARPSYNC.COLLECTIVE R18, `(.L_x_2694) ;  /* 0x0000000012087348 */ /* 0x000fea0003c00000 */
[----:B------:R0:W1:Y:S02]  /*0e30*/  SHFL.BFLY P2, R17, R21, R19, R20 ;  /* 0x0c00001315117389 */ /* 0x0000640000040014 */
[----:B01----:R-:W-:Y:S05]  /*0e40*/  ENDCOLLECTIVE ;  /* 0x000000000000791b */ /* 0x003fea0003800000 */
.L_x_2694:
[----:B------:R-:W-:Y:S01]  /*0e50*/  @!P1 FADD.FTZ R6, -R6, -RZ ;  /* 0x800000ff06069221 */ /* 0x000fe20000010100 */
[----:B------:R-:W-:Y:S01]  /*0e60*/  IMAD.MOV.U32 R4, RZ, RZ, R17 ;  /* 0x000000ffff047224 */ /* 0x000fe200078e0011 */
[----:B------:R-:W-:Y:S01]  /*0e70*/  SHF.L.U32 R15, R16, 0x10, RZ ;  /* 0x00000010100f7819 */ /* 0x000fe200000006ff */
[----:B------:R-:W-:-:S04]  /*0e80*/  IMAD.U32 R14, R14, 0x10000, RZ ;  /* 0x000100000e0e7824 */ /* 0x000fc800078e00ff */
[----:B------:R-:W-:-:S04]  /*0e90*/  FMUL.FTZ R6, R6, R15 ;  /* 0x0000000f06067220 */ /* 0x000fc80000410000 */
[----:B------:R-:W-:Y:S01]  /*0ea0*/  FFMA.FTZ R6, R9, R14, R6 ;  /* 0x0000000e09067223 */ /* 0x000fe20000010006 */
[----:B------:R-:W-:Y:S06]  /*0eb0*/  BRA `(.L_x_2695) ;  /* 0xfffffff800a47947 */ /* 0x000fec000383ffff */
.L_x_2691:
[----:B------:R-:W-:Y:S01]  /*0ec0*/  BSSY B1, `(.L_x_2696) ;  /* 0x0000005000017945 */ /* 0x000fe20003800000 */
[----:B------:R-:W-:-:S07]  /*0ed0*/  MOV R18, 0xffffffff ;  /* 0xffffffff00127802 */ /* 0x000fce0000000f00 */
[----:B------:R-:W-:Y:S05]  /*0ee0*/  WARPSYNC.COLLECTIVE R18, `(.L_x_2697) ;  /* 0x0000000012087348 */ /* 0x000fea0003c00000 */
[----:B------:R-:W-:Y:S01]  /*0ef0*/  NOP ;  /* 0x0000000000007918 */ /* 0x000fe20000000000 */
[----:B------:R-:W-:Y:S05]  /*0f00*/  ENDCOLLECTIVE ;  /* 0x000000000000791b */ /* 0x000fea0003800000 */
.L_x_2697:
[----:B------:R-:W-:Y:S05]  /*0f10*/  BSYNC B1 ;  /* 0x0000000000017941 */ /* 0x000fea0003800000 */
.L_x_2696:
[----:B------:R-:W-:Y:S05]  /*0f20*/  BRA `(.L_x_2689) ;  /* 0xfffffff800f47947 */ /* 0x000fea000383ffff */
.L_x_2698:
        /* <DEDUP_REMOVED lines=13> */
.L_x_4144:


//--------------------- .text._ZN12tensorrt_llm7kernels21fusedQKNormRopeKernelIN3c104HalfENS2_8BFloat16ELi64ELb1EEEvPviiifPKvS7_S7_PKlii --------------------------
	.section	.text._ZN12tensorrt_llm7kernels21fusedQKNormRopeKernelIN3c104HalfENS2_8BFloat16ELi64ELb1EEEvPviiifPKvS7_S7_PKlii,"ax",@progbits
	.align	128
        .global         _ZN12tensorrt_llm7kernels21fusedQKNormRopeKernelIN3c104HalfENS2_8BFloat16ELi64ELb1EEEvPviiifPKvS7_S7_PKlii
        .type           _ZN12tensorrt_llm7kernels21fusedQKNormRopeKernelIN3c104HalfENS2_8BFloat16ELi64ELb1EEEvPviiifPKvS7_S7_PKlii,@function
        .size           _ZN12tensorrt_llm7kernels21fusedQKNormRopeKernelIN3c104HalfENS2_8BFloat16ELi64ELb1EEEvPviiifPKvS7_S7_PKlii,(.L_x_4145 - _ZN12tensorrt_llm7kernels21fusedQKNormRopeKernelIN3c104HalfENS2_8BFloat16ELi64ELb1EEEvPviiifPKvS7_S7_PKlii)
        .other          _ZN12tensorrt_llm7kernels21fusedQKNormRopeKernelIN3c104HalfENS2_8BFloat16ELi64ELb1EEEvPviiifPKvS7_S7_PKlii,@"STO_CUDA_ENTRY STV_DEFAULT"
_ZN12tensorrt_llm7kernels21fusedQKNormRopeKernelIN3c104HalfENS2_8BFloat16ELi64ELb1EEEvPviiifPKvS7_S7_PKlii:
.text._ZN12tensorrt_llm7kernels21fusedQKNormRopeKernelIN3c104HalfENS2_8BFloat16ELi64ELb1EEEvPviiifPKvS7_S7_PKlii:
        /* <DEDUP_REMOVED lines=17> */
[----:B-1----:R-:W-:-:S05]  /*0110*/  IADD3 R9, PT, PT, RZ, -R3, RZ ;  /* 0x80000003ff097210 */ /* 0x002fca0007ffe0ff */
[----:B------:R-:W-:Y:S02]  /*0120*/  IMAD R5, R9, R8, RZ ;  /* 0x0000000809057224 */ /* 0x000fe400078e02ff */
[----:B------:R-:W-:Y:S02]  /*0130*/  IMAD.MOV R9, RZ, RZ, -R2 ;  /* 0x000000ffff097224 */ /* 0x000fe400078e0a02 */
[----:B------:R-:W-:-:S05]  /*0140*/  HFMA2 R2, -RZ, RZ, 0, 0 ;  /* 0x00000000ff027431 */ /* 0x000fca00000001ff */
        /* <DEDUP_REMOVED lines=12> */
[----:B------:R-:W-:-:S04]  /*0210*/  @P0 IADD3 R2, PT, PT, R2, 0x1, RZ ;  /* 0x0000000102020810 */ /* 0x000fc80007ffe0ff */
        /* <DEDUP_REMOVED lines=14> */
[C---:B------:R-:W-:Y:S01]  /*0300*/  IMAD R7, R11.reuse, R7, R4 ;  /* 0x000000070b077224 */ /* 0x040fe200078e0204 */
[----:B--2---:R-:W-:-:S05]  /*0310*/  IADD3 R2, PT, PT, R11, R2, RZ ;  /* 0x000000020b027210 */ /* 0x004fca0007ffe0ff */
[----:B------:R-:W1:Y:S01]  /*0320*/  LDC.64 R4, c[0x0][0x380] ;  /* 0x0000e000ff047b82 */ /* 0x000e620000000a00 */
[----:B------:R-:W-:Y:S02]  /*0330*/  SHF.L.U32 R19, R21, 0x1, RZ ;  /* 0x0000000115137819 */ /* 0x000fe400000006ff */
[CC--:B------:R-:W-:Y:S02]  /*0340*/  ISETP.GE.AND P0, PT, R7.reuse, R6.reuse, PT ;  /* 0x000000060700720c */ /* 0x0c0fe40003f06270 */
[----:B------:R-:W-:-:S04]  /*0350*/  IADD3 R10, PT, PT, R7, -R6, RZ ;  /* 0x80000006070a7210 */ /* 0x000fc80007ffe0ff */
[----:B------:R-:W-:-:S05]  /*0360*/  SEL R11, R10, RZ, P0 ;  /* 0x000000ff0a0b7207 */ /* 0x000fca0000000000 */
[----:B------:R-:W-:Y:S01]  /*0370*/  IMAD R2, R13, R2, R11 ;  /* 0x000000020d027224 */ /* 0x000fe200078e020b */
[----:B------:R-:W-:Y:S01]  /*0380*/  VIMNMX R11, PT, PT, R7, R6, PT ;  /* 0x00000006070b7248 */ /* 0x000fe20003fe0100 */
[----:B------:R-:W2:Y:S04]  /*0390*/  LDC.64 R12, c[0x0][0x3a0] ;  /* 0x0000e800ff0c7b82 */ /* 0x000ea80000000a00 */
[----:B------:R-:W-:-:S05]  /*03a0*/  IMAD.IADD R2, R2, 0x1, R11 ;  /* 0x0000000102027824 */ /* 0x000fca00078e020b */
[----:B------:R-:W-:-:S05]  /*03b0*/  LEA R11, R2, R19, 0x6 ;  /* 0x00000013020b7211 */ /* 0x000fca00078e30ff */
[----:B-1----:R-:W-:-:S05]  /*03c0*/  IMAD.WIDE R4, R11, 0x2, R4 ;  /* 0x000000020b047825 */ /* 0x002fca00078e0204 */
[----:B------:R-:W5:Y:S01]  /*03d0*/  LDG.E R2, desc[UR4][R4.64] ;  /* 0x0000000404027981 */ /* 0x000f62000c1e1900 */
[----:B---3--:R-:W-:Y:S01]  /*03e0*/  LEA.HI R0, R17, R17, RZ, 0x1 ;  /* 0x0000001111007211 */ /* 0x008fe200078f08ff */
[----:B0-----:R-:W-:Y:S01]  /*03f0*/  IMAD.WIDE.U32 R14, R19, 0x2, R14 ;  /* 0x00000002130e7825 */ /* 0x001fe200078e000e */
[----:B------:R-:W-:Y:S02]  /*0400*/  SHF.R.S32.HI R23, RZ, 0x1f, R17 ;  /* 0x0000001fff177819 */ /* 0x000fe40000011411 */
[----:B------:R-:W-:Y:S02]  /*0410*/  SHF.R.S32.HI R0, RZ, 0x1, R0 ;  /* 0x00000001ff007819 */ /* 0x000fe40000011400 */
[----:B------:R-:W-:Y:S02]  /*0420*/  ISETP.GE.AND P1, PT, R7, R6, PT ;  /* 0x000000060700720c */ /* 0x000fe40003f26270 */
[----:B------:R-:W-:-:S11]  /*0430*/  ISETP.GE.AND P2, PT, R21, R0, PT ;  /* 0x000000001500720c */ /* 0x000fd60003f46270 */
[----:B------:R-:W3:Y:S02]  /*0440*/  @!P1 LDG.E.U16 R7, desc[UR4][R14.64] ;  /* 0x000000040e079981 */ /* 0x000ee4000c1e1500 */
[----:B------:R-:W0:Y:S01]  /*0450*/  @!P2 LDC.64 R10, c[0x0][0x3a8] ;  /* 0x0000ea00ff0aab82 */ /* 0x000e220000000a00 */
[-C--:B----4-:R-:W-:Y:S02]  /*0460*/  IMAD R9, R9, R17.reuse, RZ ;  /* 0x0000001109097224 */ /* 0x090fe400078e02ff */
[----:B------:R-:W-:-:S04]  /*0470*/  IMAD.WIDE.U32 R16, R8, R17, RZ ;  /* 0x0000001108107225 */ /* 0x000fc800078e00ff */
[----:B------:R-:W-:Y:S01]  /*0480*/  IMAD R9, R8, R23, R9 ;  /* 0x0000001708097224 */ /* 0x000fe200078e0209 */
[----:B------:R-:W-:-:S04]  /*0490*/  @!P2 IADD3 R21, P3, PT, R21, R16, RZ ;  /* 0x000000101515a210 */ /* 0x000fc80007f7e0ff */
[----:B------:R-:W-:Y:S01]  /*04a0*/  IADD3 R8, PT, PT, R17, R9, RZ ;  /* 0x0000000911087210 */ /* 0x000fe20007ffe0ff */
[----:B--2---:R-:W-:Y:S01]  /*04b0*/  IMAD.WIDE.U32 R16, R19, 0x2, R12 ;  /* 0x0000000213107825 */ /* 0x004fe200078e000c */
[----:B0-----:R-:W-:-:S03]  /*04c0*/  @!P2 LEA R12, P4, R21, R10, 0x1 ;  /* 0x0000000a150ca211 */ /* 0x001fc600078808ff */
[----:B------:R-:W-:Y:S01]  /*04d0*/  @!P2 IMAD.X R8, RZ, RZ, R8, P3 ;  /* 0x000000ffff08a224 */ /* 0x000fe200018e0608 */
[----:B------:R-:W2:Y:S04]  /*04e0*/  @P0 LDG.E.U16 R6, desc[UR4][R16.64+0x2] ;  /* 0x0000020410060981 */ /* 0x000ea8000c1e1500 */
[----:B------:R-:W-:Y:S01]  /*04f0*/  @!P2 LEA.HI.X R13, R21, R11, R8, 0x1, P4 ;  /* 0x0000000b150da211 */ /* 0x000fe200020f0c08 */
[----:B------:R-:W4:Y:S04]  /*0500*/  @P1 LDG.E.U16 R9, desc[UR4][R16.64] ;  /* 0x0000000410091981 */ /* 0x000f28000c1e1500 */
[----:B------:R0:W4:Y:S01]  /*0510*/  @!P0 LDG.E.U16 R8, desc[UR4][R14.64+0x2] ;  /* 0x000002040e088981 */ /* 0x000122000c1e1500 */
[----:B------:R-:W-:-:S03]  /*0520*/  @!P2 IMAD.WIDE.U32 R18, R0, 0x2, R12 ;  /* 0x000000020012a825 */ /* 0x000fc600078e000c */
[----:B------:R1:W4:Y:S04]  /*0530*/  @!P2 LDG.E.U16.CONSTANT R11, desc[UR4][R12.64] ;  /* 0x000000040c0ba981 */ /* 0x000328000c1e9500 */
[----:B------:R-:W4:Y:S01]  /*0540*/  @!P2 LDG.E.U16.CONSTANT R10, desc[UR4][R18.64] ;  /* 0x00000004120aa981 */ /* 0x000f22000c1e9500 */
[--C-:B-----5:R-:W-:Y:S02]  /*0550*/  HADD2.F32 R0, -RZ, R2.reuse.H0_H0 ;  /* 0x20000002ff007230 */ /* 0x120fe40000004100 */
[----:B------:R-:W-:-:S03]  /*0560*/  HADD2.F32 R2, -RZ, R2.H1_H1 ;  /* 0x30000002ff027230 */ /* 0x000fc60000004100 */
        /* <DEDUP_REMOVED lines=14> */
[----:B---3--:R-:W-:Y:S02]  /*0650*/  @!P1 HADD2.F32 R7, -RZ, R7.H0_H0 ;  /* 0x20000007ff079230 */ /* 0x008fe40000004100 */
[----:B--2---:R-:W-:Y:S02]  /*0660*/  @P0 HADD2.F32 R6, -RZ, R6.H0_H0 ;  /* 0x20000006ff060230 */ /* 0x004fe40000004100 */
[----:B----4-:R-:W-:Y:S02]  /*0670*/  @P1 HADD2.F32 R7, -RZ, R9.H0_H0 ;  /* 0x20000009ff071230 */ /* 0x010fe40000004100 */
[----:B------:R-:W-:-:S03]  /*0680*/  @!P0 HADD2.F32 R6, -RZ, R8.H0_H0 ;  /* 0x20000008ff068230 */ /* 0x000fc60000004100 */
[C---:B0-----:R-:W-:Y:S02]  /*0690*/  FMUL.FTZ R7, R3.reuse, R7 ;  /* 0x0000000703077220 */ /* 0x041fe40000410000 */
[----:B------:R-:W-:Y:S01]  /*06a0*/  FMUL.FTZ R9, R3, R6 ;  /* 0x0000000603097220 */ /* 0x000fe20000410000 */
[----:B------:R-:W-:-:S03]  /*06b0*/  @!P2 SHF.L.U32 R10, R10, 0x10, RZ ;  /* 0x000000100a0aa819 */ /* 0x000fc600000006ff */
[----:B------:R-:W-:Y:S01]  /*06c0*/  FMUL.FTZ R9, R2, R9 ;  /* 0x0000000902097220 */ /* 0x000fe20000410000 */
[----:B------:R-:W-:Y:S01]  /*06d0*/  @!P2 SHF.L.U32 R11, R11, 0x10, RZ ;  /* 0x000000100b0ba819 */ /* 0x000fe200000006ff */
[----:B------:R-:W-:Y:S02]  /*06e0*/  FMUL.FTZ R0, R0, R7 ;  /* 0x0000000700007220 */ /* 0x000fe40000410000 */
[CC--:B------:R-:W-:Y:S02]  /*06f0*/  @!P2 FMUL.FTZ R3, R9.reuse, R10.reuse ;  /* 0x0000000a0903a220 */ /* 0x0c0fe40000410000 */
[C---:B------:R-:W-:Y:S02]  /*0700*/  @!P2 FMUL.FTZ R10, R0.reuse, R10 ;  /* 0x0000000a000aa220 */ /* 0x040fe40000410000 */
[-C--:B------:R-:W-:Y:S02]  /*0710*/  @!P2 FFMA.FTZ R3, R0, R11.reuse, -R3 ;  /* 0x0000000b0003a223 */ /* 0x080fe40000010803 */
[----:B------:R-:W-:-:S03]  /*0720*/  @!P2 FFMA.FTZ R9, R9, R11, R10 ;  /* 0x0000000b0909a223 */ /* 0x000fc6000001000a */
[----:B------:R-:W-:-:S04]  /*0730*/  @!P2 MOV R0, R3 ;  /* 0x000000030000a202 */ /* 0x000fc80000000f00 */
[----:B------:R-:W-:-:S05]  /*0740*/  F2FP.F16.F32.PACK_AB R9, R9, R0 ;  /* 0x000000000909723e */ /* 0x000fca00000000ff */
[----:B------:R-:W-:Y:S01]  /*0750*/  STG.E desc[UR4][R4.64], R9 ;  /* 0x0000000904007986 */ /* 0x000fe2000c101904 */
[----:B------:R-:W-:Y:S05]  /*0760*/  EXIT ;  /* 0x000000000000794d */ /* 0x000fea0003800000 */
.L_x_2699:
        /* <DEDUP_REMOVED lines=9> */
.L_x_4145:


//--------------------- .text._ZN12tensorrt_llm7kernels32fusedQKNormRopeKernelNTokenHeadsIN3c104HalfES3_Li256ELb0ELi8EEEvPviiifPKvS6_S6_PKlii --------------------------
	.section	.text._ZN12tensorrt_llm7kernels32fusedQKNormRopeKernelNTokenHeadsIN3c104HalfES3_Li256ELb0ELi8EEEvPviiifPKvS6_S6_PKlii,"ax",@progbits
	.align	128
        .global         _ZN12tensorrt_llm7kernels32fusedQKNormRopeKernelNTokenHeadsIN3c104HalfES3_Li256ELb0ELi8EEEvPviiifPKvS6_S6_PKlii
        .type           _ZN12tensorrt_llm7kernels32fusedQKNormRopeKernelNTokenHeadsIN3c104HalfES3_Li256ELb0ELi8EEEvPviiifPKvS6_S6_PKlii,@function
        .size           _ZN12tensorrt_llm7kernels32fusedQKNormRopeKernelNTokenHeadsIN3c104HalfES3_Li256ELb0ELi8EEEvPviiifPKvS6_S6_PKlii,(.L_x_4146 - _ZN12tensorrt_llm7kernels32fusedQKNormRopeKernelNTokenHeadsIN3c104HalfES3_Li256ELb0ELi8EEEvPviiifPKvS6_S6_PKlii)
        .other          _ZN12tensorrt_llm7kernels32fusedQKNormRopeKernelNTokenHeadsIN3c104HalfES3_Li256ELb0ELi8EEEvPviiifPKvS6_S6_PKlii,@"STO_CUDA_ENTRY STV_DEFAULT"
_ZN12tensorrt_llm7kernels32fusedQKNormRopeKernelNTokenHeadsIN3c104HalfES3_Li256ELb0ELi8EEEvPviiifPKvS6_S6_PKlii:
.text._ZN12tensorrt_llm7kernels32fusedQKNormRopeKernelNTokenHeadsIN3c104HalfES3_Li256ELb0ELi8EEEvPviiifPKvS6_S6_PKlii:
        /* <DEDUP_REMOVED lines=21> */
[----:B-1----:R-:W-:Y:S02]  /*0150*/  IMAD.MOV.U32 R2, RZ, RZ, RZ ;  /* 0x000000ffff027224 */ /* 0x002fe400078e00ff */
[----:B--2---:R-:W-:-:S05]  /*0160*/  IMAD.MOV R9, RZ, RZ, -R3 ;  /* 0x000000ffff097224 */ /* 0x004fca00078e0a03 */
[----:B------:R-:W-:-:S05]  /*0170*/  MOV R8, R9 ;  /* 0x0000000900087202 */ /* 0x000fca0000000f00 */
[----:B------:R-:W-:-:S04]  /*0180*/  IMAD R9, R8, R7, RZ ;  /* 0x0000000708097224 */ /* 0x000fc800078e02ff */
[----:B------:R-:W-:Y:S01]  /*0190*/  IMAD.HI.U32 R2, R3, R9, R2 ;  /* 0x0000000903027227 */ /* 0x000fe200078e0002 */
[----:B------:R-:W-:-:S05]  /*01a0*/  IADD3 R3, PT, PT, RZ, -R6, RZ ;  /* 0x80000006ff037210 */ /* 0x000fca0007ffe0ff */
        /* <DEDUP_REMOVED lines=14> */
[----:B------:R-:W-:-:S05]  /*0290*/  IMAD R4, R4, R2, R5 ;  /* 0x0000000204047224 */ /* 0x000fca00078e0205 */
[----:B------:R-:W-:-:S03]  /*02a0*/  SHF.L.U32 R31, R4, 0x3, RZ ;  /* 0x00000003041f7819 */ /* 0x000fc600000006ff */
        /* <DEDUP_REMOVED lines=17> */
[----:B------:R-:W-:Y:S01]  /*03c0*/  HFMA2 R8, -RZ, RZ, 0, 0 ;  /* 0x00000000ff087431 */ /* 0x000fe200000001ff */
[----:B------:R-:W-:Y:S01]  /*03d0*/  IADD3 R2, PT, PT, R31, -R2, RZ ;  /* 0x800000021f027210 */ /* 0x000fe20007ffe0ff */
[----:B------:R-:W-:Y:S01]  /*03e0*/  IMAD.SHL.U32 R6, R30, 0x8, RZ ;  /* 0x000000081e067824 */ /* 0x000fe200078e00ff */
[----:B------:R-:W-:Y:S02]  /*03f0*/  ISETP.NE.AND P4, PT, R7, RZ, PT ;  /* 0x000000ff0700720c */ /* 0x000fe40003f85270 */
[----:B------:R-:W-:Y:S01]  /*0400*/  ISETP.GT.U32.AND P0, PT, R2, -0x4, PT ;  /* 0xfffffffc0200780c */ /* 0x000fe20003f04070 */
[----:B------:R-:W-:-:S12]  /*0410*/  IMAD R2, R28, R3, RZ ;  /* 0x000000031c027224 */ /* 0x000fd800078e02ff */
[----:B------:R-:W-:Y:S05]  /*0420*/  @P0 BRA `(.L_x_2703) ;  /* 0x0000000000dc0947 */ /* 0x000fea0003800000 */
[----:B------:R-:W1:Y:S01]  /*0430*/  S2UR UR6, SR_CgaCtaId ;  /* 0x00000000000679c3 */ /* 0x000e620000008800 */
[----:B------:R-:W-:Y:S01]  /*0440*/  UMOV UR5, 0x400 ;  /* 0x0000040000057882 */ /* 0x000fe20000000000 */
[----:B------:R-:W-:Y:S01]  /*0450*/  LOP3.LUT R8, R32, 0x7ffffffc, RZ, 0xc0, !PT ;  /* 0x7ffffffc20087812 */ /* 0x000fe200078ec0ff */
[C---:B------:R-:W-:Y:S01]  /*0460*/  IMAD.IADD R20, R31.reuse, 0x1, -R26 ;  /* 0x000000011f147824 */ /* 0x040fe200078e0a1a */
[----:B------:R-:W-:Y:S02]  /*0470*/  IADD3 R19, PT, PT, R31, 0x3, RZ ;  /* 0x000000031f137810 */ /* 0x000fe40007ffe0ff */
[----:B------:R-:W-:Y:S02]  /*0480*/  IADD3 R18, PT, PT, -R8, RZ, RZ ;  /* 0x000000ff08127210 */ /* 0x000fe40007ffe1ff */
[----:B------:R-:W2:Y:S01]  /*0490*/  LDC.64 R4, c[0x0][0x380] ;  /* 0x0000e000ff047b82 */ /* 0x000ea20000000a00 */
[----:B-1----:R-:W-:-:S04]  /*04a0*/  ULEA UR5, UR6, UR5, 0x18 ;  /* 0x0000000506057291 */ /* 0x002fc8000f8ec0ff */
[----:B------:R-:W-:-:S06]  /*04b0*/  ULEA UR5, UR4, UR5, 0x1 ;  /* 0x0000000504057291 */ /* 0x000fcc000f8e08ff */
[----:B------:R-:W-:-:S05]  /*04c0*/  LEA R9, R33, UR5, 0xc ;  /* 0x0000000521097c11 */ /* 0x000fca000f8e60ff */
[----:B------:R-:W-:-:S04]  /*04d0*/  IMAD R9, R30, 0x10, R9 ;  /* 0x000000101e097824 */ /* 0x000fc800078e0209 */
[----:B------:R-:W-:-:S07]  /*04e0*/  VIADD R9, R9, 0x400 ;  /* 0x0000040009097836 */ /* 0x000fce0000000000 */
.L_x_2704:
[C---:B------:R-:W-:Y:S01]  /*04f0*/  VIADD R11, R19.reuse, 0xfffffffe ;  /* 0xfffffffe130b7836 */ /* 0x040fe20000000000 */
[C---:B------:R-:W-:Y:S01]  /*0500*/  IADD3 R13, PT, PT, R19.reuse, -0x3, RZ ;  /* 0xfffffffd130d7810 */ /* 0x040fe20007ffe0ff */
[----:B------:R-:W-:Y:S01]  /*0510*/  VIADD R15, R19, 0xffffffff ;  /* 0xffffffff130f7836 */ /* 0x000fe20000000000 */
[C---:B------:R-:W-:Y:S01]  /*0520*/  IADD3 R10, PT, PT, R20.reuse, 0x1, RZ ;  /* 0x00000001140a7810 */ /* 0x040fe20007ffe0ff */
[C---:B------:R-:W-:Y:S01]  /*0530*/  VIADD R21, R20.reuse, 0x3 ;  /* 0x0000000314157836 */ /* 0x040fe20000000000 */
[-C--:B------:R-:W-:Y:S02]  /*0540*/  ISETP.GE.AND P0, PT, R13, R26.reuse, PT ;  /* 0x0000001a0d00720c */ /* 0x080fe40003f06270 */
[-C--:B------:R-:W-:Y:S02]  /*0550*/  ISETP.GE.AND P1, PT, R11, R26.reuse, PT ;  /* 0x0000001a0b00720c */ /* 0x080fe40003f26270 */
[----:B------:R-:W-:Y:S02]  /*0560*/  IADD3 R14, PT, PT, R20, 0x2, RZ ;  /* 0x00000002140e7810 */ /* 0x000fe40007ffe0ff */
[----:B------:R-:W-:-:S02]  /*0570*/  ISETP.GE.AND P2, PT, R15, R26, PT ;  /* 0x0000001a0f00720c */ /* 0x000fc40003f46270 */
[-C--:B------:R-:W-:Y:S02]  /*0580*/  ISETP.GE.AND P3, PT, R19, R26.reuse, PT ;  /* 0x0000001a1300720c */ /* 0x080fe40003f66270 */
[-C--:B------:R-:W-:Y:S02]  /*0590*/  VIMNMX R12, PT, PT, R11, R26.reuse, PT ;  /* 0x0000001a0b0c7248 */ /* 0x080fe40003fe0100 */
[-C--:B------:R-:W-:Y:S02]  /*05a0*/  VIMNMX R16, PT, PT, R15, R26.reuse, PT ;  /* 0x0000001a0f107248 */ /* 0x080fe40003fe0100 */
[----:B------:R-:W-:Y:S02]  /*05b0*/  VIMNMX R13, PT, PT, R13, R26, PT ;  /* 0x0000001a0d0d7248 */ /* 0x000fe40003fe0100 */
[----:B------:R-:W-:Y:S02]  /*05c0*/  SEL R11, R20, RZ, P0 ;  /* 0x000000ff140b7207 */ /* 0x000fe40000000000 */
[----:B------:R-:W-:-:S02]  /*05d0*/  SEL R15, R10, RZ, P1 ;  /* 0x000000ff0a0f7207 */ /* 0x000fc40000800000 */
[----:B------:R-:W-:Y:S02]  /*05e0*/  SEL R17, R14, RZ, P2 ;  /* 0x000000ff0e117207 */ /* 0x000fe40001000000 */
[C---:B------:R-:W-:Y:S01]  /*05f0*/  VIMNMX R22, PT, PT, R19.reuse, R26, PT ;  /* 0x0000001a13167248 */ /* 0x040fe20003fe0100 */
[----:B------:R-:W-:Y:S01]  /*0600*/  VIADD R19, R19, 0x4 ;  /* 0x0000000413137836 */ /* 0x000fe20000000000 */
[----:B------:R-:W-:Y:S02]  /*0610*/  SEL R21, R21, RZ, P3 ;  /* 0x000000ff15157207 */ /* 0x000fe40001800000 */
[----:B------:R-:W-:Y:S02]  /*0620*/  IADD3 R18, PT, PT, R18, 0x4, RZ ;  /* 0x0000000412127810 */ /* 0x000fe40007ffe0ff */
[-C--:B------:R-:W-:Y:S02]  /*0630*/  IADD3 R11, PT, PT, R13, R2.reuse, R11 ;  /* 0x000000020d0b7210 */ /* 0x080fe40007ffe00b */
[----:B------:R-:W-:-:S02]  /*0640*/  IADD3 R15, PT, PT, R12, R2, R15 ;  /* 0x000000020c0f7210 */ /* 0x000fc40007ffe00f */
[-C--:B------:R-:W-:Y:S02]  /*0650*/  IADD3 R17, PT, PT, R16, R2.reuse, R17 ;  /* 0x0000000210117210 */ /* 0x080fe40007ffe011 */
[----:B------:R-:W-:Y:S01]  /*0660*/  IADD3 R21, PT, PT, R22, R2, R21 ;  /* 0x0000000216157210 */ /* 0x000fe20007ffe015 */
[----:B------:R-:W-:Y:S01]  /*0670*/  IMAD R13, R15, 0x100, R6 ;  /* 0x000001000f0d7824 */ /* 0x000fe200078e0206 */
[----:B------:R-:W-:Y:S02]  /*0680*/  ISETP.NE.AND P0, PT, R18, RZ, PT ;  /* 0x000000ff1200720c */ /* 0x000fe40003f05270 */
[-C--:B------:R-:W-:Y:S01]  /*0690*/  LEA R11, R11, R6.reuse, 0x8 ;  /* 0x000000060b0b7211 */ /* 0x080fe200078e40ff */
[----:B--2---:R-:W-:Y:S01]  /*06a0*/  IMAD.WIDE R12, R13, 0x2, R4 ;  /* 0x000000020d0c7825 */ /* 0x004fe200078e0204 */
[----:B------:R-:W-:Y:S02]  /*06b0*/  LEA R15, R17, R6, 0x8 ;  /* 0x00000006110f7211 */ /* 0x000fe400078e40ff */
[----:B------:R-:W-:Y:S01]  /*06c0*/  IADD3 R20, PT, PT, R20, 0x4, RZ ;  /* 0x0000000414147810 */ /* 0x000fe20007ffe0ff */
[----:B------:R-:W-:-:S02]  /*06d0*/  IMAD R17, R21, 0x100, R6 ;  /* 0x0000010015117824 */ /* 0x000fc400078e0206 */
[----:B------:R-:W-:-:S04]  /*06e0*/  IMAD.WIDE R10, R11, 0x2, R4 ;  /* 0x000000020b0a7825 */ /* 0x000fc800078e0204 */
[--C-:B------:R-:W-:Y:S01]  /*06f0*/  IMAD.WIDE R14, R15, 0x2, R4.reuse ;  /* 0x000000020f0e7825 */ /* 0x100fe200078e0204 */
[----:B------:R-:W-:Y:S01]  /*0700*/  @!PT LDS RZ, [RZ] ;  /* 0x00000000fffff984 */ /* 0x000fe20000000800 */
[----:B------:R-:W-:Y:S01]  /*0710*/  @!PT LDS RZ, [RZ] ;  /* 0x00000000fffff984 */ /* 0x000fe20000000800 */
[----:B------:R-:W-:Y:S01]  /*0720*/  @!PT LDS RZ, [RZ] ;  /* 0x00000000fffff984 */ /* 0x000fe20000000800 */
[----:B---3--:R-:W-:Y:S03]  /*0730*/  LDGSTS.E.128 [R9+-0x400], desc[UR12][R10.64] ;  /* 0xffc000000a097fae */ /* 0x008fe6000b9a180c */
[----:B------:R-:W-:Y:S01]  /*0740*/  IMAD.WIDE R16, R17, 0x2, R4 ;  /* 0x0000000211107825 */ /* 0x000fe200078e0204 */
[----:B------:R-:W-:Y:S04]  /*0750*/  LDGSTS.E.128 [R9+-0x200], desc[UR12][R12.64] ;  /* 0xffe000000c097fae */ /* 0x000fe8000b9a180c */
[----:B------:R-:W-:Y:S04]  /*0760*/  LDGSTS.E.128 [R9], desc[UR12][R14.64] ;  /* 0x000000000e097fae */ /* 0x000fe8000b9a180c */
[----:B------:R1:W-:Y:S02]  /*0770*/  LDGSTS.E.128 [R9+0x200], desc[UR12][R16.64] ;  /* 0x0020000010097fae */ /* 0x0003e4000b9a180c */
[----:B-1----:R-:W-:Y:S01]  /*0780*/  VIADD R9, R9, 0x800 ;  /* 0x0000080009097836 */ /* 0x002fe20000000000 */
[----:B------:R-:W-:Y:S06]  /*0790*/  @P0 BRA `(.L_x_2704) ;  /* 0xfffffffc00540947 */ /* 0x000fec000383ffff */
.L_x_2703:
[----:B---3--:R-:W-:Y:S05]  /*07a0*/  BSYNC.RECONVERGENT B1 ;  /* 0x0000000000017941 */ /* 0x008fea0003800200 */
.L_x_2702:
        /* <DEDUP_REMOVED lines=12> */
.L_x_2705:
        /* <DEDUP_REMOVED lines=16> */
.L_x_2701:
[----:B---3--:R-:W-:Y:S05]  /*0970*/  BSYNC.RECONVERGENT B0 ;  /* 0x0000000000007941 */ /* 0x008fea0003800200 */
.L_x_2700:
        /* <DEDUP_REMOVED lines=40> */
.L_x_2710:
        /* <DEDUP_REMOVED lines=11> */
.L_x_2709:
[----:B------:R-:W-:Y:S05]  /*0cb0*/  BSYNC.RECONVERGENT B1 ;  /* 0x0000000000017941 */ /* 0x000fea0003800200 */
.L_x_2708:
        /* <DEDUP_REMOVED lines=8> */
.L_x_2711:
        /* <DEDUP_REMOVED lines=23> */
.L_x_2707:
[----:B------:R-:W-:Y:S05]  /*0eb0*/  BSYNC.RECONVERGENT B0 ;  /* 0x0000000000007941 */ /* 0x000fea0003800200 */
.L_x_2706:
        /* <DEDUP_REMOVED lines=60> */
.L_x_2719:
        /* <DEDUP_REMOVED lines=32> */
.L_x_2726:
        /* <DEDUP_REMOVED lines=30> */
.L_x_2714:
[----:B------:R-:W-:Y:S05]  /*1660*/  BSYNC.RECONVERGENT B0 ;  /* 0x0000000000007941 */ /* 0x000fea0003800200 */
.L_x_2713:
        /* <DEDUP_REMOVED lines=213> */
.L_x_2737:
        /* <DEDUP_REMOVED lines=27> */
.L_x_2716:
[----:B------:R-:W-:Y:S05]  /*2570*/  BSYNC B0 ;  /* 0x0000000000007941 */ /* 0x000fea0003800000 */
.L_x_2715:
        /* <DEDUP_REMOVED lines=15> */
.L_x_2712:
[----:B------:R-:W-:Y:S01]  /*2670*/  HFMA2 R41, -RZ, RZ, 0, 9.5367431640625e-07 ;  /* 0x00000010ff297431 */ /* 0x000fe200000001ff */
[----:B------:R-:W-:Y:S01]  /*2680*/  BSSY B0, `(.L_x_2720) ;  /* 0x0000006000007945 */ /* 0x000fe20003800000 */
[----:B------:R-:W-:Y:S01]  /*2690*/  IMAD.MOV.U32 R42, RZ, RZ, 0x1f ;  /* 0x0000001fff2a7424 */ /* 0x000fe200078e00ff */
[----:B------:R-:W-:-:S07]  /*26a0*/  MOV R43, 0xffffffff ;  /* 0xffffffff002b7802 */ /* 0x000fce0000000f00 */
[----:B------:R-:W-:Y:S05]  /*26b0*/  WARPSYNC.COLLECTIVE R43, `(.L_x_2721) ;  /* 0x000000002b087348 */ /* 0x000fea0003c00000 */
[----:B------:R1:W2:Y:S02]  /*26c0*/  SHFL.BFLY P3, R45, R44, R41, R42 ;  /* 0x0c0000292c2d7389 */ /* 0x0002a4000006002a */
[----:B-12---:R-:W-:Y:S05]  /*26d0*/  ENDCOLLECTIVE ;  /* 0x000000000000791b */ /* 0x006fea0003800000 */
.L_x_2721:
[----:B------:R-:W-:Y:S05]  /*26e0*/  BSYNC B0 ;  /* 0x0000000000007941 */ /* 0x000fea0003800000 */
.L_x_2720:
[----:B------:R-:W-:Y:S01]  /*26f0*/  FADD.FTZ R44, R44, R45 ;  /* 0x0000002d2c2c7221 */ /* 0x000fe20000010000 */
[----:B------:R-:W-:Y:S02]  /*2700*/  IMAD.MOV.U32 R41, RZ, RZ, 0x8 ;  /* 0x00000008ff297424 */ /* 0x000fe400078e00ff */
[----:B------:R-:W-:Y:S02]  /*2710*/  HFMA2 R42, -RZ, RZ, 0, 1.847743988037109375e-06 ;  /* 0x0000001fff2a7431 */ /* 0x000fe400000001ff */
[----:B------:R-:W-:-:S07]  /*2720*/  IMAD.MOV.U32 R43, RZ, RZ, -0x1 ;  /* 0xffffffffff2b7424 */ /* 0x000fce00078e00ff */
[----:B------:R-:W-:Y:S05]  /*2730*/  WARPSYNC.COLLECTIVE R43, `(.L_x_2722) ;  /* 0x000000002b087348 */ /* 0x000fea0003c00000 */
[----:B------:R1:W2:Y:S02]  /*2740*/  SHFL.BFLY P3, R45, R44, R41, R42 ;  /* 0x0c0000292c2d7389 */ /* 0x0002a4000006002a */
[----:B-12---:R-:W-:Y:S05]  /*2750*/  ENDCOLLECTIVE ;  /* 0x000000000000791b */ /* 0x006fea0003800000 */
.L_x_2722:
[----:B------:R-:W-:Y:S02]  /*2760*/  IMAD.MOV.U32 R41, RZ, RZ, 0x4 ;  /* 0x00000004ff297424 */ /* 0x000fe400078e00ff */
[----:B------:R-:W-:-:S05]  /*2770*/  FADD.FTZ R5, R44, R45 ;  /* 0x0000002d2c057221 */ /* 0x000fca0000010000 */
[----:B------:R-:W-:-:S07]  /*2780*/  MOV R44, R5 ;  /* 0x00000005002c7202 */ /* 0x000fce0000000f00 */
[----:B------:R-:W-:Y:S05]  /*2790*/  WARPSYNC.COLLECTIVE R43, `(.L_x_2723) ;  /* 0x000000002b087348 */ /* 0x000fea0003c00000 */
[----:B------:R1:W2:Y:S02]  /*27a0*/  SHFL.BFLY P3, R45, R44, R41, R42 ;  /* 0x0c0000292c2d7389 */ /* 0x0002a4000006002a */
[----:B-12---:R-:W-:Y:S05]  /*27b0*/  ENDCOLLECTIVE ;  /* 0x000000000000791b */ /* 0x006fea0003800000 */
.L_x_2723:
[----:B------:R-:W-:Y:S02]  /*27c0*/  IMAD.MOV.U32 R41, RZ, RZ, 0x2 ;  /* 0x00000002ff297424 */ /* 0x000fe400078e00ff */
[----:B------:R-:W-:-:S05]  /*27d0*/  FADD.FTZ R37, R5, R45 ;  /* 0x0000002d05257221 */ /* 0x000fca0000010000 */
[----:B------:R-:W-:-:S07]  /*27e0*/  MOV R44, R37 ;  /* 0x00000025002c7202 */ /* 0x000fce0000000f00 */
[----:B------:R-:W-:Y:S05]  /*27f0*/  WARPSYNC.COLLECTIVE R43, `(.L_x_2724) ;  /* 0x000000002b087348 */ /* 0x000fea0003c00000 */
[----:B------:R1:W2:Y:S02]  /*2800*/  SHFL.BFLY P3, R45, R44, R41, R42 ;  /* 0x0c0000292c2d7389 */ /* 0x0002a4000006002a */
[----:B-12---:R-:W-:Y:S05]  /*2810*/  ENDCOLLECTIVE ;  /* 0x000000000000791b */ /* 0x006fea0003800000 */
.L_x_2724:
[----:B------:R-:W-:Y:S02]  /*2820*/  IMAD.MOV.U32 R41, RZ, RZ, 0x1 ;  /* 0x00000001ff297424 */ /* 0x000fe400078e00ff */
[----:B------:R-:W-:-:S05]  /*2830*/  FADD.FTZ R38, R37, R45 ;  /* 0x0000002d25267221 */ /* 0x000fca0000010000 */
[----:B------:R-:W-:-:S07]  /*2840*/  MOV R44, R38 ;  /* 0x00000026002c7202 */ /* 0x000fce0000000f00 */
[----:B------:R-:W-:Y:S05]  /*2850*/  WARPSYNC.COLLECTIVE R43, `(.L_x_2725) ;  /* 0x000000002b087348 */ /* 0x000fea0003c00000 */
[----:B------:R1:W2:Y:S02]  /*2860*/  SHFL.BFLY P3, R45, R44, R41, R42 ;  /* 0x0c0000292c2d7389 */ /* 0x0002a4000006002a */
[----:B-12---:R-:W-:Y:S05]  /*2870*/  ENDCOLLECTIVE ;  /* 0x000000000000791b */ /* 0x006fea0003800000 */
.L_x_2725:
[----:B------:R-:W-:Y:S05]  /*2880*/  BRA `(.L_x_2726) ;  /* 0xffffffe800fc7947 */ /* 0x000fea000383ffff */
.L_x_2717:
        /* <DEDUP_REMOVED lines=37> */
.L_x_2728:
[----:B------:R-:W-:Y:S05]  /*2ae0*/  BSYNC B1 ;  /* 0x0000000000017941 */ /* 0x000fea0003800000 */
.L_x_2727:
        /* <DEDUP_REMOVED lines=9> */
.L_x_2729:
        /* <DEDUP_REMOVED lines=32> */
.L_x_2730:
        /* <DEDUP_REMOVED lines=33> */
.L_x_2731:
        /* <DEDUP_REMOVED lines=25> */
.L_x_2732:
        /* <DEDUP_REMOVED lines=17> */
[----:B------:R-:W-:Y:S02]  /*3230*/  IMAD R48, R37, R41, R48 ;  /* 0x0000002925307224 */ /* 0x000fe400078e0230 */
[----:B------:R-:W-:-:S03]  /*3240*/  IMAD.U32 R41, RZ, RZ, UR7 ;  /* 0x00000007ff297e24 */ /* 0x000fc6000f8e00ff */
[----:B------:R-:W-:-:S13]  /*3250*/  ISETP.GT.U32.AND P3, PT, R37, R48, PT ;  /* 0x000000302500720c */ /* 0x000fda0003f64070 */
[----:B------:R-:W-:-:S04]  /*3260*/  @!P3 IADD3 R48, PT, PT, R48, -R37, RZ ;  /* 0x800000253030b210 */ /* 0x000fc80007ffe0ff */
[----:B------:R-:W-:-:S13]  /*3270*/  ISETP.GT.U32.AND P3, PT, R37, R48, PT ;  /* 0x000000302500720c */ /* 0x000fda0003f64070 */
[----:B------:R-:W-:-:S05]  /*3280*/  @!P3 IADD3 R48, PT, PT, R48, -R37, RZ ;  /* 0x800000253030b210 */ /* 0x000fca0007ffe0ff */
[----:B------:R-:W-:-:S05]  /*3290*/  @!P4 IMAD.MOV R47, RZ, RZ, -R48 ;  /* 0x000000ffff2fc224 */ /* 0x000fca00078e0a30 */
[----:B------:R-:W-:Y:S01]  /*32a0*/  @!P4 MOV R48, R47 ;  /* 0x0000002f0030c202 */ /* 0x000fe20000000f00 */
[----:B------:R-:W-:-:S03]  /*32b0*/  IMAD.U32 R47, RZ, RZ, UR7 ;  /* 0x00000007ff2f7e24 */ /* 0x000fc6000f8e00ff */
[----:B------:R-:W-:-:S04]  /*32c0*/  SEL R48, R2, R48, !P2 ;  /* 0x0000003002307207 */ /* 0x000fc80005000000 */
[----:B------:R-:W-:-:S05]  /*32d0*/  SHF.R.U32.HI R48, RZ, 0x1, R48 ;  /* 0x00000001ff307819 */ /* 0x000fca0000011630 */
[----:B------:R-:W-:-:S05]  /*32e0*/  IMAD R48, R33, R38, R48 ;  /* 0x0000002621307224 */ /* 0x000fca00078e0230 */
[----:B------:R-:W-:-:S04]  /*32f0*/  LEA R48, R48, R3, 0x1 ;  /* 0x0000000330307211 */ /* 0x000fc800078e08ff */
[----:B------:R-:W-:Y:S02]  /*3300*/  LEA R46, R41, R48, 0x1 ;  /* 0x00000030292e7211 */ /* 0x000fe400078e08ff */
[----:B------:R-:W-:Y:S01]  /*3310*/  MOV R41, UR5 ;  /* 0x0000000500297c02 */ /* 0x000fe20008000f00 */
[----:B------:R-:W1:Y:S04]  /*3320*/  LDS.U16 R48, [R48] ;  /* 0x0000000030307984 */ /* 0x000e680000000400 */
[----:B------:R-:W2:Y:S02]  /*3330*/  LDS.U16 R46, [R46] ;  /* 0x000000002e2e7984 */ /* 0x000ea40000000400 */
[----:B-12---:R-:W-:Y:S05]  /*3340*/  WARPSYNC.COLLECTIVE R43, `(.L_x_2733) ;  /* 0x000000002b087348 */ /* 0x006fea0003c00000 */
[----:B------:R3:W4:Y:S02]  /*3350*/  SHFL.BFLY P3, R45, R44, R41, R42 ;  /* 0x0c0000292c2d7389 */ /* 0x000724000006002a */
[----:B-1234-:R-:W-:Y:S05]  /*3360*/  ENDCOLLECTIVE ;  /* 0x000000000000791b */ /* 0x01efea0003800000 */
.L_x_2733:
[----:B------:R-:W-:Y:S01]  /*3370*/  IMAD.MOV.U32 R44, RZ, RZ, R6 ;  /* 0x000000ffff2c7224 */ /* 0x000fe200078e0006 */
[----:B------:R-:W-:-:S05]  /*3380*/  MOV R50, R45 ;  /* 0x0000002d00327202 */ /* 0x000fca0000000f00 */
[----:B------:R-:W-:Y:S01]  /*3390*/  @!P1 FADD.FTZ R50, -R50, -RZ ;  /* 0x800000ff32329221 */ /* 0x000fe20000010100 */
[----:B------:R-:W-:Y:S02]  /*33a0*/  HADD2.F32 R48, -RZ, R48.H0_H0 ;  /* 0x20000030ff307230 */ /* 0x000fe40000004100 */
[----:B------:R-:W-:-:S05]  /*33b0*/  HADD2.F32 R45, -RZ, R46.H0_H0 ;  /* 0x2000002eff2d7230 */ /* 0x000fca0000004100 */
[----:B------:R-:W-:Y:S01]  /*33c0*/  FMUL.FTZ R50, R50, R45 ;  /* 0x0000002d32327220 */ /* 0x000fe20000410000 */
[----:B------:R-:W-:-:S03]  /*33d0*/  IADD3 R45, PT, PT, R27, 0xa, RZ ;  /* 0x0000000a1b2d7810 */ /* 0x000fc60007ffe0ff */
[----:B------:R-:W-:Y:S01]  /*33e0*/  FFMA.FTZ R35, R35, R48, R50 ;  /* 0x0000003023237223 */ /* 0x000fe20000010032 */
[----:B------:R-:W-:Y:S02]  /*33f0*/  IABS R46, R45 ;  /* 0x0000002d002e7213 */ /* 0x000fe40000000000 */
[----:B------:R-:W-:-:S03]  /*3400*/  ISETP.GE.AND P4, PT, R45, RZ, PT ;  /* 0x000000ff2d00720c */ /* 0x000fc60003f86270 */
[----:B------:R-:W-:-:S04]  /*3410*/  IMAD.HI.U32 R41, R40, R46, RZ ;  /* 0x0000002e28297227 */ /* 0x000fc800078e00ff */
[----:B------:R-:W-:-:S04]  /*3420*/  IMAD.MOV R41, RZ, RZ, -R41 ;  /* 0x000000ffff297224 */ /* 0x000fc800078e0a29 */
[----:B------:R-:W-:Y:S01]  /*3430*/  IMAD R42, R37, R41, R46 ;  /* 0x00000029252a7224 */ /* 0x000fe200078e022e */
[----:B------:R-:W-:-:S04]  /*3440*/  MOV R41, UR5 ;  /* 0x0000000500297c02 */ /* 0x000fc80008000f00 */
        /* <DEDUP_REMOVED lines=8> */
[----:B------:R-:W-:-:S05]  /*34d0*/  IMAD R42, R33, R38, R42 ;  /* 0x00000026212a7224 */ /* 0x000fca00078e022a */
[----:B------:R-:W-:Y:S01]  /*34e0*/  LEA R46, R42, R3, 0x1 ;  /* 0x000000032a2e7211 */ /* 0x000fe200078e08ff */
[----:B------:R-:W-:-:S03]  /*34f0*/  HFMA2 R42, -RZ, RZ, 0, 1.847743988037109375e-06 ;  /* 0x0000001fff2a7431 */ /* 0x000fc600000001ff */
[----:B------:R-:W-:Y:S02]  /*3500*/  LEA R47, R47, R46, 0x1 ;  /* 0x0000002e2f2f7211 */ /* 0x000fe400078e08ff */
[----:B------:R-:W1:Y:S04]  /*3510*/  LDS.U16 R46, [R46] ;  /* 0x000000002e2e7984 */ /* 0x000e680000000400 */
[----:B------:R-:W2:Y:S02]  /*3520*/  LDS.U16 R47, [R47] ;  /* 0x000000002f2f7984 */ /* 0x000ea40000000400 */
[----:B-12---:R-:W-:Y:S05]  /*3530*/  WARPSYNC.COLLECTIVE R43, `(.L_x_2734) ;  /* 0x000000002b087348 */ /* 0x006fea0003c00000 */
[----:B------:R3:W4:Y:S02]  /*3540*/  SHFL.BFLY P3, R45, R44, R41, R42 ;  /* 0x0c0000292c2d7389 */ /* 0x000724000006002a */
[----:B-1234-:R-:W-:Y:S05]  /*3550*/  ENDCOLLECTIVE ;  /* 0x000000000000791b */ /* 0x01efea0003800000 */
.L_x_2734:
[----:B------:R-:W-:Y:S01]  /*3560*/  @!P1 FADD.FTZ R45, -R45, -RZ ;  /* 0x800000ff2d2d9221 */ /* 0x000fe20000010100 */
[----:B------:R-:W-:-:S05]  /*3570*/  HADD2.F32 R48, -RZ, R47.H0_H0 ;  /* 0x2000002fff307230 */ /* 0x000fca0000004100 */
[----:B------:R-:W-:Y:S01]  /*3580*/  FMUL.FTZ R47, R45, R48 ;  /* 0x000000302d2f7220 */ /* 0x000fe20000410000 */
[----:B------:R-:W-:Y:S02]  /*3590*/  HADD2.F32 R45, -RZ, R46.H0_H0 ;  /* 0x2000002eff2d7230 */ /* 0x000fe40000004100 */
[----:B------:R-:W-:-:S03]  /*35a0*/  IMAD.U32 R48, RZ, RZ, UR7 ;  /* 0x00000007ff307e24 */ /* 0x000fc6000f8e00ff */
[----:B------:R-:W-:Y:S01]  /*35b0*/  FFMA.FTZ R6, R6, R45, R47 ;  /* 0x0000002d06067223 */ /* 0x000fe2000001002f */
[----:B------:R-:W-:-:S04]  /*35c0*/  IADD3 R45, PT, PT, R27, 0xc, RZ ;  /* 0x0000000c1b2d7810 */ /* 0x000fc80007ffe0ff */
        /* <DEDUP_REMOVED lines=16> */
[----:B------:R-:W-:-:S03]  /*36d0*/  IMAD.MOV.U32 R44, RZ, RZ, R0 ;  /* 0x000000ffff2c7224 */ /* 0x000fc600078e0000 */
[----:B------:R-:W-:Y:S02]  /*36e0*/  LEA R48, R48, R47, 0x1 ;  /* 0x0000002f30307211 */ /* 0x000fe400078e08ff */
[----:B------:R-:W1:Y:S04]  /*36f0*/  LDS.U16 R47, [R47] ;  /* 0x000000002f2f7984 */ /* 0x000e680000000400 */
[----:B------:R-:W2:Y:S02]  /*3700*/  LDS.U16 R48, [R48] ;  /* 0x0000000030307984 */ /* 0x000ea40000000400 */
[----:B-12---:R-:W-:Y:S05]  /*3710*/  WARPSYNC.COLLECTIVE R43, `(.L_x_2735) ;  /* 0x000000002b087348 */ /* 0x006fea0003c00000 */
[----:B------:R3:W4:Y:S02]  /*3720*/  SHFL.BFLY P3, R45, R44, R41, R42 ;  /* 0x0c0000292c2d7389 */ /* 0x000724000006002a */
[----:B-1234-:R-:W-:Y:S05]  /*3730*/  ENDCOLLECTIVE ;  /* 0x000000000000791b */ /* 0x01efea0003800000 */
.L_x_2735:
[----:B------:R-:W-:Y:S01]  /*3740*/  IMAD.MOV.U32 R44, RZ, RZ, R7 ;  /* 0x000000ffff2c7224 */ /* 0x000fe200078e0007 */
[----:B------:R-:W-:-:S05]  /*3750*/  MOV R46, R45 ;  /* 0x0000002d002e7202 */ /* 0x000fca0000000f00 */
[----:B------:R-:W-:Y:S01]  /*3760*/  @!P1 FADD.FTZ R46, -R46, -RZ ;  /* 0x800000ff2e2e9221 */ /* 0x000fe20000010100 */
[----:B------:R-:W-:Y:S02]  /*3770*/  HADD2.F32 R47, -RZ, R47.H0_H0 ;  /* 0x2000002fff2f7230 */ /* 0x000fe40000004100 */
[----:B------:R-:W-:-:S05]  /*3780*/  HADD2.F32 R45, -RZ, R48.H0_H0 ;  /* 0x20000030ff2d7230 */ /* 0x000fca0000004100 */
[----:B------:R-:W-:-:S04]  /*3790*/  FMUL.FTZ R45, R46, R45 ;  /* 0x0000002d2e2d7220 */ /* 0x000fc80000410000 */
[----:B------:R-:W-:Y:S01]  /*37a0*/  FFMA.FTZ R0, R0, R47, R45 ;  /* 0x0000002f00007223 */ /* 0x000fe2000001002d */
[----:B------:R-:W-:-:S04]  /*37b0*/  MOV R45, UR5 ;  /* 0x00000005002d7c02 */ /* 0x000fc80008000f00 */
[----:B------:R-:W-:-:S07]  /*37c0*/  MOV R41, R45 ;  /* 0x0000002d00297202 */ /* 0x000fce0000000f00 */
[----:B------:R-:W-:Y:S05]  /*37d0*/  WARPSYNC.COLLECTIVE R43, `(.L_x_2736) ;  /* 0x000000002b087348 */ /* 0x000fea0003c00000 */
[----:B------:R1:W2:Y:S02]  /*37e0*/  SHFL.BFLY P3, R45, R44, R41, R42 ;  /* 0x0c0000292c2d7389 */ /* 0x0002a4000006002a */
[----:B-12---:R-:W-:Y:S05]  /*37f0*/  ENDCOLLECTIVE ;  /* 0x000000000000791b */ /* 0x006fea0003800000 */
.L_x_2736:
[----:B------:R-:W-:Y:S05]  /*3800*/  BRA `(.L_x_2737) ;  /* 0xffffffe800ec7947 */ /* 0x000fea000383ffff */
.L_x_2718:
[----:B------:R-:W-:Y:S01]  /*3810*/  BSSY B1, `(.L_x_2738) ;  /* 0x0000005000017945 */ /* 0x000fe20003800000 */
[----:B------:R-:W-:-:S07]  /*3820*/  MOV R43, 0xffffffff ;  /* 0xffffffff002b7802 */ /* 0x000fce0000000f00 */
[----:B------:R-:W-:Y:S05]  /*3830*/  WARPSYNC.COLLECTIVE R43, `(.L_x_2739) ;  /* 0x000000002b087348 */ /* 0x000fea0003c00000 */
[----:B------:R-:W-:Y:S01]  /*3840*/  NOP ;  /* 0x0000000000007918 */ /* 0x000fe20000000000 */
[----:B------:R-:W-:Y:S05]  /*3850*/  ENDCOLLECTIVE ;  /* 0x000000000000791b */ /* 0x000fea0003800000 */
.L_x_2739:
[----:B------:R-:W-:Y:S05]  /*3860*/  BSYNC B1 ;  /* 0x0000000000017941 */ /* 0x000fea0003800000 */
.L_x_2738:
[----:B------:R-:W-:Y:S05]  /*3870*/  BRA `(.L_x_2716) ;  /* 0xffffffec003c7947 */ /* 0x000fea000383ffff */
.L_x_2740:
        /* <DEDUP_REMOVED lines=16> */
.L_x_4146:


//--------------------- .text._ZN12tensorrt_llm7kernels32fusedQKNormRopeKernelNTokenHeadsIN3c104HalfES3_Li256ELb1ELi8EEEvPviiifPKvS6_S6_PKlii --------------------------
	.section	.text._ZN12tensorrt_llm7kernels32fusedQKNormRopeKernelNTokenHeadsIN3c104HalfES3_Li256ELb1ELi8EEEvPviiifPKvS6_S6_PKlii,"ax",@progbits
	.align	128
        .global         _ZN12tensorrt_llm7kernels32fusedQKNormRopeKernelNTokenHeadsIN3c104HalfES3_Li256ELb1ELi8EEEvPviiifPKvS6_S6_PKlii
        .type           _ZN12tensorrt_llm7kernels32fusedQKNormRopeKernelNTokenHeadsIN3c104HalfES3_Li256ELb1ELi8EEEvPviiifPKvS6_S6_PKlii,@function
        .size           _ZN12tensorrt_llm7kernels32fusedQKNormRopeKernelNTokenHeadsIN3c104HalfES3_Li256ELb1ELi8EEEvPviiifPKvS6_S6_PKlii,(.L_x_4147 - _ZN12tensorrt_llm7kernels32fusedQKNormRopeKernelNTokenHeadsIN3c104HalfES3_Li256ELb1ELi8EEEvPviiifPKvS6_S6_PKlii)
        .other          _ZN12tensorrt_llm7kernels32fusedQKNormRopeKernelNTokenHeadsIN3c104HalfES3_Li256ELb1ELi8EEEvPviiifPKvS6_S6_PKlii,@"STO_CUDA_ENTRY STV_DEFAULT"
_ZN12tensorrt_llm7kernels32fusedQKNormRopeKernelNTokenHeadsIN3c104HalfES3_Li256ELb1ELi8EEEvPviiifPKvS6_S6_PKlii:
.text._ZN12tensorrt_llm7kernels32fusedQKNormRopeKernelNTokenHeadsIN3c104HalfES3_Li256ELb1ELi8EEEvPviiifPKvS6_S6_PKlii:
        /* <DEDUP_REMOVED lines=78> */
.L_x_2745:
        /* <DEDUP_REMOVED lines=43> */
.L_x_2744:
[----:B---3--:R-:W-:Y:S05]  /*0790*/  BSYNC.RECONVERGENT B1 ;  /* 0x0000000000017941 */ /* 0x008fea0003800200 */
.L_x_2743:
        /* <DEDUP_REMOVED lines=12> */
.L_x_2746:
        /* <DEDUP_REMOVED lines=16> */
.L_x_2742:
[----:B---3--:R-:W-:Y:S05]  /*0960*/  BSYNC.RECONVERGENT B0 ;  /* 0x0000000000007941 */ /* 0x008fea0003800200 */
.L_x_2741:
        /* <DEDUP_REMOVED lines=40> */
.L_x_2751:
        /* <DEDUP_REMOVED lines=11> */
.L_x_2750:
[----:B------:R-:W-:Y:S05]  /*0ca0*/  BSYNC.RECONVERGENT B1 ;  /* 0x0000000000017941 */ /* 0x000fea0003800200 */
.L_x_2749:
        /* <DEDUP_REMOVED lines=8> */
.L_x_2752:
[C---:B------:R-:W-:Y:S01]  /*0d30*/  VIADD R6, R4.reuse, 0xfffffc00 ;  /* 0xfffffc0004067836 */ /* 0x040fe20000000000 */
[----:B------:R-:W-:Y:S01]  /*0d40*/  IADD3 R11, PT, PT, R11, 0x80, RZ ;  /* 0x000000800b0b7810 */ /* 0x000fe20007ffe0ff */
[C---:B------:R-:W-:Y:S01]  /*0d50*/  VIADD R16, R4.reuse, 0x200 ;  /* 0x0000020004107836 */ /* 0x040fe20000000000 */
[----:B------:R-:W-:Y:S02]  /*0d60*/  IADD3 R12, PT, PT, R4, -0x200, RZ ;  /* 0xfffffe00040c7810 */ /* 0x000fe40007ffe0ff */
[-C--:B------:R-:W-:Y:S02]  /*0d70*/  IADD3 R6, P0, PT, R6, R21.reuse, RZ ;  /* 0x0000001506067210 */ /* 0x080fe40007f1e0ff */
[-C--:B------:R-:W-:Y:S02]  /*0d80*/  IADD3 R12, P1, PT, R12, R21.reuse, RZ ;  /* 0x000000150c0c7210 */ /* 0x080fe40007f3e0ff */
[-C--:B------:R-:W-:Y:S02]  /*0d90*/  IADD3.X R7, PT, PT, RZ, R18.reuse, RZ, P0, !PT ;  /* 0x00000012ff077210 */ /* 0x080fe400007fe4ff */
[----:B------:R-:W-:Y:S01]  /*0da0*/  ISETP.GE.AND P0, PT, R11, UR6, PT ;  /* 0x000000060b007c0c */ /* 0x000fe2000bf06270 */
[----:B------:R-:W-:Y:S01]  /*0db0*/  IMAD.X R13, RZ, RZ, R18, P1 ;  /* 0x000000ffff0d7224 */ /* 0x000fe200008e0612 */
[-C--:B------:R-:W-:Y:S01]  /*0dc0*/  IADD3 R14, P2, PT, R4, R21.reuse, RZ ;  /* 0x00000015040e7210 */ /* 0x080fe20007f5e0ff */
[----:B------:R-:W-:Y:S01]  /*0dd0*/  @!PT LDS RZ, [RZ] ;  /* 0x00000000fffff984 */ /* 0x000fe20000000800 */
[----:B------:R-:W-:Y:S01]  /*0de0*/  @!PT LDS RZ, [RZ] ;  /* 0x00000000fffff984 */ /* 0x000fe20000000800 */
[----:B------:R-:W-:Y:S01]  /*0df0*/  @!PT LDS RZ, [RZ] ;  /* 0x00000000fffff984 */ /* 0x000fe20000000800 */
[----:B------:R-:W-:Y:S01]  /*0e00*/  LDGSTS.E.BYPASS.128 [R19], desc[UR10][R6.64] ;  /* 0x0000000006137fae */ /* 0x000fe2000b98180a */
[----:B------:R-:W-:Y:S01]  /*0e10*/  IADD3 R16, P3, PT, R16, R21, RZ ;  /* 0x0000001510107210 */ /* 0x000fe20007f7e0ff */
[----:B------:R-:W-:Y:S01]  /*0e20*/  VIADD R4, R4, 0x800 ;  /* 0x0000080004047836 */ /* 0x000fe20000000000 */
[-C--:B------:R-:W-:Y:S01]  /*0e30*/  IADD3.X R15, PT, PT, RZ, R18.reuse, RZ, P2, !PT ;  /* 0x00000012ff0f7210 */ /* 0x080fe200017fe4ff */
[----:B------:R-:W-:Y:S01]  /*0e40*/  LDGSTS.E.BYPASS.128 [R19+0x200], desc[UR10][R12.64] ;  /* 0x002000000c137fae */ /* 0x000fe2000b98180a */
[----:B------:R-:W-:-:S03]  /*0e50*/  IADD3.X R17, PT, PT, RZ, R18, RZ, P3, !PT ;  /* 0x00000012ff117210 */ /* 0x000fc60001ffe4ff */
[----:B------:R-:W-:Y:S04]  /*0e60*/  LDGSTS.E.BYPASS.128 [R19+0x400], desc[UR10][R14.64] ;  /* 0x004000000e137fae */ /* 0x000fe8000b98180a */
[----:B------:R1:W-:Y:S02]  /*0e70*/  LDGSTS.E.BYPASS.128 [R19+0x600], desc[UR10][R16.64] ;  /* 0x0060000010137fae */ /* 0x0003e4000b98180a */
[----:B-1----:R-:W-:Y:S01]  /*0e80*/  IADD3 R19, PT, PT, R19, 0x800, RZ ;  /* 0x0000080013137810 */ /* 0x002fe20007ffe0ff */
[----:B------:R-:W-:Y:S06]  /*0e90*/  @!P0 BRA `(.L_x_2752) ;  /* 0xfffffffc00a48947 */ /* 0x000fec000383ffff */
.L_x_2748:
[----:B------:R-:W-:Y:S05]  /*0ea0*/  BSYNC.RECONVERGENT B0 ;  /* 0x0000000000007941 */ /* 0x000fea0003800200 */
.L_x_2747:
[----:B------:R-:W0:Y:S01]  /*0eb0*/  LDGDEPBAR ;  /* 0x00000000000079af */ /* 0x000e220000000000 */
[----:B------:R-:W1:Y:S01]  /*0ec0*/  LDC.64 R18, c[0x0][0x398] ;  /* 0x0000e600ff127b82 */ /* 0x000e620000000a00 */
[----:B------:R-:W-:Y:S02]  /*0ed0*/  ISETP.GE.AND P0, PT, R10, 0x1, PT ;  /* 0x000000010a00780c */ /* 0x000fe40003f06270 */
[----:B------:R-:W-:-:S05]  /*0ee0*/  SHF.L.U32 R11, R3, 0x3, RZ ;  /* 0x00000003030b7819 */ /* 0x000fca00000006ff */
        /* <DEDUP_REMOVED lines=23> */
[----:B-1----:R-:W-:-:S03]  /*1060*/  IMAD.SHL.U32 R19, R3, 0x4, RZ ;  /* 0x0000000403137824 */ /* 0x002fc600078e00ff */
[----:B------:R-:W-:Y:S01]  /*1070*/  ULEA.HI UR5, UR5, UR7, URZ, 0x3 ;  /* 0x0000000705057291 */ /* 0x000fe2000f8f18ff */
[C---:B------:R-:W-:Y:S01]  /*1080*/  LEA R18, R2.reuse, UR4, 0xb ;  /* 0x0000000402127c11 */ /* 0x040fe2000f8e58ff */
[----:B------:R-:W-:Y:S02]  /*1090*/  UMOV UR6, 0x400 ;  /* 0x0000040000067882 */ /* 0x000fe40000000000 */
[----:B------:R-:W-:Y:S01]  /*10a0*/  USHF.R.S32.HI UR5, URZ, 0x3, UR5 ;  /* 0x00000003ff057899 */ /* 0x000fe20008011405 */
[----:B------:R-:W-:Y:S01]  /*10b0*/  IMAD R12, R2, UR7, R19 ;  /* 0x00000007020c7c24 */ /* 0x000fe2000f8e0213 */
[----:B------:R-:W-:Y:S01]  /*10c0*/  LEA R2, R3, R18, 0x3 ;  /* 0x0000001203027211 */ /* 0x000fe200078e18ff */
[----:B------:R-:W-:Y:S01]  /*10d0*/  IMAD.SHL.U32 R29, R0, 0x8, RZ ;  /* 0x00000008001d7824 */ /* 0x000fe200078e00ff */
[----:B------:R-:W-:Y:S01]  /*10e0*/  ULEA.HI UR4, UR7, UR7, URZ, 0x1 ;  /* 0x0000000707047291 */ /* 0x000fe2000f8f08ff */
[----:B------:R-:W-:Y:S01]  /*10f0*/  IMAD R8, R8, R5, RZ ;  /* 0x0000000508087224 */ /* 0x000fe200078e02ff */
[----:B------:R-:W-:-:S02]  /*1100*/  IADD3 R30, PT, PT, R9, -R30, RZ ;  /* 0x8000001e091e7210 */ /* 0x000fc40007ffe0ff */
[----:B------:R-:W-:Y:S01]  /*1110*/  MOV R31, RZ ;  /* 0x000000ff001f7202 */ /* 0x000fe20000000f00 */
[----:B------:R-:W-:Y:S01]  /*1120*/  ULEA UR6, UR8, UR6, 0x18 ;  /* 0x0000000608067291 */ /* 0x000fe2000f8ec0ff */
[----:B------:R-:W-:Y:S01]  /*1130*/  LOP3.LUT R29, R29, 0xf8, RZ, 0xc0, !PT ;  /* 0x000000f81d1d7812 */ /* 0x000fe200078ec0ff */
[----:B------:R-:W-:Y:S01]  /*1140*/  ULOP3.LUT UR4, UR4, 0xfffffffe, URZ, 0xc0, !UPT ;  /* 0xfffffffe04047892 */ /* 0x000fe2000f8ec0ff */
[----:B------:R-:W-:Y:S01]  /*1150*/  ISETP.GE.AND P2, PT, R3, UR5, PT ;  /* 0x0000000503007c0c */ /* 0x000fe2000bf46270 */
[----:B------:R-:W1:Y:S02]  /*1160*/  LDCU UR5, c[0x0][0x388] ;  /* 0x00007100ff0577ac */ /* 0x000e640008000800 */
[----:B------:R-:W-:Y:S01]  /*1170*/  LEA R12, R12, UR6, 0x1 ;  /* 0x000000060c0c7c11 */ /* 0x000fe2000f8e08ff */
[----:B--2---:R-:W-:Y:S01]  /*1180*/  HADD2.F32 R18, -RZ, R11.H0_H0 ;  /* 0x2000000bff127230 */ /* 0x004fe20000004100 */
[----:B------:R-:W-:Y:S01]  /*1190*/  LEA R11, R2, UR6, 0x1 ;  /* 0x00000006020b7c11 */ /* 0x000fe2000f8e08ff */
[----:B---3--:R-:W-:-:S02]  /*11a0*/  HADD2.F32 R27, -RZ, R27.H0_H0 ;  /* 0x2000001bff1b7230 */ /* 0x008fc40000004100 */
[----:B----4-:R-:W-:Y:S02]  /*11b0*/  HADD2.F32 R28, -RZ, R28.H0_H0 ;  /* 0x2000001cff1c7230 */ /* 0x010fe40000004100 */
[----:B-----5:R-:W-:Y:S02]  /*11c0*/  HADD2.F32 R25, -RZ, R25.H0_H0 ;  /* 0x20000019ff197230 */ /* 0x020fe40000004100 */
        /* <DEDUP_REMOVED lines=11> */
[----:B-1----:R-:W-:-:S07]  /*1280*/  HADD2.F32 R13, -RZ, R13.H0_H0 ;  /* 0x2000000dff0d7230 */ /* 0x002fce0000004100 */
.L_x_2758:
        /* <DEDUP_REMOVED lines=32> */
.L_x_2765:
        /* <DEDUP_REMOVED lines=30> */
.L_x_2755:
[----:B------:R-:W-:Y:S05]  /*1670*/  BSYNC.RECONVERGENT B0 ;  /* 0x0000000000007941 */ /* 0x000fea0003800200 */
.L_x_2754:
        /* <DEDUP_REMOVED lines=36> */
.L_x_2757:
[----:B------:R-:W-:Y:S05]  /*18c0*/  BSYNC.RECONVERGENT B0 ;  /* 0x0000000000007941 */ /* 0x000fea0003800200 */
.L_x_2756:
[----:B------:R-:W1:Y:S01]  /*18d0*/  LDC.64 R2, c[0x0][0x380] ;  /* 0x0000e000ff027b82 */ /* 0x000e620000000a00 */
[----:B------:R-:W-:Y:S01]  /*18e0*/  LEA R37, R4, R29, 0x8 ;  /* 0x0000001d04257211 */ /* 0x000fe200078e40ff */
[----:B------:R-:W-:Y:S01]  /*18f0*/  VIADD R31, R31, 0x1 ;  /* 0x000000011f1f7836 */ /* 0x000fe20000000000 */
[----:B------:R-:W-:Y:S01]  /*1900*/  F2FP.F16.F32.PACK_AB R4, R5, R0 ;  /* 0x000000000504723e */ /* 0x000fe200000000ff */
[----:B------:R-:W-:Y:S01]  /*1910*/  VIADD R30, R30, 0x1 ;  /* 0x000000011e1e7836 */ /* 0x000fe20000000000 */
[----:B------:R-:W-:Y:S02]  /*1920*/  F2FP.F16.F32.PACK_AB R5, R34, R7 ;  /* 0x000000072205723e */ /* 0x000fe400000000ff */
[----:B------:R-:W-:Y:S02]  /*1930*/  F2FP.F16.F32.PACK_AB R6, R33, R6 ;  /* 0x000000062106723e */ /* 0x000fe400000000ff */
[----:B------:R-:W-:Y:S02]  /*1940*/  F2FP.F16.F32.PACK_AB R7, R35, R32 ;  /* 0x000000202307723e */ /* 0x000fe400000000ff */
[----:B------:R-:W-:-:S02]  /*1950*/  ISETP.GE.AND P0, PT, R31, R10, PT ;  /* 0x0000000a1f00720c */ /* 0x000fc40003f06270 */
[----:B------:R-:W-:Y:S02]  /*1960*/  IADD3 R11, PT, PT, R11, 0x200, RZ ;  /* 0x000002000b0b7810 */ /* 0x000fe40007ffe0ff */
[----:B------:R-:W-:Y:S01]  /*1970*/  IADD3 R9, PT, PT, R9, 0x1, RZ ;  /* 0x0000000109097810 */ /* 0x000fe20007ffe0ff */
[----:B-1----:R-:W-:-:S05]  /*1980*/  IMAD.WIDE R2, R37, 0x2, R2 ;  /* 0x0000000225027825 */ /* 0x002fca00078e0202 */
[----:B------:R1:W-:Y:S03]  /*1990*/  STG.E.128 desc[UR10][R2.64], R4 ;  /* 0x0000000402007986 */ /* 0x0003e6000c101d0a */
[----:B------:R-:W-:Y:S05]  /*19a0*/  @!P0 BRA `(.L_x_2758) ;  /* 0xfffffff800388947 */ /* 0x000fea000383ffff */
[----:B------:R-:W-:Y:S05]  /*19b0*/  EXIT ;  /* 0x000000000000794d */ /* 0x000fea0003800000 */
.L_x_2753:
        /* <DEDUP_REMOVED lines=8> */
.L_x_2760:
[----:B------:R-:W-:Y:S05]  /*1a40*/  BSYNC B0 ;  /* 0x0000000000007941 */ /* 0x000fea0003800000 */
.L_x_2759:
        /* <DEDUP_REMOVED lines=8> */
.L_x_2761:
[----:B------:R-:W-:Y:S02]  /*1ad0*/  HFMA2 R41, -RZ, RZ, 0, 2.384185791015625e-07 ;  /* 0x00000004ff297431 */ /* 0x000fe400000001ff */
[----:B------:R-:W-:-:S04]  /*1ae0*/  IMAD.MOV.U32 R5, RZ, RZ, R40 ;  /* 0x000000ffff057224 */ /* 0x000fc800078e0028 */
[----:B------:R-:W-:-:S05]  /*1af0*/  FADD.FTZ R5, R6, R5 ;  /* 0x0000000506057221 */ /* 0x000fca0000010000 */
[----:B------:R-:W-:-:S07]  /*1b00*/  MOV R6, R5 ;  /* 0x0000000500067202 */ /* 0x000fce0000000f00 */
[----:B------:R-:W-:Y:S05]  /*1b10*/  WARPSYNC.COLLECTIVE R39, `(.L_x_2762) ;  /* 0x0000000027087348 */ /* 0x000fea0003c00000 */
[----:B------:R1:W2:Y:S02]  /*1b20*/  SHFL.BFLY P1, R40, R6, R41, R42 ;  /* 0x0c00002906287389 */ /* 0x0002a4000002002a */
[----:B-12---:R-:W-:Y:S05]  /*1b30*/  ENDCOLLECTIVE ;  /* 0x000000000000791b */ /* 0x006fea0003800000 */
.L_x_2762:
[----:B------:R-:W-:Y:S02]  /*1b40*/  HFMA2 R41, -RZ, RZ, 0, 1.1920928955078125e-07 ;  /* 0x00000002ff297431 */ /* 0x000fe400000001ff */
[----:B------:R-:W-:-:S04]  /*1b50*/  IMAD.MOV.U32 R38, RZ, RZ, R40 ;  /* 0x000000ffff267224 */ /* 0x000fc800078e0028 */
[----:B------:R-:W-:-:S05]  /*1b60*/  FADD.FTZ R38, R5, R38 ;  /* 0x0000002605267221 */ /* 0x000fca0000010000 */
[----:B------:R-:W-:-:S07]  /*1b70*/  MOV R6, R38 ;  /* 0x0000002600067202 */ /* 0x000fce0000000f00 */
[----:B------:R-:W-:Y:S05]  /*1b80*/  WARPSYNC.COLLECTIVE R39, `(.L_x_2763) ;  /* 0x0000000027087348 */ /* 0x000fea0003c00000 */
[----:B------:R1:W2:Y:S02]  /*1b90*/  SHFL.BFLY P1, R40, R6, R41, R42 ;  /* 0x0c00002906287389 */ /* 0x0002a4000002002a */
[----:B-12---:R-:W-:Y:S05]  /*1ba0*/  ENDCOLLECTIVE ;  /* 0x000000000000791b */ /* 0x006fea0003800000 */
.L_x_2763:
[----:B------:R-:W-:Y:S02]  /*1bb0*/  HFMA2 R41, -RZ, RZ, 0, 5.9604644775390625e-08 ;  /* 0x00000001ff297431 */ /* 0x000fe400000001ff */
[----:B------:R-:W-:-:S04]  /*1bc0*/  IMAD.MOV.U32 R37, RZ, RZ, R40 ;  /* 0x000000ffff257224 */ /* 0x000fc800078e0028 */
[----:B------:R-:W-:-:S05]  /*1bd0*/  FADD.FTZ R37, R38, R37 ;  /* 0x0000002526257221 */ /* 0x000fca0000010000 */
[----:B------:R-:W-:-:S07]  /*1be0*/  MOV R6, R37 ;  /* 0x0000002500067202 */ /* 0x000fce0000000f00 */
[----:B------:R-:W-:Y:S05]  /*1bf0*/  WARPSYNC.COLLECTIVE R39, `(.L_x_2764) ;  /* 0x0000000027087348 */ /* 0x000fea0003c00000 */
[----:B------:R1:W2:Y:S02]  /*1c00*/  SHFL.BFLY P1, R40, R6, R41, R42 ;  /* 0x0c00002906287389 */ /* 0x0002a4000002002a */
[----:B-12---:R-:W-:Y:S05]  /*1c10*/  ENDCOLLECTIVE ;  /* 0x000000000000791b */ /* 0x006fea0003800000 */
.L_x_2764:
[----:B------:R-:W-:Y:S05]  /*1c20*/  BRA `(.L_x_2765) ;  /* 0xfffffff800187947 */ /* 0x000fea000383ffff */
.L_x_2766:
        /* <DEDUP_REMOVED lines=13> */
.L_x_4147:


//--------------------- .text._ZN12tensorrt_llm7kernels32fusedQKNormRopeKernelNTokenHeadsIN3c104HalfES3_Li128ELb0ELi8EEEvPviiifPKvS6_S6_PKlii --------------------------
	.section	.text._ZN12tensorrt_llm7kernels32fusedQKNormRopeKernelNTokenHeadsIN3c104HalfES3_Li128ELb0ELi8EEEvPviiifPKvS6_S6_PKlii,"ax",@progbits
	.align	128
        .global         _ZN12tensorrt_llm7kernels32fusedQKNormRopeKernelNTokenHeadsIN3c104HalfES3_Li128ELb0ELi8EEEvPviiifPKvS6_S6_PKlii
        .type           _ZN12tensorrt_llm7kernels32fusedQKNormRopeKernelNTokenHeadsIN3c104HalfES3_Li128ELb0ELi8EEEvPviiifPKvS6_S6_PKlii,@function
        .size           _ZN12tensorrt_llm7kernels32fusedQKNormRopeKernelNTokenHeadsIN3c104HalfES3_Li128ELb0ELi8EEEvPviiifPKvS6_S6_PKlii,(.L_x_4148 - _ZN12tensorrt_llm7kernels32fusedQKNormRopeKernelNTokenHeadsIN3c104HalfES3_Li128ELb0ELi8EEEvPviiifPKvS6_S6_PKlii)
        .other          _ZN12tensorrt_llm7kernels32fusedQKNormRopeKernelNTokenHeadsIN3c104HalfES3_Li128ELb0ELi8EEEvPviiifPKvS6_S6_PKlii,@"STO_CUDA_ENTRY STV_DEFAULT"
_ZN12tensorrt_llm7kernels32fusedQKNormRopeKernelNTokenHeadsIN3c104HalfES3_Li128ELb0ELi8EEEvPviiifPKvS6_S6_PKlii:
.text._ZN12tensorrt_llm7kernels32fusedQKNormRopeKernelNTokenHeadsIN3c104HalfES3_Li128ELb0ELi8EEEvPviiifPKvS6_S6_PKlii:
        /* <DEDUP_REMOVED lines=78> */
.L_x_2771:
        /* <DEDUP_REMOVED lines=43> */
.L_x_2770:
[----:B------:R-:W-:Y:S05]  /*0790*/  BSYNC.RECONVERGENT B1 ;  /* 0x0000000000017941 */ /* 0x000fea0003800200 */
.L_x_2769:
        /* <DEDUP_REMOVED lines=12> */
.L_x_2772:
        /* <DEDUP_REMOVED lines=16> */
.L_x_2768:
[----:B------:R-:W-:Y:S05]  /*0960*/  BSYNC.RECONVERGENT B0 ;  /* 0x0000000000007941 */ /* 0x000fea0003800200 */
.L_x_2767:
        /* <DEDUP_REMOVED lines=40> */
.L_x_2777:
        /* <DEDUP_REMOVED lines=11> */
.L_x_2776:
[----:B------:R-:W-:Y:S05]  /*0ca0*/  BSYNC.RECONVERGENT B1 ;  /* 0x0000000000017941 */ /* 0x000fea0003800200 */
.L_x_2775:
        /* <DEDUP_REMOVED lines=8> */
.L_x_2778:
        /* <DEDUP_REMOVED lines=23> */
.L_x_2774:
[----:B------:R-:W-:Y:S05]  /*0ea0*/  BSYNC.RECONVERGENT B0 ;  /* 0x0000000000007941 */ /* 0x000fea0003800200 */
.L_x_2773:
        /* <DEDUP_REMOVED lines=32> */
[----:B------:R-:W-:-:S03]  /*10b0*/  IADD3 R20, PT, PT, R7, 0x6, RZ ;  /* 0x0000000607147810 */ /* 0x000fc60007ffe0ff */
[----:B------:R-:W-:Y:S01]  /*10c0*/  IMAD.HI.U32 R24, R4, R27, RZ ;  /* 0x0000001b04187227 */ /* 0x000fe200078e00ff */
[----:B------:R-:W-:-:S03]  /*10d0*/  IABS R31, R20 ;  /* 0x00000014001f7213 */ /* 0x000fc60000000000 */
[----:B------:R-:W-:Y:S01]  /*10e0*/  IMAD.HI.U32 R5, R4, R25, RZ ;  /* 0x0000001904057227 */ /* 0x000fe200078e00ff */
[----:B------:R-:W-:-:S03]  /*10f0*/  IADD3 R24, PT, PT, -R24, RZ, RZ ;  /* 0x000000ff18187210 */ /* 0x000fc60007ffe1ff */
[----:B------:R-:W-:Y:S02]  /*1100*/  IMAD.MOV R5, RZ, RZ, -R5 ;  /* 0x000000ffff057224 */ /* 0x000fe400078e0a05 */
[----:B------:R-:W-:-:S04]  /*1110*/  IMAD.HI.U32 R4, R4, R31, RZ ;  /* 0x0000001f04047227 */ /* 0x000fc800078e00ff */
[C---:B------:R-:W-:Y:S02]  /*1120*/  IMAD R5, R22.reuse, R5, R25 ;  /* 0x0000000516057224 */ /* 0x040fe400078e0219 */
[----:B------:R-:W-:Y:S02]  /*1130*/  IMAD R25, R22, R24, R27 ;  /* 0x0000001816197224 */ /* 0x000fe400078e021b */
[----:B------:R-:W-:-:S03]  /*1140*/  IMAD.MOV R4, RZ, RZ, -R4 ;  /* 0x000000ffff047224 */ /* 0x000fc600078e0a04 */
[C---:B------:R-:W-:Y:S01]  /*1150*/  ISETP.GT.U32.AND P1, PT, R22.reuse, R25, PT ;  /* 0x000000191600720c */ /* 0x040fe20003f24070 */
[C---:B------:R-:W-:Y:S01]  /*1160*/  IMAD R27, R22.reuse, R4, R31 ;  /* 0x00000004161b7224 */ /* 0x040fe200078e021f */
[----:B------:R-:W-:-:S04]  /*1170*/  ISETP.GT.U32.AND P0, PT, R22, R5, PT ;  /* 0x000000051600720c */ /* 0x000fc80003f04070 */
[----:B------:R-:W-:-:S07]  /*1180*/  ISETP.GT.U32.AND P2, PT, R22, R27, PT ;  /* 0x0000001b1600720c */ /* 0x000fce0003f44070 */
[----:B------:R-:W-:Y:S02]  /*1190*/  @!P1 IMAD.IADD R25, R25, 0x1, -R22 ;  /* 0x0000000119199824 */ /* 0x000fe400078e0a16 */
[----:B------:R-:W-:-:S03]  /*11a0*/  @!P0 IADD3 R5, PT, PT, R5, -R22, RZ ;  /* 0x8000001605058210 */ /* 0x000fc60007ffe0ff */
[C---:B------:R-:W-:Y:S02]  /*11b0*/  ISETP.GT.U32.AND P4, PT, R22.reuse, R25, PT ;  /* 0x000000191600720c */ /* 0x040fe40003f84070 */
[----:B------:R-:W-:Y:S02]  /*11c0*/  @!P2 IADD3 R27, PT, PT, R27, -R22, RZ ;  /* 0x800000161b1ba210 */ /* 0x000fe40007ffe0ff */
[C---:B------:R-:W-:Y:S01]  /*11d0*/  ISETP.GT.U32.AND P3, PT, R22.reuse, R5, PT ;  /* 0x000000051600720c */ /* 0x040fe20003f64070 */
[----:B------:R-:W1:Y:S01]  /*11e0*/  S2UR UR5, SR_CgaCtaId ;  /* 0x00000000000579c3 */ /* 0x000e620000008800 */
[----:B------:R-:W-:Y:S02]  /*11f0*/  ISETP.GT.U32.AND P5, PT, R22, R27, PT ;  /* 0x0000001b1600720c */ /* 0x000fe40003fa4070 */
[----:B------:R-:W-:Y:S02]  /*1200*/  ISETP.GE.AND P1, PT, R21, RZ, PT ;  /* 0x000000ff1500720c */ /* 0x000fe40003f26270 */
[----:B------:R-:W-:-:S02]  /*1210*/  ISETP.GE.AND P0, PT, R23, RZ, PT ;  /* 0x000000ff1700720c */ /* 0x000fc40003f06270 */
[----:B------:R-:W-:Y:S02]  /*1220*/  ISETP.GE.AND P2, PT, R20, RZ, PT ;  /* 0x000000ff1400720c */ /* 0x000fe40003f46270 */
[----:B------:R-:W-:-:S03]  /*1230*/  @!P4 IADD3 R25, PT, PT, R25, -R22, RZ ;  /* 0x800000161919c210 */ /* 0x000fc60007ffe0ff */
[--C-:B------:R-:W-:Y:S01]  /*1240*/  @!P3 IMAD.IADD R5, R5, 0x1, -R22.reuse ;  /* 0x000000010505b824 */ /* 0x100fe200078e0a16 */
[----:B------:R-:W-:Y:S01]  /*1250*/  SHF.R.S32.HI R20, RZ, 0x1f, R3 ;  /* 0x0000001fff147819 */ /* 0x000fe20000011403 */
[----:B------:R-:W-:Y:S01]  /*1260*/  @!P5 IMAD.IADD R27, R27, 0x1, -R22 ;  /* 0x000000011b1bd824 */ /* 0x000fe200078e0a16 */
[----:B------:R-:W-:Y:S01]  /*1270*/  ISETP.NE.AND P3, PT, R3, RZ, PT ;  /* 0x000000ff0300720c */ /* 0x000fe20003f65270 */
[----:B------:R-:W-:Y:S01]  /*1280*/  @!P1 IMAD.MOV R25, RZ, RZ, -R25 ;  /* 0x000000ffff199224 */ /* 0x000fe200078e0a19 */
[-C--:B------:R-:W-:Y:S01]  /*1290*/  LOP3.LUT R4, RZ, R3.reuse, RZ, 0x33, !PT ;  /* 0x00000003ff047212 */ /* 0x080fe200078e33ff */
[----:B------:R-:W-:Y:S01]  /*12a0*/  IMAD R6, R15, R6, RZ ;  /* 0x000000060f067224 */ /* 0x000fe200078e02ff */
[----:B------:R-:W-:Y:S02]  /*12b0*/  @!P0 IADD3 R5, PT, PT, -R5, RZ, RZ ;  /* 0x000000ff05058210 */ /* 0x000fe40007ffe1ff */
[----:B------:R-:W-:Y:S02]  /*12c0*/  LEA.HI R15, R20, R3, RZ, 0x2 ;  /* 0x00000003140f7211 */ /* 0x000fe400078f10ff */
[----:B------:R-:W-:-:S02]  /*12d0*/  @!P2 IADD3 R27, PT, PT, -R27, RZ, RZ ;  /* 0x000000ff1b1ba210 */ /* 0x000fc40007ffe1ff */
[C---:B------:R-:W-:Y:S02]  /*12e0*/  SEL R25, R4.reuse, R25, !P3 ;  /* 0x0000001904197207 */ /* 0x040fe40005800000 */
[C---:B------:R-:W-:Y:S01]  /*12f0*/  SEL R5, R4.reuse, R5, !P3 ;  /* 0x0000000504057207 */ /* 0x040fe20005800000 */
[----:B------:R-:W-:Y:S01]  /*1300*/  UMOV UR4, 0x400 ;  /* 0x0000040000047882 */ /* 0x000fe20000000000 */
[----:B------:R-:W-:Y:S02]  /*1310*/  SHF.R.S32.HI R22, RZ, 0x2, R15 ;  /* 0x00000002ff167819 */ /* 0x000fe4000001140f */
[----:B------:R-:W-:Y:S02]  /*1320*/  SEL R4, R4, R27, !P3 ;  /* 0x0000001b04047207 */ /* 0x000fe40005800000 */
[----:B------:R-:W-:Y:S02]  /*1330*/  LEA R30, R12, R13, 0xa ;  /* 0x0000000d0c1e7211 */ /* 0x000fe400078e50ff */
[----:B------:R-:W-:Y:S01]  /*1340*/  SHF.R.U32.HI R25, RZ, 0x1, R25 ;  /* 0x00000001ff197819 */ /* 0x000fe20000011619 */
[----:B-1----:R-:W-:Y:S01]  /*1350*/  ULEA UR4, UR5, UR4, 0x18 ;  /* 0x0000000405047291 */ /* 0x002fe2000f8ec0ff */
[----:B------:R-:W-:Y:S01]  /*1360*/  ISETP.GE.AND P0, PT, R9, R22, PT ;  /* 0x000000160900720c */ /* 0x000fe20003f06270 */
[----:B------:R-:W-:Y:S01]  /*1370*/  IMAD.U32 R21, R30, 0x2, R7 ;  /* 0x000000021e157824 */ /* 0x000fe200078e0007 */
[----:B------:R-:W-:-:S02]  /*1380*/  SHF.R.U32.HI R5, RZ, 0x1, R5 ;  /* 0x00000001ff057819 */ /* 0x000fc40000011605 */
[----:B------:R-:W-:Y:S01]  /*1390*/  SHF.R.U32.HI R4, RZ, 0x1, R4 ;  /* 0x00000001ff047819 */ /* 0x000fe20000011604 */
[-C--:B------:R-:W-:Y:S01]  /*13a0*/  IMAD R26, R12, R3.reuse, R25 ;  /* 0x000000030c1a7224 */ /* 0x080fe200078e0219 */
[-C--:B------:R-:W-:Y:S02]  /*13b0*/  LEA.HI R22, R20, R3.reuse, RZ, 0x3 ;  /* 0x0000000314167211 */ /* 0x080fe400078f18ff */
[-C--:B------:R-:W-:Y:S01]  /*13c0*/  LEA.HI R23, R3, R3.reuse, RZ, 0x1 ;  /* 0x0000000303177211 */ /* 0x080fe200078f08ff */
[----:B------:R-:W-:Y:S02]  /*13d0*/  HFMA2 R25, -RZ, RZ, 0, 0 ;  /* 0x00000000ff197431 */ /* 0x000fe400000001ff */
[----:B------:R-:W-:Y:S01]  /*13e0*/  IMAD.IADD R28, R11, 0x1, -R28 ;  /* 0x000000010b1c7824 */ /* 0x000fe200078e0a1c */
[----:B------:R-:W-:Y:S01]  /*13f0*/  SHF.R.S32.HI R22, RZ, 0x3, R22 ;  /* 0x00000003ff167819 */ /* 0x000fe20000011416 */
[CC--:B------:R-:W-:Y:S01]  /*1400*/  IMAD R27, R12.reuse, R3.reuse, R5 ;  /* 0x000000030c1b7224 */ /* 0x0c0fe200078e0205 */
[----:B------:R-:W-:Y:S01]  /*1410*/  SHF.R.S32.HI R23, RZ, 0x1, R23 ;  /* 0x00000001ff177819 */ /* 0x000fe20000011417 */
[----:B------:R-:W-:Y:S01]  /*1420*/  IMAD R24, R12, R3, R4 ;  /* 0x000000030c187224 */ /* 0x000fe200078e0204 */
[----:B------:R-:W1:Y:S01]  /*1430*/  LDCU UR5, c[0x0][0x388] ;  /* 0x00007100ff0577ac */ /* 0x000e620008000800 */
[----:B------:R-:W-:-:S02]  /*1440*/  VIADD R21, R21, UR4 ;  /* 0x0000000415157c36 */ /* 0x000fc40008000000 */
[----:B---3--:R-:W-:Y:S02]  /*1450*/  HADD2.F32 R19, -RZ, R19.H0_H0 ;  /* 0x20000013ff137230 */ /* 0x008fe40000004100 */
[----:B--2---:R-:W-:Y:S02]  /*1460*/  HADD2.F32 R20, -RZ, R29.H0_H0 ;  /* 0x2000001dff147230 */ /* 0x004fe40000004100 */
[----:B----4-:R-:W-:Y:S02]  /*1470*/  HADD2.F32 R17, -RZ, R17.H0_H0 ;  /* 0x20000011ff117230 */ /* 0x010fe40000004100 */
[----:B-----5:R-:W-:Y:S02]  /*1480*/  HADD2.F32 R18, -RZ, R18.H0_H0 ;  /* 0x20000012ff127230 */ /* 0x020fe40000004100 */
[----:B------:R-:W-:Y:S02]  /*1490*/  HADD2.F32 R16, -RZ, R16.H0_H0 ;  /* 0x20000010ff107230 */ /* 0x000fe40000004100 */
[----:B------:R-:W-:-:S02]  /*14a0*/  HADD2.F32 R15, -RZ, R2.H0_H0 ;  /* 0x20000002ff0f7230 */ /* 0x000fc40000004100 */
[----:B------:R-:W-:Y:S02]  /*14b0*/  HADD2.F32 R14, -RZ, R14.H0_H0 ;  /* 0x2000000eff0e7230 */ /* 0x000fe40000004100 */
[----:B-1----:R-:W-:-:S07]  /*14c0*/  HADD2.F32 R13, -RZ, R0.H0_H0 ;  /* 0x20000000ff0d7230 */ /* 0x002fce0000004100 */
.L_x_2786:
        /* <DEDUP_REMOVED lines=24> */
.L_x_2793:
        /* <DEDUP_REMOVED lines=18> */
.L_x_2781:
[----:B------:R-:W-:Y:S05]  /*1770*/  BSYNC.RECONVERGENT B0 ;  /* 0x0000000000007941 */ /* 0x000fea0003800200 */
.L_x_2780:
        /* <DEDUP_REMOVED lines=14> */
[----:B-1----:R-:W-:-:S02]  /*1860*/  IADD3 R34, PT, PT, R32, 0xffffffe, RZ ;  /* 0x0ffffffe20227810 */ /* 0x002fc40007ffe0ff */
        /* <DEDUP_REMOVED lines=49> */
.L_x_2800:
        /* <DEDUP_REMOVED lines=12> */
.L_x_2783:
[----:B------:R-:W-:Y:S05]  /*1c40*/  BSYNC B0 ;  /* 0x0000000000007941 */ /* 0x000fea0003800000 */
.L_x_2782:
        /* <DEDUP_REMOVED lines=13> */
.L_x_2779:
[----:B------:R-:W-:Y:S01]  /*1d20*/  BSSY B0, `(.L_x_2787) ;  /* 0x0000007000007945 */ /* 0x000fe20003800000 */
[----:B------:R-:W-:Y:S01]  /*1d30*/  IMAD.MOV.U32 R2, RZ, RZ, 0x10 ;  /* 0x00000010ff027424 */ /* 0x000fe200078e00ff */
[----:B------:R-:W-:Y:S01]  /*1d40*/  MOV R3, 0x1f ;  /* 0x0000001f00037802 */ /* 0x000fe20000000f00 */
[----:B------:R-:W-:-:S07]  /*1d50*/  IMAD.MOV.U32 R4, RZ, RZ, -0x1 ;  /* 0xffffffffff047424 */ /* 0x000fce00078e00ff */
[----:B------:R-:W-:Y:S05]  /*1d60*/  WARPSYNC.COLLECTIVE R4, `(.L_x_2788) ;  /* 0x0000000004087348 */ /* 0x000fea0003c00000 */
[----:B------:R1:W2:Y:S02]  /*1d70*/  SHFL.BFLY P2, R32, R5, R2, R3 ;  /* 0x0c00000205207389 */ /* 0x0002a40000040003 */
[----:B-12---:R-:W-:Y:S05]  /*1d80*/  ENDCOLLECTIVE ;  /* 0x000000000000791b */ /* 0x006fea0003800000 */
.L_x_2788:
[----:B------:R-:W-:Y:S05]  /*1d90*/  BSYNC B0 ;  /* 0x0000000000007941 */ /* 0x000fea0003800000 */
.L_x_2787:
[----:B------:R-:W-:Y:S01]  /*1da0*/  FADD.FTZ R5, R5, R32 ;  /* 0x0000002005057221 */ /* 0x000fe20000010000 */
[----:B------:R-:W-:Y:S02]  /*1db0*/  HFMA2 R2, -RZ, RZ, 0, 4.76837158203125e-07 ;  /* 0x00000008ff027431 */ /* 0x000fe400000001ff */
[----:B------:R-:W-:Y:S01]  /*1dc0*/  IMAD.MOV.U32 R3, RZ, RZ, 0x1f ;  /* 0x0000001fff037424 */ /* 0x000fe200078e00ff */
[----:B------:R-:W-:-:S07]  /*1dd0*/  MOV R4, 0xffffffff ;  /* 0xffffffff00047802 */ /* 0x000fce0000000f00 */
[----:B------:R-:W-:Y:S05]  /*1de0*/  WARPSYNC.COLLECTIVE R4, `(.L_x_2789) ;  /* 0x0000000004087348 */ /* 0x000fea0003c00000 */
[----:B------:R1:W2:Y:S02]  /*1df0*/  SHFL.BFLY P2, R32, R5, R2, R3 ;  /* 0x0c00000205207389 */ /* 0x0002a40000040003 */
[----:B-12---:R-:W-:Y:S05]  /*1e00*/  ENDCOLLECTIVE ;  /* 0x000000000000791b */ /* 0x006fea0003800000 */
.L_x_2789:
[----:B------:R-:W-:Y:S02]  /*1e10*/  HFMA2 R2, -RZ, RZ, 0, 2.384185791015625e-07 ;  /* 0x00000004ff027431 */ /* 0x000fe400000001ff */
[----:B------:R-:W-:-:S04]  /*1e20*/  FADD.FTZ R30, R5, R32 ;  /* 0x00000020051e7221 */ /* 0x000fc80000010000 */
[----:B------:R-:W-:-:S07]  /*1e30*/  IMAD.MOV.U32 R5, RZ, RZ, R30 ;  /* 0x000000ffff057224 */ /* 0x000fce00078e001e */
[----:B------:R-:W-:Y:S05]  /*1e40*/  WARPSYNC.COLLECTIVE R4, `(.L_x_2790) ;  /* 0x0000000004087348 */ /* 0x000fea0003c00000 */
[----:B------:R1:W2:Y:S02]  /*1e50*/  SHFL.BFLY P2, R32, R5, R2, R3 ;  /* 0x0c00000205207389 */ /* 0x0002a40000040003 */
[----:B-12---:R-:W-:Y:S05]  /*1e60*/  ENDCOLLECTIVE ;  /* 0x000000000000791b */ /* 0x006fea0003800000 */
.L_x_2790:
[----:B------:R-:W-:Y:S01]  /*1e70*/  MOV R2, 0x2 ;  /* 0x0000000200027802 */ /* 0x000fe20000000f00 */
[----:B------:R-:W-:-:S04]  /*1e80*/  FADD.FTZ R35, R30, R32 ;  /* 0x000000201e237221 */ /* 0x000fc80000010000 */
[----:B------:R-:W-:-:S07]  /*1e90*/  IMAD.MOV.U32 R5, RZ, RZ, R35 ;  /* 0x000000ffff057224 */ /* 0x000fce00078e0023 */
[----:B------:R-:W-:Y:S05]  /*1ea0*/  WARPSYNC.COLLECTIVE R4, `(.L_x_2791) ;  /* 0x0000000004087348 */ /* 0x000fea0003c00000 */
[----:B------:R1:W2:Y:S02]  /*1eb0*/  SHFL.BFLY P2, R32, R5, R2, R3 ;  /* 0x0c00000205207389 */ /* 0x0002a40000040003 */
[----:B-12---:R-:W-:Y:S05]  /*1ec0*/  ENDCOLLECTIVE ;  /* 0x000000000000791b */ /* 0x006fea0003800000 */
.L_x_2791:
[----:B------:R-:W-:Y:S02]  /*1ed0*/  HFMA2 R2, -RZ, RZ, 0, 5.9604644775390625e-08 ;  /* 0x00000001ff027431 */ /* 0x000fe400000001ff */
[----:B------:R-:W-:-:S04]  /*1ee0*/  FADD.FTZ R36, R35, R32 ;  /* 0x0000002023247221 */ /* 0x000fc80000010000 */
[----:B------:R-:W-:-:S07]  /*1ef0*/  IMAD.MOV.U32 R5, RZ, RZ, R36 ;  /* 0x000000ffff057224 */ /* 0x000fce00078e0024 */
[----:B------:R-:W-:Y:S05]  /*1f00*/  WARPSYNC.COLLECTIVE R4, `(.L_x_2792) ;  /* 0x0000000004087348 */ /* 0x000fea0003c00000 */
[----:B------:R1:W2:Y:S02]  /*1f10*/  SHFL.BFLY P2, R32, R5, R2, R3 ;  /* 0x0c00000205207389 */ /* 0x0002a40000040003 */
[----:B-12---:R-:W-:Y:S05]  /*1f20*/  ENDCOLLECTIVE ;  /* 0x000000000000791b */ /* 0x006fea0003800000 */
.L_x_2792:
[----:B------:R-:W-:Y:S05]  /*1f30*/  BRA `(.L_x_2793) ;  /* 0xfffffff400c47947 */ /* 0x000fea000383ffff */
.L_x_2784:
        /* <DEDUP_REMOVED lines=32> */
.L_x_2795:
[----:B------:R-:W-:Y:S05]  /*2140*/  BSYNC B1 ;  /* 0x0000000000017941 */ /* 0x000fea0003800000 */
.L_x_2794:
        /* <DEDUP_REMOVED lines=10> */
.L_x_2796:
        /* <DEDUP_REMOVED lines=8> */
.L_x_2797:
        /* <DEDUP_REMOVED lines=15> */
.L_x_2798:
        /* <DEDUP_REMOVED lines=12> */
.L_x_2799:
[----:B------:R-:W-:Y:S01]  /*2420*/  IMAD.MOV.U32 R34, RZ, RZ, R32 ;  /* 0x000000ffff227224 */ /* 0x000fe200078e0020 */
[----:B------:R-:W-:Y:S06]  /*2430*/  BRA `(.L_x_2800) ;  /* 0xfffffff400d07947 */ /* 0x000fec000383ffff */
.L_x_2785:
[----:B------:R-:W-:Y:S01]  /*2440*/  BSSY B1, `(.L_x_2801) ;  /* 0x0000005000017945 */ /* 0x000fe20003800000 */
[----:B------:R-:W-:-:S07]  /*2450*/  MOV R4, 0xffffffff ;  /* 0xffffffff00047802 */ /* 0x000fce0000000f00 */
[----:B------:R-:W-:Y:S05]  /*2460*/  WARPSYNC.COLLECTIVE R4, `(.L_x_2802) ;  /* 0x0000000004087348 */ /* 0x000fea0003c00000 */
[----:B------:R-:W-:Y:S01]  /*2470*/  NOP ;  /* 0x0000000000007918 */ /* 0x000fe20000000000 */
[----:B------:R-:W-:Y:S05]  /*2480*/  ENDCOLLECTIVE ;  /* 0x000000000000791b */ /* 0x000fea0003800000 */
.L_x_2802:
[----:B------:R-:W-:Y:S05]  /*2490*/  BSYNC B1 ;  /* 0x0000000000017941 */ /* 0x000fea0003800000 */
.L_x_2801:
[----:B------:R-:W-:Y:S05]  /*24a0*/  BRA `(.L_x_2783) ;  /* 0xfffffff400e47947 */ /* 0x000fea000383ffff */
.L_x_2803:
        /* <DEDUP_REMOVED lines=13> */
.L_x_4148:


//--------------------- .text._ZN12tensorrt_llm7kernels32fusedQKNormRopeKernelNTokenHeadsIN3c104HalfES3_Li128ELb1ELi8EEEvPviiifPKvS6_S6_PKlii --------------------------
	.section	.text._ZN12tensorrt_llm7kernels32fusedQKNormRopeKernelNTokenHeadsIN3c104HalfES3_Li128ELb1ELi8EEEvPviiifPKvS6_S6_PKlii,"ax",@progbits
	.align	128
        .global         _ZN12tensorrt_llm7kernels32fusedQKNormRopeKernelNTokenHeadsIN3c104HalfES3_Li128ELb1ELi8EEEvPviiifPKvS6_S6_PKlii
        .type           _ZN12tensorrt_llm7kernels32fusedQKNormRopeKernelNTokenHeadsIN3c104HalfES3_Li128ELb1ELi8EEEvPviiifPKvS6_S6_PKlii,@function
        .size           _ZN12tensorrt_llm7kernels32fusedQKNormRopeKernelNTokenHeadsIN3c104HalfES3_Li128ELb1ELi8EEEvPviiifPKvS6_S6_PKlii,(.L_x_4149 - _ZN12tensorrt_llm7kernels32fusedQKNormRopeKernelNTokenHeadsIN3c104HalfES3_Li128ELb1ELi8EEEvPviiifPKvS6_S6_PKlii)
        .other          _ZN12tensorrt_llm7kernels32fusedQKNormRopeKernelNTokenHeadsIN3c104HalfES3_Li128ELb1ELi8EEEvPviiifPKvS6_S6_PKlii,@"STO_CUDA_ENTRY STV_DEFAULT"
_ZN12tensorrt_llm7kernels32fusedQKNormRopeKernelNTokenHeadsIN3c104HalfES3_Li128ELb1ELi8EEEvPviiifPKvS6_S6_PKlii:
.text._ZN12tensorrt_llm7kernels32fusedQKNormRopeKernelNTokenHeadsIN3c104HalfES3_Li128ELb1ELi8EEEvPviiifPKvS6_S6_PKlii:
        /* <DEDUP_REMOVED lines=78> */
.L_x_2808:
        /* <DEDUP_REMOVED lines=43> */
.L_x_2807:
[----:B------:R-:W-:Y:S05]  /*0790*/  BSYNC.RECONVERGENT B1 ;  /* 0x0000000000017941 */ /* 0x000fea0003800200 */
.L_x_2806:
        /* <DEDUP_REMOVED lines=12> */
.L_x_2809:
        /* <DEDUP_REMOVED lines=13> */
[----:B------:R1:W-:Y:S02]  /*0930*/  LDGSTS.E.64 [R11], desc[UR8][R8.64] ;  /* 0x00000000080b7fae */ /* 0x0003e4000b9a1408 */
[----:B-1----:R-:W-:Y:S01]  /*0940*/  IADD3 R11, PT, PT, R11, 0x100, RZ ;  /* 0x000001000b0b7810 */ /* 0x002fe20007ffe0ff */
[----:B------:R-:W-:Y:S06]  /*0950*/  @P0 BRA `(.L_x_2809) ;  /* 0xfffffffc00c00947 */ /* 0x000fec000383ffff */
.L_x_2805:
[----:B------:R-:W-:Y:S05]  /*0960*/  BSYNC.RECONVERGENT B0 ;  /* 0x0000000000007941 */ /* 0x000fea0003800200 */
.L_x_2804:
        /* <DEDUP_REMOVED lines=20> */
[----:B------:R-:W-:Y:S03]  /*0ab0*/  BSSY.RECONVERGENT B1, `(.L_x_2812) ;  /* 0x000001f000017945 */ /* 0x000fe60003800200 */
[----:B------:R-:W-:-:S04]  /*0ac0*/  IADD3 R8, PT, PT, R7, UR6, RZ ;  /* 0x0000000607087c10 */ /* 0x000fc8000fffe0ff */
        /* <DEDUP_REMOVED lines=18> */
.L_x_2814:
        /* <DEDUP_REMOVED lines=11> */
.L_x_2813:
[----:B------:R-:W-:Y:S05]  /*0ca0*/  BSYNC.RECONVERGENT B1 ;  /* 0x0000000000017941 */ /* 0x000fea0003800200 */
.L_x_2812:
        /* <DEDUP_REMOVED lines=8> */
.L_x_2815:
        /* <DEDUP_REMOVED lines=23> */
.L_x_2811:
[----:B------:R-:W-:Y:S05]  /*0ea0*/  BSYNC.RECONVERGENT B0 ;  /* 0x0000000000007941 */ /* 0x000fea0003800200 */
.L_x_2810:
        /* <DEDUP_REMOVED lines=44> */
.L_x_2821:
        /* <DEDUP_REMOVED lines=24> */
.L_x_2828:
        /* <DEDUP_REMOVED lines=18> */
.L_x_2818:
[----:B------:R-:W-:Y:S05]  /*1410*/  BSYNC.RECONVERGENT B0 ;  /* 0x0000000000007941 */ /* 0x000fea0003800200 */
.L_x_2817:
        /* <DEDUP_REMOVED lines=20> */
.L_x_2820:
[----:B------:R-:W-:Y:S05]  /*1560*/  BSYNC.RECONVERGENT B0 ;  /* 0x0000000000007941 */ /* 0x000fea0003800200 */
.L_x_2819:
        /* <DEDUP_REMOVED lines=13> */
.L_x_2816:
[----:B------:R-:W-:Y:S01]  /*1640*/  HFMA2 R24, -RZ, RZ, 0, 1.847743988037109375e-06 ;  /* 0x0000001fff187431 */ /* 0x000fe200000001ff */
[----:B------:R-:W-:Y:S01]  /*1650*/  BSSY B0, `(.L_x_2822) ;  /* 0x0000006000007945 */ /* 0x000fe20003800000 */
[----:B------:R-:W-:Y:S02]  /*1660*/  IMAD.MOV.U32 R21, RZ, RZ, 0x10 ;  /* 0x00000010ff157424 */ /* 0x000fe400078e00ff */
[----:B------:R-:W-:-:S07]  /*1670*/  IMAD.MOV.U32 R23, RZ, RZ, -0x1 ;  /* 0xffffffffff177424 */ /* 0x000fce00078e00ff */
[----:B------:R-:W-:Y:S05]  /*1680*/  WARPSYNC.COLLECTIVE R23, `(.L_x_2823) ;  /* 0x0000000017087348 */ /* 0x000fea0003c00000 */
[----:B------:R1:W2:Y:S02]  /*1690*/  SHFL.BFLY P2, R24, R25, R21, R24 ;  /* 0x0c00001519187389 */ /* 0x0002a40000040018 */
[----:B-12---:R-:W-:Y:S05]  /*16a0*/  ENDCOLLECTIVE ;  /* 0x000000000000791b */ /* 0x006fea0003800000 */
.L_x_2823:
[----:B------:R-:W-:Y:S05]  /*16b0*/  BSYNC B0 ;  /* 0x0000000000007941 */ /* 0x000fea0003800000 */
.L_x_2822:
        /* <DEDUP_REMOVED lines=8> */
.L_x_2824:
        /* <DEDUP_REMOVED lines=8> */
.L_x_2825:
        /* <DEDUP_REMOVED lines=8> */
.L_x_2826:
        /* <DEDUP_REMOVED lines=8> */
.L_x_2827:
[----:B------:R-:W-:Y:S01]  /*18c0*/  MOV R26, R24 ;  /* 0x00000018001a7202 */ /* 0x000fe20000000f00 */
[----:B------:R-:W-:Y:S06]  /*18d0*/  BRA `(.L_x_2828) ;  /* 0xfffffff800847947 */ /* 0x000fec000383ffff */
.L_x_2829:
        /* <DEDUP_REMOVED lines=10> */
.L_x_4149:


//--------------------- .text._ZN12tensorrt_llm7kernels32fusedQKNormRopeKernelNTokenHeadsIN3c104HalfES3_Li64ELb0ELi8EEEvPviiifPKvS6_S6_PKlii --------------------------
	.section	.text._ZN12tensorrt_llm7kernels32fusedQKNormRopeKernelNTokenHeadsIN3c104HalfES3_Li64ELb0ELi8EEEvPviiifPKvS6_S6_PKlii,"ax",@progbits
	.align	128
        .global         _ZN12tensorrt_llm7kernels32fusedQKNormRopeKernelNTokenHeadsIN3c104HalfES3_Li64ELb0ELi8EEEvPviiifPKvS6_S6_PKlii
        .type           _ZN12tensorrt_llm7kernels32fusedQKNormRopeKernelNTokenHeadsIN3c104HalfES3_Li64ELb0ELi8EEEvPviiifPKvS6_S6_PKlii,@function
        .size           _ZN12tensorrt_llm7kernels32fusedQKNormRopeKernelNTokenHeadsIN3c104HalfES3_Li64ELb0ELi8EEEvPviiifPKvS6_S6_PKlii,(.L_x_4150 - _ZN12tensorrt_llm7kernels32fusedQKNormRopeKernelNTokenHeadsIN3c104HalfES3_Li64ELb0ELi8EEEvPviiifPKvS6_S6_PKlii)
        .other          _ZN12tensorrt_llm7kernels32fusedQKNormRopeKernelNTokenHeadsIN3c104HalfES3_Li64ELb0ELi8EEEvPviiifPKvS6_S6_PKlii,@"STO_CUDA_ENTRY STV_DEFAULT"
_ZN12tensorrt_llm7kernels32fusedQKNormRopeKernelNTokenHeadsIN3c104HalfES3_Li64ELb0ELi8EEEvPviiifPKvS6_S6_PKlii:
.text._ZN12tensorrt_llm7kernels32fusedQKNormRopeKernelNTokenHeadsIN3c104HalfES3_Li64ELb0ELi8EEEvPviiifPKvS6_S6_PKlii:
        /* <DEDUP_REMOVED lines=79> */
.L_x_2834:
        /* <DEDUP_REMOVED lines=43> */
.L_x_2833:
[----:B------:R-:W-:Y:S05]  /*07a0*/  BSYNC.RECONVERGENT B1 ;  /* 0x0000000000017941 */ /* 0x000fea0003800200 */
.L_x_2832:
        /* <DEDUP_REMOVED lines=12> */
.L_x_2835:
        /* <DEDUP_REMOVED lines=16> */
.L_x_2831:
[----:B------:R-:W-:Y:S05]  /*0970*/  BSYNC.RECONVERGENT B0 ;  /* 0x0000000000007941 */ /* 0x000fea0003800200 */
.L_x_2830:
        /* <DEDUP_REMOVED lines=40> */
.L_x_2840:
        /* <DEDUP_REMOVED lines=11> */
.L_x_2839:
[----:B------:R-:W-:Y:S05]  /*0cb0*/  BSYNC.RECONVERGENT B1 ;  /* 0x0000000000017941 */ /* 0x000fea0003800200 */
.L_x_2838:
        /* <DEDUP_REMOVED lines=8> */
.L_x_2841:
        /* <DEDUP_REMOVED lines=23> */
.L_x_2837:
[----:B------:R-:W-:Y:S05]  /*0eb0*/  BSYNC.RECONVERGENT B0 ;  /* 0x0000000000007941 */ /* 0x000fea0003800200 */
.L_x_2836:
        /* <DEDUP_REMOVED lines=57> */
.L_x_2849:
        /* <DEDUP_REMOVED lines=20> */
.L_x_2856:
        /* <DEDUP_REMOVED lines=13> */
.L_x_2844:
[----:B------:R-:W-:Y:S05]  /*1460*/  BSYNC.RECONVERGENT B0 ;  /* 0x0000000000007941 */ /* 0x000fea0003800200 */
.L_x_2843:
        /* <DEDUP_REMOVED lines=44> */
.L_x_2861:
[----:B------:R-:W-:Y:S01]  /*1730*/  LEA R9, R12, UR4, 0x1 ;  /* 0x000000040c097c11 */ /* 0x000fe2000f8e08ff */
[----:B------:R-:W-:Y:S01]  /*1740*/  @!P0 FADD.FTZ R25, -R25, -RZ ;  /* 0x800000ff19198221 */ /* 0x000fe20000010100 */
[----:B------:R-:W-:Y:S01]  /*1750*/  UMOV UR5, 0xffffffff ;  /* 0xffffffff00057882 */ /* 0x000fe20000000000 */
[----:B------:R-:W-:Y:S01]  /*1760*/  IMAD.MOV.U32 R21, RZ, RZ, R8 ;  /* 0x000000ffff157224 */ /* 0x000fe200078e0008 */
[----:B------:R-:W-:Y:S02]  /*1770*/  LEA R24, R16, R9, 0x1 ;  /* 0x0000000910187211 */ /* 0x000fe400078e08ff */
        /* <DEDUP_REMOVED lines=8> */
.L_x_2846:
[----:B------:R-:W-:Y:S05]  /*1800*/  BSYNC B0 ;  /* 0x0000000000007941 */ /* 0x000fea0003800000 */
.L_x_2845:
        /* <DEDUP_REMOVED lines=12> */
.L_x_2842:
[----:B------:R-:W-:Y:S01]  /*18d0*/  BSSY B0, `(.L_x_2850) ;  /* 0x0000007000007945 */ /* 0x000fe20003800000 */
[----:B------:R-:W-:Y:S01]  /*18e0*/  IMAD.MOV.U32 R23, RZ, RZ, 0x10 ;  /* 0x00000010ff177424 */ /* 0x000fe200078e00ff */
[----:B------:R-:W-:Y:S01]  /*18f0*/  MOV R9, 0xffffffff ;  /* 0xffffffff00097802 */ /* 0x000fe20000000f00 */
[----:B------:R-:W-:-:S07]  /*1900*/  IMAD.MOV.U32 R24, RZ, RZ, 0x1f ;  /* 0x0000001fff187424 */ /* 0x000fce00078e00ff */
[----:B------:R-:W-:Y:S05]  /*1910*/  WARPSYNC.COLLECTIVE R9, `(.L_x_2851) ;  /* 0x0000000009087348 */ /* 0x000fea0003c00000 */
[----:B------:R1:W2:Y:S02]  /*1920*/  SHFL.BFLY P1, R25, R21, R23, R24 ;  /* 0x0c00001715197389 */ /* 0x0002a40000020018 */
[----:B-12---:R-:W-:Y:S05]  /*1930*/  ENDCOLLECTIVE ;  /* 0x000000000000791b */ /* 0x006fea0003800000 */
.L_x_2851:
[----:B------:R-:W-:Y:S05]  /*1940*/  BSYNC B0 ;  /* 0x0000000000007941 */ /* 0x000fea0003800000 */
.L_x_2850:
        /* <DEDUP_REMOVED lines=8> */
.L_x_2852:
[----:B------:R-:W-:Y:S01]  /*19d0*/  MOV R23, 0x4 ;  /* 0x0000000400177802 */ /* 0x000fe20000000f00 */
[----:B------:R-:W-:-:S04]  /*19e0*/  FADD.FTZ R27, R26, R25 ;  /* 0x000000191a1b7221 */ /* 0x000fc80000010000 */
[----:B------:R-:W-:-:S07]  /*19f0*/  IMAD.MOV.U32 R21, RZ, RZ, R27 ;  /* 0x000000ffff157224 */ /* 0x000fce00078e001b */
[----:B------:R-:W-:Y:S05]  /*1a00*/  WARPSYNC.COLLECTIVE R9, `(.L_x_2853) ;  /* 0x0000000009087348 */ /* 0x000fea0003c00000 */
[----:B------:R1:W2:Y:S02]  /*1a10*/  SHFL.BFLY P1, R25, R21, R23, R24 ;  /* 0x0c00001715197389 */ /* 0x0002a40000020018 */
[----:B-12---:R-:W-:Y:S05]  /*1a20*/  ENDCOLLECTIVE ;  /* 0x000000000000791b */ /* 0x006fea0003800000 */
.L_x_2853:
[----:B------:R-:W-:Y:S02]  /*1a30*/  IMAD.MOV.U32 R23, RZ, RZ, 0x2 ;  /* 0x00000002ff177424 */ /* 0x000fe400078e00ff */
[----:B------:R-:W-:-:S04]  /*1a40*/  FADD.FTZ R28, R27, R25 ;  /* 0x000000191b1c7221 */ /* 0x000fc80000010000 */
[----:B------:R-:W-:-:S07]  /*1a50*/  IMAD.MOV.U32 R21, RZ, RZ, R28 ;  /* 0x000000ffff157224 */ /* 0x000fce00078e001c */
[----:B------:R-:W-:Y:S05]  /*1a60*/  WARPSYNC.COLLECTIVE R9, `(.L_x_2854) ;  /* 0x0000000009087348 */ /* 0x000fea0003c00000 */
[----:B------:R1:W2:Y:S02]  /*1a70*/  SHFL.BFLY P1, R25, R21, R23, R24 ;  /* 0x0c00001715197389 */ /* 0x0002a40000020018 */
[----:B-12---:R-:W-:Y:S05]  /*1a80*/  ENDCOLLECTIVE ;  /* 0x000000000000791b */ /* 0x006fea0003800000 */
.L_x_2854:
[----:B------:R-:W-:Y:S02]  /*1a90*/  IMAD.MOV.U32 R23, RZ, RZ, 0x1 ;  /* 0x00000001ff177424 */ /* 0x000fe400078e00ff */
[----:B------:R-:W-:-:S05]  /*1aa0*/  FADD.FTZ R29, R28, R25 ;  /* 0x000000191c1d7221 */ /* 0x000fca0000010000 */
[----:B------:R-:W-:-:S07]  /*1ab0*/  MOV R21, R29 ;  /* 0x0000001d00157202 */ /* 0x000fce0000000f00 */
[----:B------:R-:W-:Y:S05]  /*1ac0*/  WARPSYNC.COLLECTIVE R9, `(.L_x_2855) ;  /* 0x0000000009087348 */ /* 0x000fea0003c00000 */
[----:B------:R1:W2:Y:S02]  /*1ad0*/  SHFL.BFLY P1, R25, R21, R23, R24 ;  /* 0x0c00001715197389 */ /* 0x0002a40000020018 */
[----:B-12---:R-:W-:Y:S05]  /*1ae0*/  ENDCOLLECTIVE ;  /* 0x000000000000791b */ /* 0x006fea0003800000 */
.L_x_2855:
[----:B------:R-:W-:Y:S05]  /*1af0*/  BRA `(.L_x_2856) ;  /* 0xfffffff800247947 */ /* 0x000fea000383ffff */
.L_x_2847:
        /* <DEDUP_REMOVED lines=22> */
[----:B------:R-:W-:Y:S02]  /*1c60*/  @!P2 MOV R8, R9 ;  /* 0x000000090008a202 */ /* 0x000fe40000000f00 */
        /* <DEDUP_REMOVED lines=9> */
.L_x_2858:
[----:B------:R-:W-:Y:S05]  /*1d00*/  BSYNC B1 ;  /* 0x0000000000017941 */ /* 0x000fea0003800000 */
.L_x_2857:
        /* <DEDUP_REMOVED lines=8> */
.L_x_2859:
[----:B------:R-:W-:-:S05]  /*1d90*/  MOV R26, R25 ;  /* 0x00000019001a7202 */ /* 0x000fca0000000f00 */
[----:B------:R-:W-:Y:S01]  /*1da0*/  @!P0 FADD.FTZ R26, -R26, -RZ ;  /* 0x800000ff1a1a8221 */ /* 0x000fe20000010100 */
[----:B------:R-:W-:Y:S02]  /*1db0*/  HADD2.F32 R25, -RZ, R28.H0_H0 ;  /* 0x2000001cff197230 */ /* 0x000fe40000004100 */
[----:B------:R-:W-:-:S03]  /*1dc0*/  HADD2.F32 R8, -RZ, R8.H0_H0 ;  /* 0x20000008ff087230 */ /* 0x000fc60000004100 */
[----:B------:R-:W-:-:S04]  /*1dd0*/  FMUL.FTZ R26, R26, R25 ;  /* 0x000000191a1a7220 */ /* 0x000fc80000410000 */
[----:B------:R-:W-:Y:S01]  /*1de0*/  FFMA.FTZ R8, R21, R8, R26 ;  /* 0x0000000815087223 */ /* 0x000fe2000001001a */
[----:B------:R-:W-:-:S07]  /*1df0*/  IMAD.MOV.U32 R21, RZ, RZ, R0 ;  /* 0x000000ffff157224 */ /* 0x000fce00078e0000 */
[----:B------:R-:W-:Y:S05]  /*1e00*/  WARPSYNC.COLLECTIVE R9, `(.L_x_2860) ;  /* 0x0000000009087348 */ /* 0x000fea0003c00000 */
[----:B------:R1:W2:Y:S02]  /*1e10*/  SHFL.BFLY P1, R25, R21, R23, R24 ;  /* 0x0c00001715197389 */ /* 0x0002a40000020018 */
[----:B-12---:R-:W-:Y:S05]  /*1e20*/  ENDCOLLECTIVE ;  /* 0x000000000000791b */ /* 0x006fea0003800000 */
.L_x_2860:
[----:B------:R-:W-:Y:S05]  /*1e30*/  BRA `(.L_x_2861) ;  /* 0xfffffff8003c7947 */ /* 0x000fea000383ffff */
.L_x_2848:
[----:B------:R-:W-:Y:S01]  /*1e40*/  BSSY B1, `(.L_x_2862) ;  /* 0x0000005000017945 */ /* 0x000fe20003800000 */
[----:B------:R-:W-:-:S07]  /*1e50*/  MOV R9, 0xffffffff ;  /* 0xffffffff00097802 */ /* 0x000fce0000000f00 */
[----:B-1----:R-:W-:Y:S05]  /*1e60*/  WARPSYNC.COLLECTIVE R9, `(.L_x_2863) ;  /* 0x0000000009087348 */ /* 0x002fea0003c00000 */
[----:B------:R-:W-:Y:S01]  /*1e70*/  NOP ;  /* 0x0000000000007918 */ /* 0x000fe20000000000 */
[----:B-1----:R-:W-:Y:S05]  /*1e80*/  ENDCOLLECTIVE ;  /* 0x000000000000791b */ /* 0x002fea0003800000 */
.L_x_2863:
[----:B------:R-:W-:Y:S05]  /*1e90*/  BSYNC B1 ;  /* 0x0000000000017941 */ /* 0x000fea0003800000 */
.L_x_2862:
[----:B------:R-:W-:Y:S05]  /*1ea0*/  BRA `(.L_x_2846) ;  /* 0xfffffff800547947 */ /* 0x000fea000383ffff */
.L_x_2864:
        /* <DEDUP_REMOVED lines=13> */
.L_x_4150:


//--------------------- .text._ZN12tensorrt_llm7kernels32fusedQKNormRopeKernelNTokenHeadsIN3c104HalfES3_Li64ELb1ELi8EEEvPviiifPKvS6_S6_PKlii --------------------------
	.section	.text._ZN12tensorrt_llm7kernels32fusedQKNormRopeKernelNTokenHeadsIN3c104HalfES3_Li64ELb1ELi8EEEvPviiifPKvS6_S6_PKlii,"ax",@progbits
	.align	128
        .global         _ZN12tensorrt_llm7kernels32fusedQKNormRopeKernelNTokenHeadsIN3c104HalfES3_Li64ELb1ELi8EEEvPviiifPKvS6_S6_PKlii
        .type           _ZN12tensorrt_llm7kernels32fusedQKNormRopeKernelNTokenHeadsIN3c104HalfES3_Li64ELb1ELi8EEEvPviiifPKvS6_S6_PKlii,@function
        .size           _ZN12tensorrt_llm7kernels32fusedQKNormRopeKernelNTokenHeadsIN3c104HalfES3_Li64ELb1ELi8EEEvPviiifPKvS6_S6_PKlii,(.L_x_4151 - _ZN12tensorrt_llm7kernels32fusedQKNormRopeKernelNTokenHeadsIN3c104HalfES3_Li64ELb1ELi8EEEvPviiifPKvS6_S6_PKlii)
        .other          _ZN12tensorrt_llm7kernels32fusedQKNormRopeKernelNTokenHeadsIN3c104HalfES3_Li64ELb1ELi8EEEvPviiifPKvS6_S6_PKlii,@"STO_CUDA_ENTRY STV_DEFAULT"
_ZN12tensorrt_llm7kernels32fusedQKNormRopeKernelNTokenHeadsIN3c104HalfES3_Li64ELb1ELi8EEEvPviiifPKvS6_S6_PKlii:
.text._ZN12tensorrt_llm7kernels32fusedQKNormRopeKernelNTokenHeadsIN3c104HalfES3_Li64ELb1ELi8EEEvPviiifPKvS6_S6_PKlii:
[----:B------:R-:W-:Y:S01]  /*0000*/  LDC R1, c[0x0][0x37c] ;  /* 0x0000df00ff017b82 */ /* 0x000fe20000000800 */
[----:B------:R-:W1:Y:S01]  /*0010*/  LDCU.64 UR4, c[0x0][0x388] ;  /* 0x00007100ff0477ac */ /* 0x000e620008000a00 */
[----:B------:R-:W2:Y:S01]  /*0020*/  S2R R8, SR_CTAID.X ;  /* 0x0000000000087919 */ /* 0x000ea20000002500 */
[----:B-1----:R-:W-:Y:S01]  /*0030*/  IMAD.U32 R23, RZ, RZ, UR4 ;  /* 0x00000004ff177e24 */ /* 0x002fe2000f8e00ff */
[----:B------:R-:W1:Y:S04]  /*0040*/  LDCU UR4, c[0x0][0x360] ;  /* 0x00006c00ff0477ac */ /* 0x000e680008000800 */
[----:B------:R-:W-:Y:S01]  /*0050*/  IADD3 R15, PT, PT, R23, UR5, RZ ;  /* 0x00000005170f7c10 */ /* 0x000fe2000fffe0ff */
[----:B------:R-:W3:Y:S04]  /*0060*/  LDCU UR5, c[0x0][0x3b8] ;  /* 0x00007700ff0577ac */ /* 0x000ee80008000800 */
[----:B------:R-:W-:-:S05]  /*0070*/  VIADD R0, R15, 0x7 ;  /* 0x000000070f007836 */ /* 0x000fca0000000000 */
[----:B------:R-:W-:-:S04]  /*0080*/  SHF.R.S32.HI R3, RZ, 0x1f, R0 ;  /* 0x0000001fff037819 */ /* 0x000fc80000011400 */
[----:B------:R-:W-:Y:S01]  /*0090*/  LEA.HI R3, R3, R0, RZ, 0x3 ;  /* 0x0000000003037211 */ /* 0x000fe200078f18ff */
[----:B-1----:R-:W-:Y:S01]  /*00a0*/  USHF.R.U32.HI UR4, URZ, 0x5, UR4 ;  /* 0x00000005ff047899 */ /* 0x002fe20008011604 */
[----:B------:R-:W1:Y:S02]  /*00b0*/  S2R R0, SR_TID.X ;  /* 0x0000000000007919 */ /* 0x000e640000002100 */
[----:B------:R-:W-:-:S04]  /*00c0*/  SHF.R.S32.HI R4, RZ, 0x3, R3 ;  /* 0x00000003ff047819 */ /* 0x000fc80000011403 */
[----:B------:R-:W-:-:S04]  /*00d0*/  IABS R7, R4 ;  /* 0x0000000400077213 */ /* 0x000fc80000000000 */
[----:B------:R-:W4:Y:S08]  /*00e0*/  I2F.RP R6, R7 ;  /* 0x0000000700067306 */ /* 0x000f300000209400 */
[----:B----4-:R-:W4:Y:S01]  /*00f0*/  MUFU.RCP R6, R6 ;  /* 0x0000000600067308 */ /* 0x010f220000001000 */
[----:B-1----:R-:W-:-:S05]  /*0100*/  SHF.R.U32.HI R17, RZ, 0x5, R0 ;  /* 0x00000005ff117819 */ /* 0x002fca0000011600 */
[----:B--2---:R-:W-:-:S05]  /*0110*/  IMAD R5, R8, UR4, R17 ;  /* 0x0000000408057c24 */ /* 0x004fca000f8e0211 */
[----:B------:R-:W-:Y:S02]  /*0120*/  IABS R11, R5 ;  /* 0x00000005000b7213 */ /* 0x000fe40000000000 */
[----:B----4-:R-:W-:Y:S02]  /*0130*/  IADD3 R2, PT, PT, R6, 0xffffffe, RZ ;  /* 0x0ffffffe06027810 */ /* 0x010fe40007ffe0ff */
        /* <DEDUP_REMOVED lines=22> */
[----:B------:R-:W-:-:S05]  /*02a0*/  IMAD R22, R4, R22, R5 ;  /* 0x0000001604167224 */ /* 0x000fca00078e0205 */
[----:B------:R-:W-:-:S03]  /*02b0*/  SHF.L.U32 R22, R22, 0x3, RZ ;  /* 0x0000000316167819 */ /* 0x000fc600000006ff */
[----:B------:R-:W-:Y:S05]  /*02c0*/  @P0 EXIT ;  /* 0x000000000000094d */ /* 0x000fea0003800000 */
[----:B------:R-:W-:Y:S01]  /*02d0*/  VIADD R2, R22, 0x8 ;  /* 0x0000000816027836 */ /* 0x000fe20000000000 */
[----:B------:R-:W-:Y:S01]  /*02e0*/  IADD3 R21, PT, PT, R15, -R22, RZ ;  /* 0x800000160f157210 */ /* 0x000fe20007ffe0ff */
        /* <DEDUP_REMOVED lines=16> */
[----:B------:R-:W-:Y:S01]  /*03f0*/  IMAD R16, R12, R19, RZ ;  /* 0x000000130c107224 */ /* 0x000fe200078e02ff */
[----:B------:R-:W-:Y:S01]  /*0400*/  ISETP.NE.AND P0, PT, R13, RZ, PT ;  /* 0x000000ff0d00720c */ /* 0x000fe20003f05270 */
[----:B------:R-:W-:Y:S01]  /*0410*/  IMAD.SHL.U32 R18, R14, 0x2, RZ ;  /* 0x000000020e127824 */ /* 0x000fe200078e00ff */
[----:B------:R-:W-:-:S13]  /*0420*/  ISETP.GT.U32.AND P1, PT, R3, -0x4, PT ;  /* 0xfffffffc0300780c */ /* 0x000fda0003f24070 */
        /* <DEDUP_REMOVED lines=13> */
.L_x_2869:
[----:B------:R-:W-:Y:S01]  /*0500*/  IADD3 R4, PT, PT, R24, -0x2, RZ ;  /* 0xfffffffe18047810 */ /* 0x000fe20007ffe0ff */
[----:B------:R-:W-:Y:S01]  /*0510*/  VIADD R5, R20, 0x1 ;  /* 0x0000000114057836 */ /* 0x000fe20000000000 */
[----:B------:R-:W-:Y:S01]  /*0520*/  IADD3 R6, PT, PT, R24, -0x3, RZ ;  /* 0xfffffffd18067810 */ /* 0x000fe20007ffe0ff */
[----:B------:R-:W-:Y:S01]  /*0530*/  VIADD R8, R20, 0x2 ;  /* 0x0000000214087836 */ /* 0x000fe20000000000 */
[CC--:B------:R-:W-:Y:S02]  /*0540*/  ISETP.GE.AND P1, PT, R4.reuse, R23.reuse, PT ;  /* 0x000000170400720c */ /* 0x0c0fe40003f26270 */
[-C--:B------:R-:W-:Y:S02]  /*0550*/  VIMNMX R4, PT, PT, R4, R23.reuse, PT ;  /* 0x0000001704047248 */ /* 0x080fe40003fe0100 */
[----:B------:R-:W-:Y:S02]  /*0560*/  SEL R5, R5, RZ, P1 ;  /* 0x000000ff05057207 */ /* 0x000fe40000800000 */
[----:B------:R-:W-:-:S02]  /*0570*/  ISETP.GE.AND P1, PT, R6, R23, PT ;  /* 0x000000170600720c */ /* 0x000fc40003f26270 */
[----:B------:R-:W-:Y:S01]  /*0580*/  IADD3 R5, PT, PT, R4, R16, R5 ;  /* 0x0000001004057210 */ /* 0x000fe20007ffe005 */
[----:B------:R-:W-:Y:S01]  /*0590*/  VIADD R4, R24, 0xffffffff ;  /* 0xffffffff18047836 */ /* 0x000fe20000000000 */
[-C--:B------:R-:W-:Y:S02]  /*05a0*/  VIMNMX R6, PT, PT, R6, R23.reuse, PT ;  /* 0x0000001706067248 */ /* 0x080fe40003fe0100 */
[----:B------:R-:W-:Y:S01]  /*05b0*/  SEL R7, R20, RZ, P1 ;  /* 0x000000ff14077207 */ /* 0x000fe20000800000 */
[----:B------:R-:W-:Y:S01]  /*05c0*/  IMAD R5, R5, 0x40, R18 ;  /* 0x0000004005057824 */ /* 0x000fe200078e0212 */
[-C--:B------:R-:W-:Y:S02]  /*05d0*/  ISETP.GE.AND P2, PT, R24, R23.reuse, PT ;  /* 0x000000171800720c */ /* 0x080fe40003f46270 */
[----:B------:R-:W-:Y:S02]  /*05e0*/  IADD3 R9, PT, PT, R20, 0x3, RZ ;  /* 0x0000000314097810 */ /* 0x000fe40007ffe0ff */
[----:B------:R-:W-:-:S02]  /*05f0*/  ISETP.GE.AND P1, PT, R4, R23, PT ;  /* 0x000000170400720c */ /* 0x000fc40003f26270 */
[----:B------:R-:W-:Y:S02]  /*0600*/  IADD3 R7, PT, PT, R6, R16, R7 ;  /* 0x0000001006077210 */ /* 0x000fe40007ffe007 */
[----:B------:R-:W-:Y:S02]  /*0610*/  SEL R11, R9, RZ, P2 ;  /* 0x000000ff090b7207 */ /* 0x000fe40001000000 */
[-C--:B------:R-:W-:Y:S02]  /*0620*/  VIMNMX R4, PT, PT, R4, R23.reuse, PT ;  /* 0x0000001704047248 */ /* 0x080fe40003fe0100 */
[----:B------:R-:W-:Y:S02]  /*0630*/  SEL R9, R8, RZ, P1 ;  /* 0x000000ff08097207 */ /* 0x000fe40000800000 */
[C---:B------:R-:W-:Y:S01]  /*0640*/  VIMNMX R6, PT, PT, R24.reuse, R23, PT ;  /* 0x0000001718067248 */ /* 0x040fe20003fe0100 */
[----:B------:R-:W-:Y:S01]  /*0650*/  VIADD R24, R24, 0x4 ;  /* 0x0000000418187836 */ /* 0x000fe20000000000 */
[----:B------:R-:W-:-:S02]  /*0660*/  IADD3 R26, PT, PT, R26, 0x4, RZ ;  /* 0x000000041a1a7810 */ /* 0x000fc40007ffe0ff */
[----:B------:R-:W-:Y:S02]  /*0670*/  LEA R7, R7, R18, 0x6 ;  /* 0x0000001207077211 */ /* 0x000fe400078e30ff */
[-C--:B------:R-:W-:Y:S01]  /*0680*/  IADD3 R9, PT, PT, R4, R16.reuse, R9 ;  /* 0x0000001004097210 */ /* 0x080fe20007ffe009 */
[----:B--2---:R-:W-:Y:S01]  /*0690*/  IMAD.WIDE R4, R5, 0x2, R2 ;  /* 0x0000000205047825 */ /* 0x004fe200078e0202 */
[----:B------:R-:W-:Y:S02]  /*06a0*/  IADD3 R29, PT, PT, R6, R16, R11 ;  /* 0x00000010061d7210 */ /* 0x000fe40007ffe00b */
[----:B------:R-:W-:Y:S01]  /*06b0*/  ISETP.NE.AND P1, PT, R26, RZ, PT ;  /* 0x000000ff1a00720c */ /* 0x000fe20003f25270 */
[----:B------:R-:W-:Y:S01]  /*06c0*/  IMAD.WIDE R10, R7, 0x2, R2 ;  /* 0x00000002070a7825 */ /* 0x000fe200078e0202 */
[----:B------:R-:W-:Y:S02]  /*06d0*/  LEA R7, R9, R18, 0x6 ;  /* 0x0000001209077211 */ /* 0x000fe400078e30ff */
[----:B------:R-:W-:Y:S01]  /*06e0*/  IADD3 R20, PT, PT, R20, 0x4, RZ ;  /* 0x0000000414147810 */ /* 0x000fe20007ffe0ff */
[----:B------:R-:W-:Y:S01]  /*06f0*/  IMAD R9, R29, 0x40, R18 ;  /* 0x000000401d097824 */ /* 0x000fe200078e0212 */
[----:B------:R-:W-:Y:S01]  /*0700*/  @!PT LDS RZ, [RZ] ;  /* 0x00000000fffff984 */ /* 0x000fe20000000800 */
[----:B------:R-:W-:Y:S01]  /*0710*/  @!PT LDS RZ, [RZ] ;  /* 0x00000000fffff984 */ /* 0x000fe20000000800 */
[----:B------:R-:W-:Y:S01]  /*0720*/  @!PT LDS RZ, [RZ] ;  /* 0x00000000fffff984 */ /* 0x000fe20000000800 */
[----:B---3--:R-:W-:Y:S01]  /*0730*/  LDGSTS.E [R27+-0x100], desc[UR8][R10.64] ;  /* 0xfff000000a1b7fae */ /* 0x008fe2000b9a1008 */
[----:B------:R-:W-:-:S03]  /*0740*/  IMAD.WIDE R6, R7, 0x2, R2 ;  /* 0x0000000207067825 */ /* 0x000fc600078e0202 */
[----:B------:R-:W-:Y:S01]  /*0750*/  LDGSTS.E [R27+-0x80], desc[UR8][R4.64] ;  /* 0xfff80000041b7fae */ /* 0x000fe2000b9a1008 */
[----:B------:R-:W-:-:S03]  /*0760*/  IMAD.WIDE R8, R9, 0x2, R2 ;  /* 0x0000000209087825 */ /* 0x000fc600078e0202 */
[----:B------:R-:W-:Y:S04]  /*0770*/  LDGSTS.E [R27], desc[UR8][R6.64] ;  /* 0x00000000061b7fae */ /* 0x000fe8000b9a1008 */
[----:B------:R1:W-:Y:S02]  /*0780*/  LDGSTS.E [R27+0x80], desc[UR8][R8.64] ;  /* 0x00080000081b7fae */ /* 0x0003e4000b9a1008 */
[----:B-1----:R-:W-:Y:S01]  /*0790*/  VIADD R27, R27, 0x200 ;  /* 0x000002001b1b7836 */ /* 0x002fe20000000000 */
[----:B------:R-:W-:Y:S06]  /*07a0*/  @P1 BRA `(.L_x_2869) ;  /* 0xfffffffc00541947 */ /* 0x000fec000383ffff */
.L_x_2868:
[----:B---3--:R-:W-:Y:S05]  /*07b0*/  BSYNC.RECONVERGENT B1 ;  /* 0x0000000000017941 */ /* 0x008fea0003800200 */
.L_x_2867:
[----:B------:R-:W-:Y:S05]  /*07c0*/  @!P0 BRA `(.L_x_2866) ;  /* 0x00000000006c8947 */ /* 0x000fea0003800000 */
[----:B------:R-:W1:Y:S01]  /*07d0*/  S2UR UR6, SR_CgaCtaId ;  /* 0x00000000000679c3 */ /* 0x000e620000008800 */
[----:B------:R-:W-:Y:S01]  /*07e0*/  UMOV UR5, 0x400 ;  /* 0x0000040000057882 */ /* 0x000fe20000000000 */
[----:B------:R-:W-:Y:S02]  /*07f0*/  IADD3 R6, PT, PT, R22, R25, RZ ;  /* 0x0000001916067210 */ /* 0x000fe40007ffe0ff */
[----:B------:R-:W-:-:S03]  /*0800*/  IADD3 R13, PT, PT, -R13, RZ, RZ ;  /* 0x000000ff0d0d7210 */ /* 0x000fc60007ffe1ff */
[----:B------:R-:W-:Y:S01]  /*0810*/  IMAD.IADD R7, R6, 0x1, -R23 ;  /* 0x0000000106077824 */ /* 0x000fe200078e0a17 */
[----:B------:R-:W2:Y:S01]  /*0820*/  LDC.64 R2, c[0x0][0x380] ;  /* 0x0000e000ff027b82 */ /* 0x000ea20000000a00 */
[----:B-1----:R-:W-:-:S04]  /*0830*/  ULEA UR5, UR6, UR5, 0x18 ;  /* 0x0000000506057291 */ /* 0x002fc8000f8ec0ff */
[----:B------:R-:W-:-:S06]  /*0840*/  ULEA UR5, UR4, UR5, 0x1 ;  /* 0x0000000504057291 */ /* 0x000fcc000f8e08ff */
[----:B------:R-:W-:-:S05]  /*0850*/  LEA R4, R17, UR5, 0xa ;  /* 0x0000000511047c11 */ /* 0x000fca000f8e50ff */
[----:B------:R-:W-:-:S05]  /*0860*/  IMAD R25, R25, 0x80, R4 ;  /* 0x0000008019197824 */ /* 0x000fca00078e0204 */
[----:B------:R-:W-:-:S07]  /*0870*/  LEA R25, R14, R25, 0x2 ;  /* 0x000000190e197211 */ /* 0x000fce00078e10ff */
.L_x_2870:
        /* <DEDUP_REMOVED lines=13> */
[----:B------:R1:W-:Y:S02]  /*0950*/  LDGSTS.E [R25], desc[UR8][R4.64] ;  /* 0x0000000004197fae */ /* 0x0003e4000b9a1008 */
[----:B-1----:R-:W-:Y:S01]  /*0960*/  VIADD R25, R25, 0x80 ;  /* 0x0000008019197836 */ /* 0x002fe20000000000 */
[----:B------:R-:W-:Y:S06]  /*0970*/  @P0 BRA `(.L_x_2870) ;  /* 0xfffffffc00c00947 */ /* 0x000fec000383ffff */
.L_x_2866:
[----:B---3--:R-:W-:Y:S05]  /*0980*/  BSYNC.RECONVERGENT B0 ;  /* 0x0000000000007941 */ /* 0x008fea0003800200 */
.L_x_2865:
        /* <DEDUP_REMOVED lines=34> */
[----:B------:R-:W-:-:S04]  /*0bb0*/  LOP3.LUT R13, R4, 0x60, RZ, 0xc0, !PT ;  /* 0x00000060040d7812 */ /* 0x000fc800078ec0ff */
[----:B------:R-:W-:Y:S01]  /*0bc0*/  LOP3.LUT R13, R13, 0x1f, R0, 0xf8, !PT ;  /* 0x0000001f0d0d7812 */ /* 0x000fe200078ef800 */
[----:B------:R-:W-:Y:S01]  /*0bd0*/  IMAD.MOV R0, RZ, RZ, -R2 ;  /* 0x000000ffff007224 */ /* 0x000fe200078e0a02 */
[----:B-1----:R-:W-:-:S06]  /*0be0*/  ULEA UR5, UR7, UR5, 0x18 ;  /* 0x0000000507057291 */ /* 0x002fcc000f8ec0ff */
[----:B------:R-:W-:-:S04]  /*0bf0*/  LEA R3, R3, UR5, 0x1 ;  /* 0x0000000503037c11 */ /* 0x000fc8000f8e08ff */
[----:B------:R-:W-:-:S07]  /*0c00*/  IADD3 R7, PT, PT, R3, R5, RZ ;  /* 0x0000000503077210 */ /* 0x000fce0007ffe0ff */
.L_x_2875:
        /* <DEDUP_REMOVED lines=11> */
.L_x_2874:
[----:B------:R-:W-:Y:S05]  /*0cc0*/  BSYNC.RECONVERGENT B1 ;  /* 0x0000000000017941 */ /* 0x000fea0003800200 */
.L_x_2873:
        /* <DEDUP_REMOVED lines=8> */
.L_x_2876:
        /* <DEDUP_REMOVED lines=23> */
.L_x_2872:
[----:B------:R-:W-:Y:S05]  /*0ec0*/  BSYNC.RECONVERGENT B0 ;  /* 0x0000000000007941 */ /* 0x000fea0003800200 */
.L_x_2871:
        /* <DEDUP_REMOVED lines=8> */
[----:B------:R-:W-:Y:S01]  /*0f50*/  VIADD R0, R22, 0x1 ;  /* 0x0000000116007836 */ /* 0x000fe20000000000 */
        /* <DEDUP_REMOVED lines=10> */
[----:B------:R-:W-:Y:S01]  /*1000*/  ISETP.NE.AND P0, PT, R15, R0, PT ;  /* 0x000000000f00720c */ /* 0x000fe20003f05270 */
[----:B------:R-:W-:Y:S01]  /*1010*/  USHF.R.S32.HI UR7, URZ, 0x1, UR5 ;  /* 0x00000001ff077899 */ /* 0x000fe20008011405 */
[----:B---3--:R-:W-:Y:S01]  /*1020*/  LEA R25, R25, R10, 0x18 ;  /* 0x0000000a19197211 */ /* 0x008fe200078ec0ff */
[----:B------:R-:W-:Y:S01]  /*1030*/  IMAD R10, R17, UR10, R14 ;  /* 0x0000000a110a7c24 */ /* 0x000fe2000f8e020e */
[----:B------:R-:W-:Y:S01]  /*1040*/  LEA R20, R14, R11, 0x1 ;  /* 0x0000000b0e147211 */ /* 0x000fe200078e08ff */
[----:B------:R-:W-:Y:S01]  /*1050*/  ULOP3.LUT UR5, UR5, 0xfffffffe, URZ, 0xc0, !UPT ;  /* 0xfffffffe05057892 */ /* 0x000fe2000f8ec0ff */
[----:B------:R-:W-:Y:S01]  /*1060*/  BSSY B0, `(.L_x_2877) ;  /* 0x0000076000007945 */ /* 0x000fe20003800000 */
[----:B------:R-:W-:Y:S01]  /*1070*/  IMAD R12, R12, R19, RZ ;  /* 0x000000130c0c7224 */ /* 0x000fe200078e02ff */
[----:B------:R-:W-:Y:S01]  /*1080*/  SHF.L.U32 R20, R20, 0x1, RZ ;  /* 0x0000000114147819 */ /* 0x000fe200000006ff */
[----:B------:R-:W-:-:S02]  /*1090*/  IMAD.MOV.U32 R11, RZ, RZ, RZ ;  /* 0x000000ffff0b7224 */ /* 0x000fc400078e00ff */
[----:B------:R-:W-:Y:S02]  /*10a0*/  IMAD R10, R10, 0x2, R25 ;  /* 0x000000020a0a7824 */ /* 0x000fe400078e0219 */
[----:B-----5:R-:W-:Y:S02]  /*10b0*/  HADD2.F32 R8, -RZ, R8.H0_H0 ;  /* 0x20000008ff087230 */ /* 0x020fe40000004100 */
[----:B--2---:R-:W-:Y:S02]  /*10c0*/  HADD2.F32 R9, -RZ, R9.H0_H0 ;  /* 0x20000009ff097230 */ /* 0x004fe40000004100 */
[----:B----4-:R-:W-:Y:S02]  /*10d0*/  HADD2.F32 R7, -RZ, R7.H0_H0 ;  /* 0x20000007ff077230 */ /* 0x010fe40000004100 */
[----:B------:R-:W-:Y:S01]  /*10e0*/  HADD2.F32 R6, -RZ, R6.H0_H0 ;  /* 0x20000006ff067230 */ /* 0x000fe20000004100 */
[----:B------:R-:W-:Y:S06]  /*10f0*/  @!P0 BRA `(.L_x_2878) ;  /* 0x0000000400b08947 */ /* 0x000fec0003800000 */
[----:B------:R-:W-:Y:S01]  /*1100*/  LOP3.LUT R11, R21, 0x7ffffffe, RZ, 0xc0, !PT ;  /* 0x7ffffffe150b7812 */ /* 0x000fe200078ec0ff */
[----:B------:R-:W-:Y:S01]  /*1110*/  IMAD.MOV.U32 R17, RZ, RZ, 0x1 ;  /* 0x00000001ff117424 */ /* 0x000fe200078e00ff */
[----:B------:R-:W-:Y:S02]  /*1120*/  IADD3 R19, PT, PT, R20, 0x80, R25 ;  /* 0x0000008014137810 */ /* 0x000fe40007ffe019 */
[----:B------:R-:W-:Y:S01]  /*1130*/  IADD3 R18, PT, PT, R22, -R23, RZ ;  /* 0x8000001716127210 */ /* 0x000fe20007ffe0ff */
[----:B------:R-:W-:Y:S01]  /*1140*/  IMAD.MOV R15, RZ, RZ, -R11 ;  /* 0x000000ffff0f7224 */ /* 0x000fe200078e0a0b */
[----:B------:R-:W-:-:S07]  /*1150*/  MOV R16, R22 ;  /* 0x0000001600107202 */ /* 0x000fce0000000f00 */
.L_x_2883:
[----:B-1----:R-:W1:Y:S01]  /*1160*/  LDS R2, [R19+-0x80] ;  /* 0xffff800013027984 */ /* 0x002e620000000800 */
[----:B------:R-:W-:Y:S01]  /*1170*/  MOV R23, UR11 ;  /* 0x0000000b00177c02 */ /* 0x000fe20008000f00 */
[----:B------:R-:W-:Y:S01]  /*1180*/  UMOV UR4, 0xffffffff ;  /* 0xffffffff00047882 */ /* 0x000fe20000000000 */
[C---:B------:R-:W-:Y:S02]  /*1190*/  VIADD R26, R16.reuse, 0x1 ;  /* 0x00000001101a7836 */ /* 0x040fe40000000000 */
        /* <DEDUP_REMOVED lines=18> */
.L_x_2893:
        /* <DEDUP_REMOVED lines=13> */
.L_x_2881:
[----:B------:R-:W-:Y:S05]  /*1390*/  BSYNC.RECONVERGENT B1 ;  /* 0x0000000000017941 */ /* 0x000fea0003800200 */
.L_x_2880:
[----:B------:R-:W1:Y:S01]  /*13a0*/  @!P0 LDS.U16 R3, [R10+UR5] ;  /* 0x000000050a038984 */ /* 0x000e620008000400 */
[----:B------:R-:W-:Y:S01]  /*13b0*/  FMUL.FTZ R5, R29, R2 ;  /* 0x000000021d057220 */ /* 0x000fe20000410000 */
[----:B------:R-:W-:Y:S01]  /*13c0*/  IMAD R27, R27, 0x40, R13 ;  /* 0x000000401b1b7824 */ /* 0x000fe200078e020d */
[----:B------:R-:W-:Y:S01]  /*13d0*/  ISETP.GE.AND P2, PT, R26, R23, PT ;  /* 0x000000171a00720c */ /* 0x000fe20003f46270 */
[----:B------:R-:W2:Y:S01]  /*13e0*/  @!P0 LDS.U16 R2, [R10] ;  /* 0x000000000a028984 */ /* 0x000ea20000000400 */
[----:B------:R-:W-:Y:S01]  /*13f0*/  FMUL.FTZ R5, R0, R5 ;  /* 0x0000000500057220 */ /* 0x000fe20000410000 */
[----:B------:R-:W-:Y:S01]  /*1400*/  VIMNMX R26, PT, PT, R26, R23, PT ;  /* 0x000000171a1a7248 */ /* 0x000fe20003fe0100 */
[----:B------:R-:W-:Y:S01]  /*1410*/  UMOV UR4, 0xffffffff ;  /* 0xffffffff00047882 */ /* 0x000fe20000000000 */
[----:B------:R-:W3:Y:S01]  /*1420*/  LDS R25, [R19] ;  /* 0x0000000013197984 */ /* 0x000ee20000000800 */
[----:B-1----:R-:W-:Y:S02]  /*1430*/  @!P0 HADD2.F32 R3, -RZ, R3.H0_H0 ;  /* 0x20000003ff038230 */ /* 0x002fe40000004100 */
[----:B--2---:R-:W-:-:S03]  /*1440*/  @!P0 HADD2.F32 R2, -RZ, R2.H0_H0 ;  /* 0x20000002ff028230 */ /* 0x004fc60000004100 */
[-C--:B------:R-:W-:Y:S01]  /*1450*/  @!P0 FMUL.FTZ R0, R4, R3.reuse ;  /* 0x0000000304008220 */ /* 0x080fe20000410000 */
[----:B------:R-:W-:-:S03]  /*1460*/  @!P0 FMUL.FTZ R3, R5, R3 ;  /* 0x0000000305038220 */ /* 0x000fc60000410000 */
[-C--:B------:R-:W-:Y:S01]  /*1470*/  @!P0 FFMA.FTZ R0, R5, R2.reuse, -R0 ;  /* 0x0000000205008223 */ /* 0x080fe20000010800 */
[----:B------:R-:W-:Y:S02]  /*1480*/  @!P0 FFMA.FTZ R4, R4, R2, R3 ;  /* 0x0000000204048223 */ /* 0x000fe40000010003 */
[----:B------:R-:W1:Y:S02]  /*1490*/  LDC.64 R2, c[0x0][0x380] ;  /* 0x0000e000ff027b82 */ /* 0x000e640000000a00 */
[----:B------:R-:W-:Y:S02]  /*14a0*/  @!P0 MOV R5, R0 ;  /* 0x0000000000058202 */ /* 0x000fe40000000f00 */
[----:B------:R-:W-:Y:S02]  /*14b0*/  IADD3 R0, PT, PT, R18, 0x1, RZ ;  /* 0x0000000112007810 */ /* 0x000fe40007ffe0ff */
        /* <DEDUP_REMOVED lines=19> */
.L_x_2900:
[----:B--2---:R-:W-:Y:S01]  /*15f0*/  FADD.FTZ R29, R4, R29 ;  /* 0x0000001d041d7221 */ /* 0x004fe20000010000 */
[----:B-1----:R-:W-:Y:S01]  /*1600*/  FSEL R4, R9, R6, !P2 ;  /* 0x0000000609047208 */ /* 0x002fe20005000000 */
[----:B------:R-:W-:Y:S01]  /*1610*/  VIADD R15, R15, 0x2 ;  /* 0x000000020f0f7836 */ /* 0x000fe20000000000 */
[----:B------:R-:W-:Y:S01]  /*1620*/  IADD3 R17, PT, PT, R17, 0x2, RZ ;  /* 0x0000000211117810 */ /* 0x000fe20007ffe0ff */
[----:B------:R-:W-:Y:S01]  /*1630*/  FFMA.FTZ R29, R29, 0.015625, R24 ;  /* 0x3c8000001d1d7823 */ /* 0x000fe20000010018 */
[----:B------:R-:W-:Y:S01]  /*1640*/  VIADD R19, R19, 0x100 ;  /* 0x0000010013137836 */ /* 0x000fe20000000000 */
[----:B------:R-:W1:Y:S01]  /*1650*/  @!P0 LDS.U16 R24, [R10+UR5] ;  /* 0x000000050a188984 */ /* 0x000e620008000400 */
[----:B------:R-:W-:Y:S01]  /*1660*/  IADD3 R16, PT, PT, R16, 0x2, RZ ;  /* 0x0000000210107810 */ /* 0x000fe20007ffe0ff */
[----:B------:R-:W-:Y:S02]  /*1670*/  VIADD R18, R18, 0x2 ;  /* 0x0000000212127836 */ /* 0x000fe40000000000 */
[----:B------:R-:W2:Y:S02]  /*1680*/  MUFU.RSQ R29, R29 ;  /* 0x0000001d001d7308 */ /* 0x000ea40000001400 */
[----:B--2---:R-:W-:-:S04]  /*1690*/  FMUL.FTZ R4, R29, R4 ;  /* 0x000000041d047220 */ /* 0x004fc80000410000 */
[----:B------:R-:W-:Y:S01]  /*16a0*/  FMUL.FTZ R27, R27, R4 ;  /* 0x000000041b1b7220 */ /* 0x000fe20000410000 */
[----:B------:R-:W-:-:S05]  /*16b0*/  FSEL R4, R8, R7, !P2 ;  /* 0x0000000708047208 */ /* 0x000fca0005000000 */
[----:B------:R-:W-:Y:S02]  /*16c0*/  FMUL.FTZ R5, R29, R4 ;  /* 0x000000041d057220 */ /* 0x000fe40000410000 */
[----:B------:R-:W2:Y:S02]  /*16d0*/  @!P0 LDS.U16 R4, [R10] ;  /* 0x000000000a048984 */ /* 0x000ea40000000400 */
[----:B------:R-:W-:Y:S01]  /*16e0*/  FMUL.FTZ R0, R0, R5 ;  /* 0x0000000500007220 */ /* 0x000fe20000410000 */
[----:B-1----:R-:W-:-:S05]  /*16f0*/  @!P0 HADD2.F32 R25, -RZ, R24.H0_H0 ;  /* 0x20000018ff198230 */ /* 0x002fca0000004100 */
[CC--:B------:R-:W-:Y:S01]  /*1700*/  @!P0 FMUL.FTZ R5, R25.reuse, R27.reuse ;  /* 0x0000001b19058220 */ /* 0x0c0fe20000410000 */
[----:B--2---:R-:W-:Y:S02]  /*1710*/  @!P0 HADD2.F32 R24, -RZ, R4.H0_H0 ;  /* 0x20000004ff188230 */ /* 0x004fe40000004100 */
[-C--:B------:R-:W-:Y:S01]  /*1720*/  @!P0 FMUL.FTZ R4, R25, R0.reuse ;  /* 0x0000000019048220 */ /* 0x080fe20000410000 */
[----:B------:R-:W-:Y:S02]  /*1730*/  IMAD R25, R26, 0x40, R13 ;  /* 0x000000401a197824 */ /* 0x000fe400078e020d */
[C---:B------:R-:W-:Y:S01]  /*1740*/  @!P0 FFMA.FTZ R5, R24.reuse, R0, -R5 ;  /* 0x0000000018058223 */ /* 0x040fe20000010805 */
[----:B------:R-:W-:Y:S01]  /*1750*/  @!P0 FFMA.FTZ R27, R24, R27, R4 ;  /* 0x0000001b181b8223 */ /* 0x000fe20000010004 */
[----:B------:R-:W-:-:S03]  /*1760*/  IMAD.WIDE R2, R25, 0x2, R2 ;  /* 0x0000000219027825 */ /* 0x000fc600078e0202 */
[----:B------:R-:W-:Y:S02]  /*1770*/  @!P0 MOV R0, R5 ;  /* 0x0000000500008202 */ /* 0x000fe40000000f00 */
[----:B------:R-:W-:Y:S02]  /*1780*/  ISETP.NE.AND P0, PT, R15, RZ, PT ;  /* 0x000000ff0f00720c */ /* 0x000fe40003f05270 */
[----:B------:R-:W-:-:S05]  /*1790*/  F2FP.F16.F32.PACK_AB R27, R27, R0 ;  /* 0x000000001b1b723e */ /* 0x000fca00000000ff */
[----:B------:R1:W-:Y:S06]  /*17a0*/  STG.E desc[UR8][R2.64], R27 ;  /* 0x0000001b02007986 */ /* 0x0003ec000c101908 */
[----:B------:R-:W-:Y:S05]  /*17b0*/  @P0 BRA `(.L_x_2883) ;  /* 0xfffffff800680947 */ /* 0x000fea000383ffff */
.L_x_2878:
[----:B------:R-:W-:Y:S05]  /*17c0*/  BSYNC B0 ;  /* 0x0000000000007941 */ /* 0x000fea0003800000 */
.L_x_2877:
[----:B------:R-:W-:-:S04]  /*17d0*/  LOP3.LUT R21, R21, 0x1, RZ, 0xc0, !PT ;  /* 0x0000000115157812 */ /* 0x000fc800078ec0ff */
[----:B------:R-:W-:-:S13]  /*17e0*/  ISETP.NE.U32.AND P0, PT, R21, 0x1, PT ;  /* 0x000000011500780c */ /* 0x000fda0003f05070 */
[----:B------:R-:W-:Y:S05]  /*17f0*/  @P0 EXIT ;  /* 0x000000000000094d */ /* 0x000fea0003800000 */
[----:B------:R-:W2:Y:S01]  /*1800*/  S2UR UR6, SR_CgaCtaId ;  /* 0x00000000000679c3 */ /* 0x000ea20000008800 */
[----:B------:R-:W-:Y:S01]  /*1810*/  UMOV UR4, 0x400 ;  /* 0x0000040000047882 */ /* 0x000fe20000000000 */
[----:B------:R-:W-:Y:S01]  /*1820*/  LEA R20, R11, R20, 0x7 ;  /* 0x000000140b147211 */ /* 0x000fe200078e38ff */
[----:B------:R-:W-:-:S05]  /*1830*/  IMAD.IADD R22, R22, 0x1, R11 ;  /* 0x0000000116167824 */ /* 0x000fca00078e020b */
[CC--:B------:R-:W-:Y:S02]  /*1840*/  ISETP.GE.AND P0, PT, R22.reuse, R23.reuse, PT ;  /* 0x000000171600720c */ /* 0x0c0fe40003f06270 */
[CC--:B------:R-:W-:Y:S02]  /*1850*/  IADD3 R0, PT, PT, R22.reuse, -R23.reuse, RZ ;  /* 0x8000001716007210 */ /* 0x0c0fe40007ffe0ff */
[----:B------:R-:W-:Y:S02]  /*1860*/  VIMNMX R22, PT, PT, R22, R23, PT ;  /* 0x0000001716167248 */ /* 0x000fe40003fe0100 */
[----:B-1----:R-:W-:-:S04]  /*1870*/  SEL R3, R0, RZ, P0 ;  /* 0x000000ff00037207 */ /* 0x002fc80000000000 */
[----:B------:R-:W-:-:S05]  /*1880*/  IADD3 R22, PT, PT, R22, R12, R3 ;  /* 0x0000000c16167210 */ /* 0x000fca0007ffe003 */
[----:B------:R-:W-:Y:S01]  /*1890*/  IMAD R13, R22, 0x40, R13 ;  /* 0x00000040160d7824 */ /* 0x000fe200078e020d */
        /* <DEDUP_REMOVED lines=17> */
.L_x_2907:
[----:B------:R-:W3:Y:S01]  /*19b0*/  LDC R4, c[0x0][0x394] ;  /* 0x0000e500ff047b82 */ /* 0x000ee20000000800 */
[----:B------:R-:W-:Y:S01]  /*19c0*/  ISETP.NE.AND P1, PT, R11, RZ, PT ;  /* 0x000000ff0b00720c */ /* 0x000fe20003f25270 */
[----:B------:R-:W-:Y:S01]  /*19d0*/  BSSY.RECONVERGENT B0, `(.L_x_2885) ;  /* 0x0000004000007945 */ /* 0x000fe20003800200 */
[----:B------:R-:W-:-:S11]  /*19e0*/  ISETP.GE.AND P2, PT, R14, UR7, PT ;  /* 0x000000070e007c0c */ /* 0x000fd6000bf46270 */
[----:B------:R-:W-:Y:S05]  /*19f0*/  @P1 BRA `(.L_x_2886) ;  /* 0x0000000000041947 */ /* 0x000fea0003800000 */
[----:B------:R-:W-:-:S04]  /*1a00*/  DEPBAR.LE SB0, 0x0 ;  /* 0x000080000000791a */ /* 0x000fc80000000000 */
.L_x_2886:
[----:B------:R-:W-:Y:S05]  /*1a10*/  BSYNC.RECONVERGENT B0 ;  /* 0x0000000000007941 */ /* 0x000fea0003800200 */
.L_x_2885:
        /* <DEDUP_REMOVED lines=18> */
[----:B------:R-:W-:-:S04]  /*1b40*/  @!P2 FFMA.FTZ R7, R7, R11, R12 ;  /* 0x0000000b0707a223 */ /* 0x000fc8000001000c */
[----:B------:R-:W-:-:S04]  /*1b50*/  @!P2 MOV R0, R3 ;  /* 0x000000030000a202 */ /* 0x000fc80000000f00 */
[----:B------:R-:W-:-:S05]  /*1b60*/  F2FP.F16.F32.PACK_AB R7, R7, R0 ;  /* 0x000000000707723e */ /* 0x000fca00000000ff */
[----:B------:R-:W-:Y:S01]  /*1b70*/  STG.E desc[UR8][R4.64], R7 ;  /* 0x0000000704007986 */ /* 0x000fe2000c101908 */
[----:B------:R-:W-:Y:S05]  /*1b80*/  EXIT ;  /* 0x000000000000794d */ /* 0x000fea0003800000 */
.L_x_2879:
[----:B------:R-:W-:Y:S01]  /*1b90*/  HFMA2 R25, -RZ, RZ, 0, 1.847743988037109375e-06 ;  /* 0x0000001fff197431 */ /* 0x000fe200000001ff */
[----:B------:R-:W-:Y:S01]  /*1ba0*/  BSSY B1, `(.L_x_2887) ;  /* 0x0000006000017945 */ /* 0x000fe20003800000 */
[----:B------:R-:W-:Y:S02]  /*1bb0*/  IMAD.MOV.U32 R5, RZ, RZ, 0x10 ;  /* 0x00000010ff057424 */ /* 0x000fe400078e00ff */
[----:B------:R-:W-:-:S07]  /*1bc0*/  IMAD.MOV.U32 R28, RZ, RZ, -0x1 ;  /* 0xffffffffff1c7424 */ /* 0x000fce00078e00ff */
[----:B------:R-:W-:Y:S05]  /*1bd0*/  WARPSYNC.COLLECTIVE R28, `(.L_x_2888) ;  /* 0x000000001c087348 */ /* 0x000fea0003c00000 */
[----:B------:R1:W2:Y:S02]  /*1be0*/  SHFL.BFLY P1, R29, R4, R5, R25 ;  /* 0x0c000005041d7389 */ /* 0x0002a40000020019 */
[----:B-12---:R-:W-:Y:S05]  /*1bf0*/  ENDCOLLECTIVE ;  /* 0x000000000000791b */ /* 0x006fea0003800000 */
.L_x_2888:
[----:B------:R-:W-:Y:S05]  /*1c00*/  BSYNC B1 ;  /* 0x0000000000017941 */ /* 0x000fea0003800000 */
.L_x_2887:
[----:B------:R-:W-:Y:S01]  /*1c10*/  FADD.FTZ R4, R4, R29 ;  /* 0x0000001d04047221 */ /* 0x000fe20000010000 */
[----:B------:R-:W-:Y:S01]  /*1c20*/  MOV R5, 0x8 ;  /* 0x0000000800057802 */ /* 0x000fe20000000f00 */
[----:B------:R-:W-:Y:S01]  /*1c30*/  IMAD.MOV.U32 R25, RZ, RZ, 0x1f ;  /* 0x0000001fff197424 */ /* 0x000fe200078e00ff */
[----:B------:R-:W-:-:S07]  /*1c40*/  MOV R28, 0xffffffff ;  /* 0xffffffff001c7802 */ /* 0x000fce0000000f00 */
[----:B------:R-:W-:Y:S05]  /*1c50*/  WARPSYNC.COLLECTIVE R28, `(.L_x_2889) ;  /* 0x000000001c087348 */ /* 0x000fea0003c00000 */
[----:B------:R1:W2:Y:S02]  /*1c60*/  SHFL.BFLY P1, R29, R4, R5, R25 ;  /* 0x0c000005041d7389 */ /* 0x0002a40000020019 */
[----:B-12---:R-:W-:Y:S05]  /*1c70*/  ENDCOLLECTIVE ;  /* 0x000000000000791b */ /* 0x006fea0003800000 */
.L_x_2889:
[----:B------:R-:W-:Y:S02]  /*1c80*/  HFMA2 R5, -RZ, RZ, 0, 2.384185791015625e-07 ;  /* 0x00000004ff057431 */ /* 0x000fe400000001ff */
[----:B------:R-:W-:-:S04]  /*1c90*/  FADD.FTZ R3, R4, R29 ;  /* 0x0000001d04037221 */ /* 0x000fc80000010000 */
[----:B------:R-:W-:-:S07]  /*1ca0*/  IMAD.MOV.U32 R4, RZ, RZ, R3 ;  /* 0x000000ffff047224 */ /* 0x000fce00078e0003 */
[----:B------:R-:W-:Y:S05]  /*1cb0*/  WARPSYNC.COLLECTIVE R28, `(.L_x_2890) ;  /* 0x000000001c087348 */ /* 0x000fea0003c00000 */
[----:B------:R1:W2:Y:S02]  /*1cc0*/  SHFL.BFLY P1, R29, R4, R5, R25 ;  /* 0x0c000005041d7389 */ /* 0x0002a40000020019 */
[----:B-12---:R-:W-:Y:S05]  /*1cd0*/  ENDCOLLECTIVE ;  /* 0x000000000000791b */ /* 0x006fea0003800000 */
.L_x_2890:
[----:B------:R-:W-:Y:S01]  /*1ce0*/  MOV R5, 0x2 ;  /* 0x0000000200057802 */ /* 0x000fe20000000f00 */
[----:B------:R-:W-:-:S04]  /*1cf0*/  FADD.FTZ R24, R3, R29 ;  /* 0x0000001d03187221 */ /* 0x000fc80000010000 */
[----:B------:R-:W-:-:S07]  /*1d00*/  IMAD.MOV.U32 R4, RZ, RZ, R24 ;  /* 0x000000ffff047224 */ /* 0x000fce00078e0018 */
[----:B------:R-:W-:Y:S05]  /*1d10*/  WARPSYNC.COLLECTIVE R28, `(.L_x_2891) ;  /* 0x000000001c087348 */ /* 0x000fea0003c00000 */
[----:B------:R1:W2:Y:S02]  /*1d20*/  SHFL.BFLY P1, R29, R4, R5, R25 ;  /* 0x0c000005041d7389 */ /* 0x0002a40000020019 */
[----:B-12---:R-:W-:Y:S05]  /*1d30*/  ENDCOLLECTIVE ;  /* 0x000000000000791b */ /* 0x006fea0003800000 */
.L_x_2891:
[----:B------:R-:W-:Y:S02]  /*1d40*/  HFMA2 R5, -RZ, RZ, 0, 5.9604644775390625e-08 ;  /* 0x00000001ff057431 */ /* 0x000fe400000001ff */
[----:B------:R-:W-:-:S04]  /*1d50*/  FADD.FTZ R3, R24, R29 ;  /* 0x0000001d18037221 */ /* 0x000fc80000010000 */
[----:B------:R-:W-:-:S07]  /*1d60*/  IMAD.MOV.U32 R4, RZ, RZ, R3 ;  /* 0x000000ffff047224 */ /* 0x000fce00078e0003 */
[----:B------:R-:W-:Y:S05]  /*1d70*/  WARPSYNC.COLLECTIVE R28, `(.L_x_2892) ;  /* 0x000000001c087348 */ /* 0x000fea0003c00000 */
[----:B------:R1:W2:Y:S02]  /*1d80*/  SHFL.BFLY P1, R29, R4, R5, R25 ;  /* 0x0c000005041d7389 */ /* 0x0002a40000020019 */
[----:B-12---:R-:W-:Y:S05]  /*1d90*/  ENDCOLLECTIVE ;  /* 0x000000000000791b */ /* 0x006fea0003800000 */
.L_x_2892:
[----:B------:R-:W-:Y:S05]  /*1da0*/  BRA `(.L_x_2893) ;  /* 0xfffffff400447947 */ /* 0x000fea000383ffff */
.L_x_2882:
[----:B------:R-:W-:Y:S01]  /*1db0*/  BSSY B1, `(.L_x_2894) ;  /* 0x0000007000017945 */ /* 0x000fe20003800000 */
[----:B------:R-:W-:Y:S01]  /*1dc0*/  IMAD.MOV.U32 R5, RZ, RZ, 0x10 ;  /* 0x00000010ff057424 */ /* 0x000fe200078e00ff */
[----:B------:R-:W-:Y:S01]  /*1dd0*/  MOV R25, 0x1f ;  /* 0x0000001f00197802 */ /* 0x000fe20000000f00 */
[----:B------:R-:W-:-:S07]  /*1de0*/  IMAD.MOV.U32 R28, RZ, RZ, -0x1 ;  /* 0xffffffffff1c7424 */ /* 0x000fce00078e00ff */
[----:B------:R-:W-:Y:S05]  /*1df0*/  WARPSYNC.COLLECTIVE R28, `(.L_x_2895) ;  /* 0x000000001c087348 */ /* 0x000fea0003c00000 */
[----:B------:R1:W2:Y:S02]  /*1e00*/  SHFL.BFLY P1, R29, R4, R5, R25 ;  /* 0x0c000005041d7389 */ /* 0x0002a40000020019 */
[----:B-12---:R-:W-:Y:S05]  /*1e10*/  ENDCOLLECTIVE ;  /* 0x000000000000791b */ /* 0x006fea0003800000 */
.L_x_2895:
[----:B------:R-:W-:Y:S05]  /*1e20*/  BSYNC B1 ;  /* 0x0000000000017941 */ /* 0x000fea0003800000 */
.L_x_2894:
[----:B------:R-:W-:Y:S01]  /*1e30*/  FADD.FTZ R4, R4, R29 ;  /* 0x0000001d04047221 */ /* 0x000fe20000010000 */
[----:B------:R-:W-:Y:S02]  /*1e40*/  HFMA2 R5, -RZ, RZ, 0, 4.76837158203125e-07 ;  /* 0x00000008ff057431 */ /* 0x000fe400000001ff */
[----:B------:R-:W-:Y:S01]  /*1e50*/  IMAD.MOV.U32 R25, RZ, RZ, 0x1f ;  /* 0x0000001fff197424 */ /* 0x000fe200078e00ff */
[----:B------:R-:W-:-:S07]  /*1e60*/  MOV R28, 0xffffffff ;  /* 0xffffffff001c7802 */ /* 0x000fce0000000f00 */
[----:B------:R-:W-:Y:S05]  /*1e70*/  WARPSYNC.COLLECTIVE R28, `(.L_x_2896) ;  /* 0x000000001c087348 */ /* 0x000fea0003c00000 */
[----:B------:R1:W2:Y:S02]  /*1e80*/  SHFL.BFLY P1, R29, R4, R5, R25 ;  /* 0x0c000005041d7389 */ /* 0x0002a40000020019 */
[----:B-12---:R-:W-:Y:S05]  /*1e90*/  ENDCOLLECTIVE ;  /* 0x000000000000791b */ /* 0x006fea0003800000 */
.L_x_2896:
[----:B------:R-:W-:Y:S02]  /*1ea0*/  IMAD.MOV.U32 R5, RZ, RZ, 0x4 ;  /* 0x00000004ff057424 */ /* 0x000fe400078e00ff */
[----:B------:R-:W-:-:S07]  /*1eb0*/  FADD.FTZ R4, R4, R29 ;  /* 0x0000001d04047221 */ /* 0x000fce0000010000 */
[----:B------:R-:W-:Y:S05]  /*1ec0*/  WARPSYNC.COLLECTIVE R28, `(.L_x_2897) ;  /* 0x000000001c087348 */ /* 0x000fea0003c00000 */
[----:B------:R1:W2:Y:S02]  /*1ed0*/  SHFL.BFLY P1, R29, R4, R5, R25 ;  /* 0x0c000005041d7389 */ /* 0x0002a40000020019 */
[----:B-12---:R-:W-:Y:S05]  /*1ee0*/  ENDCOLLECTIVE ;  /* 0x000000000000791b */ /* 0x006fea0003800000 */
.L_x_2897:
[----:B------:R-:W-:Y:S02]  /*1ef0*/  HFMA2 R5, -RZ, RZ, 0, 1.1920928955078125e-07 ;  /* 0x00000002ff057431 */ /* 0x000fe400000001ff */
[----:B------:R-:W-:-:S07]  /*1f00*/  FADD.FTZ R4, R4, R29 ;  /* 0x0000001d04047221 */ /* 0x000fce0000010000 */
[----:B------:R-:W-:Y:S05]  /*1f10*/  WARPSYNC.COLLECTIVE R28, `(.L_x_2898) ;  /* 0x000000001c087348 */ /* 0x000fea0003c00000 */
[----:B------:R1:W2:Y:S02]  /*1f20*/  SHFL.BFLY P1, R29, R4, R5, R25 ;  /* 0x0c000005041d7389 */ /* 0x0002a40000020019 */
[----:B-12---:R-:W-:Y:S05]  /*1f30*/  ENDCOLLECTIVE ;  /* 0x000000000000791b */ /* 0x006fea0003800000 */
.L_x_2898:
[----:B------:R-:W-:Y:S02]  /*1f40*/  IMAD.MOV.U32 R5, RZ, RZ, 0x1 ;  /* 0x00000001ff057424 */ /* 0x000fe400078e00ff */
[----:B------:R-:W-:-:S07]  /*1f50*/  FADD.FTZ R4, R4, R29 ;  /* 0x0000001d04047221 */ /* 0x000fce0000010000 */
[----:B------:R-:W-:Y:S05]  /*1f60*/  WARPSYNC.COLLECTIVE R28, `(.L_x_2899) ;  /* 0x000000001c087348 */ /* 0x000fea0003c00000 */
[----:B------:R1:W2:Y:S02]  /*1f70*/  SHFL.BFLY P1, R29, R4, R5, R25 ;  /* 0x0c000005041d7389 */ /* 0x0002a40000020019 */
[----:B-12---:R-:W-:Y:S05]  /*1f80*/  ENDCOLLECTIVE ;  /* 0x000000000000791b */ /* 0x006fea0003800000 */
.L_x_2899:
[----:B------:R-:W-:Y:S05]  /*1f90*/  BRA `(.L_x_2900) ;  /* 0xfffffff400947947 */ /* 0x000fea000383ffff */
.L_x_2884:
[----:B------:R-:W-:Y:S01]  /*1fa0*/  BSSY B0, `(.L_x_2901) ;  /* 0x0000007000007945 */ /* 0x000fe20003800000 */
[----:B------:R-:W-:Y:S01]  /*1fb0*/  MOV R5, 0x10 ;  /* 0x0000001000057802 */ /* 0x000fe20000000f00 */
[----:B------:R-:W-:Y:S01]  /*1fc0*/  IMAD.MOV.U32 R25, RZ, RZ, 0x1f ;  /* 0x0000001fff197424 */ /* 0x000fe200078e00ff */
[----:B------:R-:W-:-:S07]  /*1fd0*/  MOV R28, 0xffffffff ;  /* 0xffffffff001c7802 */ /* 0x000fce0000000f00 */
[----:B------:R-:W-:Y:S05]  /*1fe0*/  WARPSYNC.COLLECTIVE R28, `(.L_x_2902) ;  /* 0x000000001c087348 */ /* 0x000fea0003c00000 */
[----:B------:R1:W2:Y:S02]  /*1ff0*/  SHFL.BFLY P1, R29, R4, R5, R25 ;  /* 0x0c000005041d7389 */ /* 0x0002a40000020019 */
[----:B-12---:R-:W-:Y:S05]  /*2000*/  ENDCOLLECTIVE ;  /* 0x000000000000791b */ /* 0x006fea0003800000 */
.L_x_2902:
[----:B------:R-:W-:Y:S05]  /*2010*/  BSYNC B0 ;  /* 0x0000000000007941 */ /* 0x000fea0003800000 */
.L_x_2901:
[----:B------:R-:W-:Y:S01]  /*2020*/  FADD.FTZ R4, R4, R29 ;  /* 0x0000001d04047221 */ /* 0x000fe20000010000 */
[----:B------:R-:W-:Y:S02]  /*2030*/  IMAD.MOV.U32 R5, RZ, RZ, 0x8 ;  /* 0x00000008ff057424 */ /* 0x000fe400078e00ff */
[----:B------:R-:W-:Y:S02]  /*2040*/  HFMA2 R25, -RZ, RZ, 0, 1.847743988037109375e-06 ;  /* 0x0000001fff197431 */ /* 0x000fe400000001ff */
[----:B------:R-:W-:-:S07]  /*2050*/  IMAD.MOV.U32 R28, RZ, RZ, -0x1 ;  /* 0xffffffffff1c7424 */ /* 0x000fce00078e00ff */
[----:B------:R-:W-:Y:S05]  /*2060*/  WARPSYNC.COLLECTIVE R28, `(.L_x_2903) ;  /* 0x000000001c087348 */ /* 0x000fea0003c00000 */
[----:B------:R1:W2:Y:S02]  /*2070*/  SHFL.BFLY P1, R29, R4, R5, R25 ;  /* 0x0c000005041d7389 */ /* 0x0002a40000020019 */
[----:B-12---:R-:W-:Y:S05]  /*2080*/  ENDCOLLECTIVE ;  /* 0x000000000000791b */ /* 0x006fea0003800000 */
.L_x_2903:
[----:B------:R-:W-:Y:S02]  /*2090*/  IMAD.MOV.U32 R5, RZ, RZ, 0x4 ;  /* 0x00000004ff057424 */ /* 0x000fe400078e00ff */
[----:B------:R-:W-:-:S05]  /*20a0*/  FADD.FTZ R3, R4, R29 ;  /* 0x0000001d04037221 */ /* 0x000fca0000010000 */
[----:B------:R-:W-:-:S07]  /*20b0*/  MOV R4, R3 ;  /* 0x0000000300047202 */ /* 0x000fce0000000f00 */
[----:B------:R-:W-:Y:S05]  /*20c0*/  WARPSYNC.COLLECTIVE R28, `(.L_x_2904) ;  /* 0x000000001c087348 */ /* 0x000fea0003c00000 */
[----:B------:R1:W2:Y:S02]  /*20d0*/  SHFL.BFLY P1, R29, R4, R5, R25 ;  /* 0x0c000005041d7389 */ /* 0x0002a40000020019 */
[----:B-12---:R-:W-:Y:S05]  /*20e0*/  ENDCOLLECTIVE ;  /* 0x000000000000791b */ /* 0x006fea0003800000 */
.L_x_2904:
[----:B------:R-:W-:Y:S02]  /*20f0*/  IMAD.MOV.U32 R5, RZ, RZ, 0x2 ;  /* 0x00000002ff057424 */ /* 0x000fe400078e00ff */
[----:B------:R-:W-:-:S05]  /*2100*/  FADD.FTZ R12, R3, R29 ;  /* 0x0000001d030c7221 */ /* 0x000fca0000010000 */
[----:B------:R-:W-:-:S07]  /*2110*/  MOV R4, R12 ;  /* 0x0000000c00047202 */ /* 0x000fce0000000f00 */
[----:B------:R-:W-:Y:S05]  /*2120*/  WARPSYNC.COLLECTIVE R28, `(.L_x_2905) ;  /* 0x000000001c087348 */ /* 0x000fea0003c00000 */
[----:B------:R1:W2:Y:S02]  /*2130*/  SHFL.BFLY P1, R29, R4, R5, R25 ;  /* 0x0c000005041d7389 */ /* 0x0002a40000020019 */
[----:B-12---:R-:W-:Y:S05]  /*2140*/  ENDCOLLECTIVE ;  /* 0x000000000000791b */ /* 0x006fea0003800000 */
.L_x_2905:
[----:B------:R-:W-:Y:S02]  /*2150*/  IMAD.MOV.U32 R5, RZ, RZ, 0x1 ;  /* 0x00000001ff057424 */ /* 0x000fe400078e00ff */
[----:B------:R-:W-:-:S05]  /*2160*/  FADD.FTZ R15, R12, R29 ;  /* 0x0000001d0c0f7221 */ /* 0x000fca0000010000 */
[----:B------:R-:W-:-:S07]  /*2170*/  MOV R4, R15 ;  /* 0x0000000f00047202 */ /* 0x000fce0000000f00 */
[----:B------:R-:W-:Y:S05]  /*2180*/  WARPSYNC.COLLECTIVE R28, `(.L_x_2906) ;  /* 0x000000001c087348 */ /* 0x000fea0003c00000 */
[----:B------:R1:W2:Y:S02]  /*2190*/  SHFL.BFLY P1, R29, R4, R5, R25 ;  /* 0x0c000005041d7389 */ /* 0x0002a40000020019 */
[----:B-12---:R-:W-:Y:S05]  /*21a0*/  ENDCOLLECTIVE ;  /* 0x000000000000791b */ /* 0x006fea0003800000 */
.L_x_2906:
[----:B------:R-:W-:Y:S05]  /*21b0*/  BRA `(.L_x_2907) ;  /* 0xfffffff400fc7947 */ /* 0x000fea000383ffff */
.L_x_2908:
        /* <DEDUP_REMOVED lines=12> */
.L_x_4151:


//--------------------- .text._ZN12tensorrt_llm7kernels32fusedQKNormRopeKernelNTokenHeadsIN3c104HalfES3_Li256ELb0ELi4EEEvPviiifPKvS6_S6_PKlii --------------------------
	.section	.text._ZN12tensorrt_llm7kernels32fusedQKNormRopeKernelNTokenHeadsIN3c104HalfES3_Li256ELb0ELi4EEEvPviiifPKvS6_S6_PKlii,"ax",@progbits
	.align	128
        .global         _ZN12tensorrt_llm7kernels32fusedQKNormRopeKernelNTokenHeadsIN3c104HalfES3_Li256ELb0ELi4EEEvPviiifPKvS6_S6_PKlii
        .type           _ZN12tensorrt_llm7kernels32fusedQKNormRopeKernelNTokenHeadsIN3c104HalfES3_Li256ELb0ELi4EEEvPviiifPKvS6_S6_PKlii,@function
        .size           _ZN12tensorrt_llm7kernels32fusedQKNormRopeKernelNTokenHeadsIN3c104HalfES3_Li256ELb0ELi4EEEvPviiifPKvS6_S6_PKlii,(.L_x_4152 - _ZN12tensorrt_llm7kernels32fusedQKNormRopeKernelNTokenHeadsIN3c104HalfES3_Li256ELb0ELi4EEEvPviiifPKvS6_S6_PKlii)
        .other          _ZN12tensorrt_llm7kernels32fusedQKNormRopeKernelNTokenHeadsIN3c104HalfES3_Li256ELb0ELi4EEEvPviiifPKvS6_S6_PKlii,@"STO_CUDA_ENTRY STV_DEFAULT"
_ZN12tensorrt_llm7kernels32fusedQKNormRopeKernelNTokenHeadsIN3c104HalfES3_Li256ELb0ELi4EEEvPviiifPKvS6_S6_PKlii:
.text._ZN12tensorrt_llm7kernels32fusedQKNormRopeKernelNTokenHeadsIN3c104HalfES3_Li256ELb0ELi4EEEvPviiifPKvS6_S6_PKlii:
        /* <DEDUP_REMOVED lines=79> */
.L_x_2913:
        /* <DEDUP_REMOVED lines=43> */
.L_x_2912:
[----:B---3--:R-:W-:Y:S05]  /*07a0*/  BSYNC.RECONVERGENT B1 ;  /* 0x0000000000017941 */ /* 0x008fea0003800200 */
.L_x_2911:
        /* <DEDUP_REMOVED lines=12> */
.L_x_2914:
        /* <DEDUP_REMOVED lines=16> */
.L_x_2910:
[----:B---3--:R-:W-:Y:S05]  /*0970*/  BSYNC.RECONVERGENT B0 ;  /* 0x0000000000007941 */ /* 0x008fea0003800200 */
.L_x_2909:
        /* <DEDUP_REMOVED lines=40> */
.L_x_2919:
        /* <DEDUP_REMOVED lines=11> */
.L_x_2918:
[----:B------:R-:W-:Y:S05]  /*0cb0*/  BSYNC.RECONVERGENT B1 ;  /* 0x0000000000017941 */ /* 0x000fea0003800200 */
.L_x_2917:
        /* <DEDUP_REMOVED lines=8> */
.L_x_2920:
        /* <DEDUP_REMOVED lines=23> */
.L_x_2916:
[----:B------:R-:W-:Y:S05]  /*0eb0*/  BSYNC.RECONVERGENT B0 ;  /* 0x0000000000007941 */ /* 0x000fea0003800200 */
.L_x_2915:
        /* <DEDUP_REMOVED lines=60> */
.L_x_2928:
        /* <DEDUP_REMOVED lines=32> */
.L_x_2935:
        /* <DEDUP_REMOVED lines=30> */
.L_x_2923:
[----:B------:R-:W-:Y:S05]  /*1660*/  BSYNC.RECONVERGENT B0 ;  /* 0x0000000000007941 */ /* 0x000fea0003800200 */
.L_x_2922:
        /* <DEDUP_REMOVED lines=213> */
.L_x_2946:
        /* <DEDUP_REMOVED lines=27> */
.L_x_2925:
[----:B------:R-:W-:Y:S05]  /*2570*/  BSYNC B0 ;  /* 0x0000000000007941 */ /* 0x000fea0003800000 */
.L_x_2924:
        /* <DEDUP_REMOVED lines=15> */
.L_x_2921:
[----:B------:R-:W-:Y:S01]  /*2670*/  HFMA2 R41, -RZ, RZ, 0, 9.5367431640625e-07 ;  /* 0x00000010ff297431 */ /* 0x000fe200000001ff */
[----:B------:R-:W-:Y:S01]  /*2680*/  BSSY B0, `(.L_x_2929) ;  /* 0x0000006000007945 */ /* 0x000fe20003800000 */
[----:B------:R-:W-:Y:S01]  /*2690*/  IMAD.MOV.U32 R42, RZ, RZ, 0x1f ;  /* 0x0000001fff2a7424 */ /* 0x000fe200078e00ff */
[----:B------:R-:W-:-:S07]  /*26a0*/  MOV R43, 0xffffffff ;  /* 0xffffffff002b7802 */ /* 0x000fce0000000f00 */
[----:B------:R-:W-:Y:S05]  /*26b0*/  WARPSYNC.COLLECTIVE R43, `(.L_x_2930) ;  /* 0x000000002b087348 */ /* 0x000fea0003c00000 */
[----:B------:R1:W2:Y:S02]  /*26c0*/  SHFL.BFLY P3, R45, R44, R41, R42 ;  /* 0x0c0000292c2d7389 */ /* 0x0002a4000006002a */
[----:B-12---:R-:W-:Y:S05]  /*26d0*/  ENDCOLLECTIVE ;  /* 0x000000000000791b */ /* 0x006fea0003800000 */
.L_x_2930:
[----:B------:R-:W-:Y:S05]  /*26e0*/  BSYNC B0 ;  /* 0x0000000000007941 */ /* 0x000fea0003800000 */
.L_x_2929:
[----:B------:R-:W-:Y:S01]  /*26f0*/  FADD.FTZ R44, R44, R45 ;  /* 0x0000002d2c2c7221 */ /* 0x000fe20000010000 */
[----:B------:R-:W-:Y:S02]  /*2700*/  IMAD.MOV.U32 R41, RZ, RZ, 0x8 ;  /* 0x00000008ff297424 */ /* 0x000fe400078e00ff */
[----:B------:R-:W-:Y:S02]  /*2710*/  HFMA2 R42, -RZ, RZ, 0, 1.847743988037109375e-06 ;  /* 0x0000001fff2a7431 */ /* 0x000fe400000001ff */
[----:B------:R-:W-:-:S07]  /*2720*/  IMAD.MOV.U32 R43, RZ, RZ, -0x1 ;  /* 0xffffffffff2b7424 */ /* 0x000fce00078e00ff */
[----:B------:R-:W-:Y:S05]  /*2730*/  WARPSYNC.COLLECTIVE R43, `(.L_x_2931) ;  /* 0x000000002b087348 */ /* 0x000fea0003c00000 */
[----:B------:R1:W2:Y:S02]  /*2740*/  SHFL.BFLY P3, R45, R44, R41, R42 ;  /* 0x0c0000292c2d7389 */ /* 0x0002a4000006002a */
[----:B-12---:R-:W-:Y:S05]  /*2750*/  ENDCOLLECTIVE ;  /* 0x000000000000791b */ /* 0x006fea0003800000 */
.L_x_2931:
[----:B------:R-:W-:Y:S02]  /*2760*/  IMAD.MOV.U32 R41, RZ, RZ, 0x4 ;  /* 0x00000004ff297424 */ /* 0x000fe400078e00ff */
[----:B------:R-:W-:-:S05]  /*2770*/  FADD.FTZ R5, R44, R45 ;  /* 0x0000002d2c057221 */ /* 0x000fca0000010000 */
[----:B------:R-:W-:-:S07]  /*2780*/  MOV R44, R5 ;  /* 0x00000005002c7202 */ /* 0x000fce0000000f00 */
[----:B------:R-:W-:Y:S05]  /*2790*/  WARPSYNC.COLLECTIVE R43, `(.L_x_2932) ;  /* 0x000000002b087348 */ /* 0x000fea0003c00000 */
[----:B------:R1:W2:Y:S02]  /*27a0*/  SHFL.BFLY P3, R45, R44, R41, R42 ;  /* 0x0c0000292c2d7389 */ /* 0x0002a4000006002a */
[----:B-12---:R-:W-:Y:S05]  /*27b0*/  ENDCOLLECTIVE ;  /* 0x000000000000791b */ /* 0x006fea0003800000 */
.L_x_2932:
[----:B------:R-:W-:Y:S02]  /*27c0*/  IMAD.MOV.U32 R41, RZ, RZ, 0x2 ;  /* 0x00000002ff297424 */ /* 0x000fe400078e00ff */
[----:B------:R-:W-:-:S05]  /*27d0*/  FADD.FTZ R37, R5, R45 ;  /* 0x0000002d05257221 */ /* 0x000fca0000010000 */
[----:B------:R-:W-:-:S07]  /*27e0*/  MOV R44, R37 ;  /* 0x00000025002c7202 */ /* 0x000fce0000000f00 */
[----:B------:R-:W-:Y:S05]  /*27f0*/  WARPSYNC.COLLECTIVE R43, `(.L_x_2933) ;  /* 0x000000002b087348 */ /* 0x000fea0003c00000 */
[----:B------:R1:W2:Y:S02]  /*2800*/  SHFL.BFLY P3, R45, R44, R41, R42 ;  /* 0x0c0000292c2d7389 */ /* 0x0002a4000006002a */
[----:B-12---:R-:W-:Y:S05]  /*2810*/  ENDCOLLECTIVE ;  /* 0x000000000000791b */ /* 0x006fea0003800000 */
.L_x_2933:
[----:B------:R-:W-:Y:S02]  /*2820*/  IMAD.MOV.U32 R41, RZ, RZ, 0x1 ;  /* 0x00000001ff297424 */ /* 0x000fe400078e00ff */
[----:B------:R-:W-:-:S05]  /*2830*/  FADD.FTZ R38, R37, R45 ;  /* 0x0000002d25267221 */ /* 0x000fca0000010000 */
[----:B------:R-:W-:-:S07]  /*2840*/  MOV R44, R38 ;  /* 0x00000026002c7202 */ /* 0x000fce0000000f00 */
[----:B------:R-:W-:Y:S05]  /*2850*/  WARPSYNC.COLLECTIVE R43, `(.L_x_2934) ;  /* 0x000000002b087348 */ /* 0x000fea0003c00000 */
[----:B------:R1:W2:Y:S02]  /*2860*/  SHFL.BFLY P3, R45, R44, R41, R42 ;  /* 0x0c0000292c2d7389 */ /* 0x0002a4000006002a */
[----:B-12---:R-:W-:Y:S05]  /*2870*/  ENDCOLLECTIVE ;  /* 0x000000000000791b */ /* 0x006fea0003800000 */
.L_x_2934:
[----:B------:R-:W-:Y:S05]  /*2880*/  BRA `(.L_x_2935) ;  /* 0xffffffe800fc7947 */ /* 0x000fea000383ffff */
.L_x_2926:
        /* <DEDUP_REMOVED lines=37> */
.L_x_2937:
[----:B------:R-:W-:Y:S05]  /*2ae0*/  BSYNC B1 ;  /* 0x0000000000017941 */ /* 0x000fea0003800000 */
.L_x_2936:
        /* <DEDUP_REMOVED lines=9> */
.L_x_2938:
        /* <DEDUP_REMOVED lines=32> */
.L_x_2939:
        /* <DEDUP_REMOVED lines=33> */
.L_x_2940:
        /* <DEDUP_REMOVED lines=25> */
.L_x_2941:
        /* <DEDUP_REMOVED lines=37> */
.L_x_2942:
        /* <DEDUP_REMOVED lines=31> */
.L_x_2943:
        /* <DEDUP_REMOVED lines=30> */
.L_x_2944:
        /* <DEDUP_REMOVED lines=12> */
.L_x_2945:
[----:B------:R-:W-:Y:S05]  /*3800*/  BRA `(.L_x_2946) ;  /* 0xffffffe800ec7947 */ /* 0x000fea000383ffff */
.L_x_2927:
[----:B------:R-:W-:Y:S01]  /*3810*/  BSSY B1, `(.L_x_2947) ;  /* 0x0000005000017945 */ /* 0x000fe20003800000 */
[----:B------:R-:W-:-:S07]  /*3820*/  MOV R43, 0xffffffff ;  /* 0xffffffff002b7802 */ /* 0x000fce0000000f00 */
[----:B------:R-:W-:Y:S05]  /*3830*/  WARPSYNC.COLLECTIVE R43, `(.L_x_2948) ;  /* 0x000000002b087348 */ /* 0x000fea0003c00000 */
[----:B------:R-:W-:Y:S01]  /*3840*/  NOP ;  /* 0x0000000000007918 */ /* 0x000fe20000000000 */
[----:B------:R-:W-:Y:S05]  /*3850*/  ENDCOLLECTIVE ;  /* 0x000000000000791b */ /* 0x000fea0003800000 */
.L_x_2948:
[----:B------:R-:W-:Y:S05]  /*3860*/  BSYNC B1 ;  /* 0x0000000000017941 */ /* 0x000fea0003800000 */
.L_x_2947:
[----:B------:R-:W-:Y:S05]  /*3870*/  BRA `(.L_x_2925) ;  /* 0xffffffec003c7947 */ /* 0x000fea000383ffff */
.L_x_2949:
        /* <DEDUP_REMOVED lines=16> */
.L_x_4152:


//--------------------- .text._ZN12tensorrt_llm7kernels32fusedQKNormRopeKernelNTokenHeadsIN3c104HalfES3_Li256ELb1ELi4EEEvPviiifPKvS6_S6_PKlii --------------------------
	.section	.text._ZN12tensorrt_llm7kernels32fusedQKNormRopeKernelNTokenHeadsIN3c104HalfES3_Li256ELb1ELi4EEEvPviiifPKvS6_S6_PKlii,"ax",@progbits
	.align	128
        .global         _ZN12tensorrt_llm7kernels32fusedQKNormRopeKernelNTokenHeadsIN3c104HalfES3_Li256ELb1ELi4EEEvPviiifPKvS6_S6_PKlii
        .type           _ZN12tensorrt_llm7kernels32fusedQKNormRopeKernelNTokenHeadsIN3c104HalfES3_Li256ELb1ELi4EEEvPviiifPKvS6_S6_PKlii,@function
        .size           _ZN12tensorrt_llm7kernels32fusedQKNormRopeKernelNTokenHeadsIN3c104HalfES3_Li256ELb1ELi4EEEvPviiifPKvS6_S6_PKlii,(.L_x_4153 - _ZN12tensorrt_llm7kernels32fusedQKNormRopeKernelNTokenHeadsIN3c104HalfES3_Li256ELb1ELi4EEEvPviiifPKvS6_S6_PKlii)
        .other          _ZN12tensorrt_llm7kernels32fusedQKNormRopeKernelNTokenHeadsIN3c104HalfES3_Li256ELb1ELi4EEEvPviiifPKvS6_S6_PKlii,@"STO_CUDA_ENTRY STV_DEFAULT"
_ZN12tensorrt_llm7kernels32fusedQKNormRopeKernelNTokenHeadsIN3c104HalfES3_Li256ELb1ELi4EEEvPviiifPKvS6_S6_PKlii:
.text._ZN12tensorrt_llm7kernels32fusedQKNormRopeKernelNTokenHeadsIN3c104HalfES3_Li256ELb1ELi4EEEvPviiifPKvS6_S6_PKlii:
        /* <DEDUP_REMOVED lines=78> */
.L_x_2954:
        /* <DEDUP_REMOVED lines=43> */
.L_x_2953:
[----:B---3--:R-:W-:Y:S05]  /*0790*/  BSYNC.RECONVERGENT B1 ;  /* 0x0000000000017941 */ /* 0x008fea0003800200 */
.L_x_2952:
        /* <DEDUP_REMOVED lines=12> */
.L_x_2955:
        /* <DEDUP_REMOVED lines=16> */
.L_x_2951:
[----:B---3--:R-:W-:Y:S05]  /*0960*/  BSYNC.RECONVERGENT B0 ;  /* 0x0000000000007941 */ /* 0x008fea0003800200 */
.L_x_2950:
        /* <DEDUP_REMOVED lines=40> */
.L_x_2960:
        /* <DEDUP_REMOVED lines=11> */
.L_x_2959:
[----:B------:R-:W-:Y:S05]  /*0ca0*/  BSYNC.RECONVERGENT B1 ;  /* 0x0000000000017941 */ /* 0x000fea0003800200 */
.L_x_2958:
        /* <DEDUP_REMOVED lines=8> */
.L_x_2961:
        /* <DEDUP_REMOVED lines=23> */
.L_x_2957:
[----:B------:R-:W-:Y:S05]  /*0ea0*/  BSYNC.RECONVERGENT B0 ;  /* 0x0000000000007941 */ /* 0x000fea0003800200 */
.L_x_2956:
        /* <DEDUP_REMOVED lines=62> */
.L_x_2967:
        /* <DEDUP_REMOVED lines=32> */
.L_x_2974:
        /* <DEDUP_REMOVED lines=30> */
.L_x_2964:
[----:B------:R-:W-:Y:S05]  /*1670*/  BSYNC.RECONVERGENT B0 ;  /* 0x0000000000007941 */ /* 0x000fea0003800200 */
.L_x_2963:
        /* <DEDUP_REMOVED lines=36> */
.L_x_2966:
[----:B------:R-:W-:Y:S05]  /*18c0*/  BSYNC.RECONVERGENT B0 ;  /* 0x0000000000007941 */ /* 0x000fea0003800200 */
.L_x_2965:
        /* <DEDUP_REMOVED lines=15> */
.L_x_2962:
        /* <DEDUP_REMOVED lines=8> */
.L_x_2969:
[----:B------:R-:W-:Y:S05]  /*1a40*/  BSYNC B0 ;  /* 0x0000000000007941 */ /* 0x000fea0003800000 */
.L_x_2968:
        /* <DEDUP_REMOVED lines=8> */
.L_x_2970:
[----:B------:R-:W-:Y:S02]  /*1ad0*/  HFMA2 R41, -RZ, RZ, 0, 2.384185791015625e-07 ;  /* 0x00000004ff297431 */ /* 0x000fe400000001ff */
[----:B------:R-:W-:-:S04]  /*1ae0*/  IMAD.MOV.U32 R5, RZ, RZ, R40 ;  /* 0x000000ffff057224 */ /* 0x000fc800078e0028 */
[----:B------:R-:W-:-:S05]  /*1af0*/  FADD.FTZ R5, R6, R5 ;  /* 0x0000000506057221 */ /* 0x000fca0000010000 */
[----:B------:R-:W-:-:S07]  /*1b00*/  MOV R6, R5 ;  /* 0x0000000500067202 */ /* 0x000fce0000000f00 */
[----:B------:R-:W-:Y:S05]  /*1b10*/  WARPSYNC.COLLECTIVE R39, `(.L_x_2971) ;  /* 0x0000000027087348 */ /* 0x000fea0003c00000 */
[----:B------:R1:W2:Y:S02]  /*1b20*/  SHFL.BFLY P1, R40, R6, R41, R42 ;  /* 0x0c00002906287389 */ /* 0x0002a4000002002a */
[----:B-12---:R-:W-:Y:S05]  /*1b30*/  ENDCOLLECTIVE ;  /* 0x000000000000791b */ /* 0x006fea0003800000 */
.L_x_2971:
[----:B------:R-:W-:Y:S02]  /*1b40*/  HFMA2 R41, -RZ, RZ, 0, 1.1920928955078125e-07 ;  /* 0x00000002ff297431 */ /* 0x000fe400000001ff */
[----:B------:R-:W-:-:S04]  /*1b50*/  IMAD.MOV.U32 R38, RZ, RZ, R40 ;  /* 0x000000ffff267224 */ /* 0x000fc800078e0028 */
[----:B------:R-:W-:-:S05]  /*1b60*/  FADD.FTZ R38, R5, R38 ;  /* 0x0000002605267221 */ /* 0x000fca0000010000 */
[----:B------:R-:W-:-:S07]  /*1b70*/  MOV R6, R38 ;  /* 0x0000002600067202 */ /* 0x000fce0000000f00 */
[----:B------:R-:W-:Y:S05]  /*1b80*/  WARPSYNC.COLLECTIVE R39, `(.L_x_2972) ;  /* 0x0000000027087348 */ /* 0x000fea0003c00000 */
[----:B------:R1:W2:Y:S02]  /*1b90*/  SHFL.BFLY P1, R40, R6, R41, R42 ;  /* 0x0c00002906287389 */ /* 0x0002a4000002002a */
[----:B-12---:R-:W-:Y:S05]  /*1ba0*/  ENDCOLLECTIVE ;  /* 0x000000000000791b */ /* 0x006fea0003800000 */
.L_x_2972:
[----:B------:R-:W-:Y:S02]  /*1bb0*/  HFMA2 R41, -RZ, RZ, 0, 5.9604644775390625e-08 ;  /* 0x00000001ff297431 */ /* 0x000fe400000001ff */
[----:B------:R-:W-:-:S04]  /*1bc0*/  IMAD.MOV.U32 R37, RZ, RZ, R40 ;  /* 0x000000ffff257224 */ /* 0x000fc800078e0028 */
[----:B------:R-:W-:-:S05]  /*1bd0*/  FADD.FTZ R37, R38, R37 ;  /* 0x0000002526257221 */ /* 0x000fca0000010000 */
[----:B------:R-:W-:-:S07]  /*1be0*/  MOV R6, R37 ;  /* 0x0000002500067202 */ /* 0x000fce0000000f00 */
[----:B------:R-:W-:Y:S05]  /*1bf0*/  WARPSYNC.COLLECTIVE R39, `(.L_x_2973) ;  /* 0x0000000027087348 */ /* 0x000fea0003c00000 */
[----:B------:R1:W2:Y:S02]  /*1c00*/  SHFL.BFLY P1, R40, R6, R41, R42 ;  /* 0x0c00002906287389 */ /* 0x0002a4000002002a */
[----:B-12---:R-:W-:Y:S05]  /*1c10*/  ENDCOLLECTIVE ;  /* 0x000000000000791b */ /* 0x006fea0003800000 */
.L_x_2973:
[----:B------:R-:W-:Y:S05]  /*1c20*/  BRA `(.L_x_2974) ;  /* 0xfffffff800187947 */ /* 0x000fea000383ffff */
.L_x_2975:
        /* <DEDUP_REMOVED lines=13> */
.L_x_4153:


//--------------------- .text._ZN12tensorrt_llm7kernels32fusedQKNormRopeKernelNTokenHeadsIN3c104HalfES3_Li128ELb0ELi4EEEvPviiifPKvS6_S6_PKlii --------------------------
	.section	.text._ZN12tensorrt_llm7kernels32fusedQKNormRopeKernelNTokenHeadsIN3c104HalfES3_Li128ELb0ELi4EEEvPviiifPKvS6_S6_PKlii,"ax",@progbits
	.align	128
        .global         _ZN12tensorrt_llm7kernels32fusedQKNormRopeKernelNTokenHeadsIN3c104HalfES3_Li128ELb0ELi4EEEvPviiifPKvS6_S6_PKlii
        .type           _ZN12tensorrt_llm7kernels32fusedQKNormRopeKernelNTokenHeadsIN3c104HalfES3_Li128ELb0ELi4EEEvPviiifPKvS6_S6_PKlii,@function
        .size           _ZN12tensorrt_llm7kernels32fusedQKNormRopeKernelNTokenHeadsIN3c104HalfES3_Li128ELb0ELi4EEEvPviiifPKvS6_S6_PKlii,(.L_x_4154 - _ZN12tensorrt_llm7kernels32fusedQKNormRopeKernelNTokenHeadsIN3c104HalfES3_Li128ELb0ELi4EEEvPviiifPKvS6_S6_PKlii)
        .other          _ZN12tensorrt_llm7kernels32fusedQKNormRopeKernelNTokenHeadsIN3c104HalfES3_Li128ELb0ELi4EEEvPviiifPKvS6_S6_PKlii,@"STO_CUDA_ENTRY STV_DEFAULT"
_ZN12tensorrt_llm7kernels32fusedQKNormRopeKernelNTokenHeadsIN3c104HalfES3_Li128ELb0ELi4EEEvPviiifPKvS6_S6_PKlii:
.text._ZN12tensorrt_llm7kernels32fusedQKNormRopeKernelNTokenHeadsIN3c104HalfES3_Li128ELb0ELi4EEEvPviiifPKvS6_S6_PKlii:
        /* <DEDUP_REMOVED lines=78> */
.L_x_2980:
        /* <DEDUP_REMOVED lines=43> */
.L_x_2979:
[----:B------:R-:W-:Y:S05]  /*0790*/  BSYNC.RECONVERGENT B1 ;  /* 0x0000000000017941 */ /* 0x000fea0003800200 */
.L_x_2978:
        /* <DEDUP_REMOVED lines=12> */
.L_x_2981:
        /* <DEDUP_REMOVED lines=16> */
.L_x_2977:
[----:B------:R-:W-:Y:S05]  /*0960*/  BSYNC.RECONVERGENT B0 ;  /* 0x0000000000007941 */ /* 0x000fea0003800200 */
.L_x_2976:
        /* <DEDUP_REMOVED lines=40> */
.L_x_2986:
        /* <DEDUP_REMOVED lines=11> */
.L_x_2985:
[----:B------:R-:W-:Y:S05]  /*0ca0*/  BSYNC.RECONVERGENT B1 ;  /* 0x0000000000017941 */ /* 0x000fea0003800200 */
.L_x_2984:
        /* <DEDUP_REMOVED lines=8> */
.L_x_2987:
        /* <DEDUP_REMOVED lines=23> */
.L_x_2983:
[----:B------:R-:W-:Y:S05]  /*0ea0*/  BSYNC.RECONVERGENT B0 ;  /* 0x0000000000007941 */ /* 0x000fea0003800200 */
.L_x_2982:
        /* <DEDUP_REMOVED lines=98> */
.L_x_2995:
        /* <DEDUP_REMOVED lines=24> */
.L_x_3002:
        /* <DEDUP_REMOVED lines=18> */
.L_x_2990:
[----:B------:R-:W-:Y:S05]  /*1770*/  BSYNC.RECONVERGENT B0 ;  /* 0x0000000000007941 */ /* 0x000fea0003800200 */
.L_x_2989:
        /* <DEDUP_REMOVED lines=64> */
.L_x_3009:
        /* <DEDUP_REMOVED lines=12> */
.L_x_2992:
[----:B------:R-:W-:Y:S05]  /*1c40*/  BSYNC B0 ;  /* 0x0000000000007941 */ /* 0x000fea0003800000 */
.L_x_2991:
        /* <DEDUP_REMOVED lines=13> */
.L_x_2988:
[----:B------:R-:W-:Y:S01]  /*1d20*/  BSSY B0, `(.L_x_2996) ;  /* 0x0000007000007945 */ /* 0x000fe20003800000 */
[----:B------:R-:W-:Y:S01]  /*1d30*/  IMAD.MOV.U32 R2, RZ, RZ, 0x10 ;  /* 0x00000010ff027424 */ /* 0x000fe200078e00ff */
[----:B------:R-:W-:Y:S01]  /*1d40*/  MOV R3, 0x1f ;  /* 0x0000001f00037802 */ /* 0x000fe20000000f00 */
[----:B------:R-:W-:-:S07]  /*1d50*/  IMAD.MOV.U32 R4, RZ, RZ, -0x1 ;  /* 0xffffffffff047424 */ /* 0x000fce00078e00ff */
[----:B------:R-:W-:Y:S05]  /*1d60*/  WARPSYNC.COLLECTIVE R4, `(.L_x_2997) ;  /* 0x0000000004087348 */ /* 0x000fea0003c00000 */
[----:B------:R1:W2:Y:S02]  /*1d70*/  SHFL.BFLY P2, R32, R5, R2, R3 ;  /* 0x0c00000205207389 */ /* 0x0002a40000040003 */
[----:B-12---:R-:W-:Y:S05]  /*1d80*/  ENDCOLLECTIVE ;  /* 0x000000000000791b */ /* 0x006fea0003800000 */
.L_x_2997:
[----:B------:R-:W-:Y:S05]  /*1d90*/  BSYNC B0 ;  /* 0x0000000000007941 */ /* 0x000fea0003800000 */
.L_x_2996:
[----:B------:R-:W-:Y:S01]  /*1da0*/  FADD.FTZ R5, R5, R32 ;  /* 0x0000002005057221 */ /* 0x000fe20000010000 */
[----:B------:R-:W-:Y:S02]  /*1db0*/  HFMA2 R2, -RZ, RZ, 0, 4.76837158203125e-07 ;  /* 0x00000008ff027431 */ /* 0x000fe400000001ff */
[----:B------:R-:W-:Y:S01]  /*1dc0*/  IMAD.MOV.U32 R3, RZ, RZ, 0x1f ;  /* 0x0000001fff037424 */ /* 0x000fe200078e00ff */
[----:B------:R-:W-:-:S07]  /*1dd0*/  MOV R4, 0xffffffff ;  /* 0xffffffff00047802 */ /* 0x000fce0000000f00 */
[----:B------:R-:W-:Y:S05]  /*1de0*/  WARPSYNC.COLLECTIVE R4, `(.L_x_2998) ;  /* 0x0000000004087348 */ /* 0x000fea0003c00000 */
[----:B------:R1:W2:Y:S02]  /*1df0*/  SHFL.BFLY P2, R32, R5, R2, R3 ;  /* 0x0c00000205207389 */ /* 0x0002a40000040003 */
[----:B-12---:R-:W-:Y:S05]  /*1e00*/  ENDCOLLECTIVE ;  /* 0x000000000000791b */ /* 0x006fea0003800000 */
.L_x_2998:
[----:B------:R-:W-:Y:S02]  /*1e10*/  HFMA2 R2, -RZ, RZ, 0, 2.384185791015625e-07 ;  /* 0x00000004ff027431 */ /* 0x000fe400000001ff */
[----:B------:R-:W-:-:S04]  /*1e20*/  FADD.FTZ R30, R5, R32 ;  /* 0x00000020051e7221 */ /* 0x000fc80000010000 */
[----:B------:R-:W-:-:S07]  /*1e30*/  IMAD.MOV.U32 R5, RZ, RZ, R30 ;  /* 0x000000ffff057224 */ /* 0x000fce00078e001e */
[----:B------:R-:W-:Y:S05]  /*1e40*/  WARPSYNC.COLLECTIVE R4, `(.L_x_2999) ;  /* 0x0000000004087348 */ /* 0x000fea0003c00000 */
[----:B------:R1:W2:Y:S02]  /*1e50*/  SHFL.BFLY P2, R32, R5, R2, R3 ;  /* 0x0c00000205207389 */ /* 0x0002a40000040003 */
[----:B-12---:R-:W-:Y:S05]  /*1e60*/  ENDCOLLECTIVE ;  /* 0x000000000000791b */ /* 0x006fea0003800000 */
.L_x_2999:
[----:B------:R-:W-:Y:S01]  /*1e70*/  MOV R2, 0x2 ;  /* 0x0000000200027802 */ /* 0x000fe20000000f00 */
[----:B------:R-:W-:-:S04]  /*1e80*/  FADD.FTZ R35, R30, R32 ;  /* 0x000000201e237221 */ /* 0x000fc80000010000 */
[----:B------:R-:W-:-:S07]  /*1e90*/  IMAD.MOV.U32 R5, RZ, RZ, R35 ;  /* 0x000000ffff057224 */ /* 0x000fce00078e0023 */
[----:B------:R-:W-:Y:S05]  /*1ea0*/  WARPSYNC.COLLECTIVE R4, `(.L_x_3000) ;  /* 0x0000000004087348 */ /* 0x000fea0003c00000 */
[----:B------:R1:W2:Y:S02]  /*1eb0*/  SHFL.BFLY P2, R32, R5, R2, R3 ;  /* 0x0c00000205207389 */ /* 0x0002a40000040003 */
[----:B-12---:R-:W-:Y:S05]  /*1ec0*/  ENDCOLLECTIVE ;  /* 0x000000000000791b */ /* 0x006fea0003800000 */
.L_x_3000:
[----:B------:R-:W-:Y:S02]  /*1ed0*/  HFMA2 R2, -RZ, RZ, 0, 5.9604644775390625e-08 ;  /* 0x00000001ff027431 */ /* 0x000fe400000001ff */
[----:B------:R-:W-:-:S04]  /*1ee0*/  FADD.FTZ R36, R35, R32 ;  /* 0x0000002023247221 */ /* 0x000fc80000010000 */
[----:B------:R-:W-:-:S07]  /*1ef0*/  IMAD.MOV.U32 R5, RZ, RZ, R36 ;  /* 0x000000ffff057224 */ /* 0x000fce00078e0024 */
[----:B------:R-:W-:Y:S05]  /*1f00*/  WARPSYNC.COLLECTIVE R4, `(.L_x_3001) ;  /* 0x0000000004087348 */ /* 0x000fea0003c00000 */
[----:B------:R1:W2:Y:S02]  /*1f10*/  SHFL.BFLY P2, R32, R5, R2, R3 ;  /* 0x0c00000205207389 */ /* 0x0002a40000040003 */
[----:B-12---:R-:W-:Y:S05]  /*1f20*/  ENDCOLLECTIVE ;  /* 0x000000000000791b */ /* 0x006fea0003800000 */
.L_x_3001:
[----:B------:R-:W-:Y:S05]  /*1f30*/  BRA `(.L_x_3002) ;  /* 0xfffffff400c47947 */ /* 0x000fea000383ffff */
.L_x_2993:
        /* <DEDUP_REMOVED lines=32> */
.L_x_3004:
[----:B------:R-:W-:Y:S05]  /*2140*/  BSYNC B1 ;  /* 0x0000000000017941 */ /* 0x000fea0003800000 */
.L_x_3003:
        /* <DEDUP_REMOVED lines=10> */
.L_x_3005:
        /* <DEDUP_REMOVED lines=8> */
.L_x_3006:
        /* <DEDUP_REMOVED lines=15> */
.L_x_3007:
        /* <DEDUP_REMOVED lines=12> */
.L_x_3008:
[----:B------:R-:W-:Y:S01]  /*2420*/  IMAD.MOV.U32 R34, RZ, RZ, R32 ;  /* 0x000000ffff227224 */ /* 0x000fe200078e0020 */
[----:B------:R-:W-:Y:S06]  /*2430*/  BRA `(.L_x_3009) ;  /* 0xfffffff400d07947 */ /* 0x000fec000383ffff */
.L_x_2994:
[----:B------:R-:W-:Y:S01]  /*2440*/  BSSY B1, `(.L_x_3010) ;  /* 0x0000005000017945 */ /* 0x000fe20003800000 */
[----:B------:R-:W-:-:S07]  /*2450*/  MOV R4, 0xffffffff ;  /* 0xffffffff00047802 */ /* 0x000fce0000000f00 */
[----:B------:R-:W-:Y:S05]  /*2460*/  WARPSYNC.COLLECTIVE R4, `(.L_x_3011) ;  /* 0x0000000004087348 */ /* 0x000fea0003c00000 */
[----:B------:R-:W-:Y:S01]  /*2470*/  NOP ;  /* 0x0000000000007918 */ /* 0x000fe20000000000 */
[----:B------:R-:W-:Y:S05]  /*2480*/  ENDCOLLECTIVE ;  /* 0x000000000000791b */ /* 0x000fea0003800000 */
.L_x_3011:
[----:B------:R-:W-:Y:S05]  /*2490*/  BSYNC B1 ;  /* 0x0000000000017941 */ /* 0x000fea0003800000 */
.L_x_3010:
[----:B------:R-:W-:Y:S05]  /*24a0*/  BRA `(.L_x_2992) ;  /* 0xfffffff400e47947 */ /* 0x000fea000383ffff */
.L_x_3012:
        /* <DEDUP_REMOVED lines=13> */
.L_x_4154:


//--------------------- .text._ZN12tensorrt_llm7kernels32fusedQKNormRopeKernelNTokenHeadsIN3c104HalfES3_Li128ELb1ELi4EEEvPviiifPKvS6_S6_PKlii --------------------------
	.section	.text._ZN12tensorrt_llm7kernels32fusedQKNormRopeKernelNTokenHeadsIN3c104HalfES3_Li128ELb1ELi4EEEvPviiifPKvS6_S6_PKlii,"ax",@progbits
	.align	128
        .global         _ZN12tensorrt_llm7kernels32fusedQKNormRopeKernelNTokenHeadsIN3c104HalfES3_Li128ELb1ELi4EEEvPviiifPKvS6_S6_PKlii
        .type           _ZN12tensorrt_llm7kernels32fusedQKNormRopeKernelNTokenHeadsIN3c104HalfES3_Li128ELb1ELi4EEEvPviiifPKvS6_S6_PKlii,@function
        .size           _ZN12tensorrt_llm7kernels32fusedQKNormRopeKernelNTokenHeadsIN3c104HalfES3_Li128ELb1ELi4EEEvPviiifPKvS6_S6_PKlii,(.L_x_4155 - _ZN12tensorrt_llm7kernels32fusedQKNormRopeKernelNTokenHeadsIN3c104HalfES3_Li128ELb1ELi4EEEvPviiifPKvS6_S6_PKlii)
        .other          _ZN12tensorrt_llm7kernels32fusedQKNormRopeKernelNTokenHeadsIN3c104HalfES3_Li128ELb1ELi4EEEvPviiifPKvS6_S6_PKlii,@"STO_CUDA_ENTRY STV_DEFAULT"
_ZN12tensorrt_llm7kernels32fusedQKNormRopeKernelNTokenHeadsIN3c104HalfES3_Li128ELb1ELi4EEEvPviiifPKvS6_S6_PKlii:
.text._ZN12tensorrt_llm7kernels32fusedQKNormRopeKernelNTokenHeadsIN3c104HalfES3_Li128ELb1ELi4EEEvPviiifPKvS6_S6_PKlii:
        /* <DEDUP_REMOVED lines=78> */
.L_x_3017:
        /* <DEDUP_REMOVED lines=43> */
.L_x_3016:
[----:B------:R-:W-:Y:S05]  /*0790*/  BSYNC.RECONVERGENT B1 ;  /* 0x0000000000017941 */ /* 0x000fea0003800200 */
.L_x_3015:
        /* <DEDUP_REMOVED lines=12> */
.L_x_3018:
        /* <DEDUP_REMOVED lines=16> */
.L_x_3014:
[----:B------:R-:W-:Y:S05]  /*0960*/  BSYNC.RECONVERGENT B0 ;  /* 0x0000000000007941 */ /* 0x000fea0003800200 */
.L_x_3013:
        /* <DEDUP_REMOVED lines=40> */
.L_x_3023:
        /* <DEDUP_REMOVED lines=11> */
.L_x_3022:
[----:B------:R-:W-:Y:S05]  /*0ca0*/  BSYNC.RECONVERGENT B1 ;  /* 0x0000000000017941 */ /* 0x000fea0003800200 */
.L_x_3021:
        /* <DEDUP_REMOVED lines=8> */
.L_x_3024:
        /* <DEDUP_REMOVED lines=23> */
.L_x_3020:
[----:B------:R-:W-:Y:S05]  /*0ea0*/  BSYNC.RECONVERGENT B0 ;  /* 0x0000000000007941 */ /* 0x000fea0003800200 */
.L_x_3019:
        /* <DEDUP_REMOVED lines=44> */
.L_x_3030:
        /* <DEDUP_REMOVED lines=24> */
.L_x_3037:
        /* <DEDUP_REMOVED lines=18> */
.L_x_3027:
[----:B------:R-:W-:Y:S05]  /*1410*/  BSYNC.RECONVERGENT B0 ;  /* 0x0000000000007941 */ /* 0x000fea0003800200 */
.L_x_3026:
        /* <DEDUP_REMOVED lines=20> */
.L_x_3029:
[----:B------:R-:W-:Y:S05]  /*1560*/  BSYNC.RECONVERGENT B0 ;  /* 0x0000000000007941 */ /* 0x000fea0003800200 */
.L_x_3028:
        /* <DEDUP_REMOVED lines=13> */
.L_x_3025:
[----:B------:R-:W-:Y:S01]  /*1640*/  HFMA2 R24, -RZ, RZ, 0, 1.847743988037109375e-06 ;  /* 0x0000001fff187431 */ /* 0x000fe200000001ff */
[----:B------:R-:W-:Y:S01]  /*1650*/  BSSY B0, `(.L_x_3031) ;  /* 0x0000006000007945 */ /* 0x000fe20003800000 */
[----:B------:R-:W-:Y:S02]  /*1660*/  IMAD.MOV.U32 R21, RZ, RZ, 0x10 ;  /* 0x00000010ff157424 */ /* 0x000fe400078e00ff */
[----:B------:R-:W-:-:S07]  /*1670*/  IMAD.MOV.U32 R23, RZ, RZ, -0x1 ;  /* 0xffffffffff177424 */ /* 0x000fce00078e00ff */
[----:B------:R-:W-:Y:S05]  /*1680*/  WARPSYNC.COLLECTIVE R23, `(.L_x_3032) ;  /* 0x0000000017087348 */ /* 0x000fea0003c00000 */
[----:B------:R1:W2:Y:S02]  /*1690*/  SHFL.BFLY P2, R24, R25, R21, R24 ;  /* 0x0c00001519187389 */ /* 0x0002a40000040018 */
[----:B-12---:R-:W-:Y:S05]  /*16a0*/  ENDCOLLECTIVE ;  /* 0x000000000000791b */ /* 0x006fea0003800000 */
.L_x_3032:
[----:B------:R-:W-:Y:S05]  /*16b0*/  BSYNC B0 ;  /* 0x0000000000007941 */ /* 0x000fea0003800000 */
.L_x_3031:
        /* <DEDUP_REMOVED lines=8> */
.L_x_3033:
        /* <DEDUP_REMOVED lines=8> */
.L_x_3034:
        /* <DEDUP_REMOVED lines=8> */
.L_x_3035:
        /* <DEDUP_REMOVED lines=8> */
.L_x_3036:
[----:B------:R-:W-:Y:S01]  /*18c0*/  MOV R26, R24 ;  /* 0x00000018001a7202 */ /* 0x000fe20000000f00 */
[----:B------:R-:W-:Y:S06]  /*18d0*/  BRA `(.L_x_3037) ;  /* 0xfffffff800847947 */ /* 0x000fec000383ffff */
.L_x_3038:
        /* <DEDUP_REMOVED lines=10> */
.L_x_4155:


//--------------------- .text._ZN12tensorrt_llm7kernels32fusedQKNormRopeKernelNTokenHeadsIN3c104HalfES3_Li64ELb0ELi4EEEvPviiifPKvS6_S6_PKlii --------------------------
	.section	.text._ZN12tensorrt_llm7kernels32fusedQKNormRopeKernelNTokenHeadsIN3c104HalfES3_Li64ELb0ELi4EEEvPviiifPKvS6_S6_PKlii,"ax",@progbits
	.align	128
        .global         _ZN12tensorrt_llm7kernels32fusedQKNormRopeKernelNTokenHeadsIN3c104HalfES3_Li64ELb0ELi4EEEvPviiifPKvS6_S6_PKlii
        .type           _ZN12tensorrt_llm7kernels32fusedQKNormRopeKernelNTokenHeadsIN3c104HalfES3_Li64ELb0ELi4EEEvPviiifPKvS6_S6_PKlii,@function
        .size           _ZN12tensorrt_llm7kernels32fusedQKNormRopeKernelNTokenHeadsIN3c104HalfES3_Li64ELb0ELi4EEEvPviiifPKvS6_S6_PKlii,(.L_x_4156 - _ZN12tensorrt_llm7kernels32fusedQKNormRopeKernelNTokenHeadsIN3c104HalfES3_Li64ELb0ELi4EEEvPviiifPKvS6_S6_PKlii)
        .other          _ZN12tensorrt_llm7kernels32fusedQKNormRopeKernelNTokenHeadsIN3c104HalfES3_Li64ELb0ELi4EEEvPviiifPKvS6_S6_PKlii,@"STO_CUDA_ENTRY STV_DEFAULT"
_ZN12tensorrt_llm7kernels32fusedQKNormRopeKernelNTokenHeadsIN3c104HalfES3_Li64ELb0ELi4EEEvPviiifPKvS6_S6_PKlii:
.text._ZN12tensorrt_llm7kernels32fusedQKNormRopeKernelNTokenHeadsIN3c104HalfES3_Li64ELb0ELi4EEEvPviiifPKvS6_S6_PKlii:
        /* <DEDUP_REMOVED lines=79> */
.L_x_3043:
        /* <DEDUP_REMOVED lines=43> */
.L_x_3042:
[----:B------:R-:W-:Y:S05]  /*07a0*/  BSYNC.RECONVERGENT B1 ;  /* 0x0000000000017941 */ /* 0x000fea0003800200 */
.L_x_3041:
        /* <DEDUP_REMOVED lines=12> */
.L_x_3044:
        /* <DEDUP_REMOVED lines=16> */
.L_x_3040:
[----:B------:R-:W-:Y:S05]  /*0970*/  BSYNC.RECONVERGENT B0 ;  /* 0x0000000000007941 */ /* 0x000fea0003800200 */
.L_x_3039:
        /* <DEDUP_REMOVED lines=40> */
.L_x_3049:
        /* <DEDUP_REMOVED lines=11> */
.L_x_3048:
[----:B------:R-:W-:Y:S05]  /*0cb0*/  BSYNC.RECONVERGENT B1 ;  /* 0x0000000000017941 */ /* 0x000fea0003800200 */
.L_x_3047:
        /* <DEDUP_REMOVED lines=8> */
.L_x_3050:
        /* <DEDUP_REMOVED lines=23> */
.L_x_3046:
[----:B------:R-:W-:Y:S05]  /*0eb0*/  BSYNC.RECONVERGENT B0 ;  /* 0x0000000000007941 */ /* 0x000fea0003800200 */
.L_x_3045:
        /* <DEDUP_REMOVED lines=57> */
.L_x_3058:
        /* <DEDUP_REMOVED lines=20> */
.L_x_3065:
        /* <DEDUP_REMOVED lines=13> */
.L_x_3053:
[----:B------:R-:W-:Y:S05]  /*1460*/  BSYNC.RECONVERGENT B0 ;  /* 0x0000000000007941 */ /* 0x000fea0003800200 */
.L_x_3052:
        /* <DEDUP_REMOVED lines=44> */
.L_x_3070:
        /* <DEDUP_REMOVED lines=13> */
.L_x_3055:
[----:B------:R-:W-:Y:S05]  /*1800*/  BSYNC B0 ;  /* 0x0000000000007941 */ /* 0x000fea0003800000 */
.L_x_3054:
        /* <DEDUP_REMOVED lines=12> */
.L_x_3051:
[----:B------:R-:W-:Y:S01]  /*18d0*/  BSSY B0, `(.L_x_3059) ;  /* 0x0000007000007945 */ /* 0x000fe20003800000 */
[----:B------:R-:W-:Y:S01]  /*18e0*/  IMAD.MOV.U32 R23, RZ, RZ, 0x10 ;  /* 0x00000010ff177424 */ /* 0x000fe200078e00ff */
[----:B------:R-:W-:Y:S01]  /*18f0*/  MOV R9, 0xffffffff ;  /* 0xffffffff00097802 */ /* 0x000fe20000000f00 */
[----:B------:R-:W-:-:S07]  /*1900*/  IMAD.MOV.U32 R24, RZ, RZ, 0x1f ;  /* 0x0000001fff187424 */ /* 0x000fce00078e00ff */
[----:B------:R-:W-:Y:S05]  /*1910*/  WARPSYNC.COLLECTIVE R9, `(.L_x_3060) ;  /* 0x0000000009087348 */ /* 0x000fea0003c00000 */
[----:B------:R1:W2:Y:S02]  /*1920*/  SHFL.BFLY P1, R25, R21, R23, R24 ;  /* 0x0c00001715197389 */ /* 0x0002a40000020018 */
[----:B-12---:R-:W-:Y:S05]  /*1930*/  ENDCOLLECTIVE ;  /* 0x000000000000791b */ /* 0x006fea0003800000 */
.L_x_3060:
[----:B------:R-:W-:Y:S05]  /*1940*/  BSYNC B0 ;  /* 0x0000000000007941 */ /* 0x000fea0003800000 */
.L_x_3059:
        /* <DEDUP_REMOVED lines=8> */
.L_x_3061:
[----:B------:R-:W-:Y:S01]  /*19d0*/  MOV R23, 0x4 ;  /* 0x0000000400177802 */ /* 0x000fe20000000f00 */
[----:B------:R-:W-:-:S04]  /*19e0*/  FADD.FTZ R27, R26, R25 ;  /* 0x000000191a1b7221 */ /* 0x000fc80000010000 */
[----:B------:R-:W-:-:S07]  /*19f0*/  IMAD.MOV.U32 R21, RZ, RZ, R27 ;  /* 0x000000ffff157224 */ /* 0x000fce00078e001b */
[----:B------:R-:W-:Y:S05]  /*1a00*/  WARPSYNC.COLLECTIVE R9, `(.L_x_3062) ;  /* 0x0000000009087348 */ /* 0x000fea0003c00000 */
[----:B------:R1:W2:Y:S02]  /*1a10*/  SHFL.BFLY P1, R25, R21, R23, R24 ;  /* 0x0c00001715197389 */ /* 0x0002a40000020018 */
[----:B-12---:R-:W-:Y:S05]  /*1a20*/  ENDCOLLECTIVE ;  /* 0x000000000000791b */ /* 0x006fea0003800000 */
.L_x_3062:
[----:B------:R-:W-:Y:S02]  /*1a30*/  IMAD.MOV.U32 R23, RZ, RZ, 0x2 ;  /* 0x00000002ff177424 */ /* 0x000fe400078e00ff */
[----:B------:R-:W-:-:S04]  /*1a40*/  FADD.FTZ R28, R27, R25 ;  /* 0x000000191b1c7221 */ /* 0x000fc80000010000 */
[----:B------:R-:W-:-:S07]  /*1a50*/  IMAD.MOV.U32 R21, RZ, RZ, R28 ;  /* 0x000000ffff157224 */ /* 0x000fce00078e001c */
[----:B------:R-:W-:Y:S05]  /*1a60*/  WARPSYNC.COLLECTIVE R9, `(.L_x_3063) ;  /* 0x0000000009087348 */ /* 0x000fea0003c00000 */
[----:B------:R1:W2:Y:S02]  /*1a70*/  SHFL.BFLY P1, R25, R21, R23, R24 ;  /* 0x0c00001715197389 */ /* 0x0002a40000020018 */
[----:B-12---:R-:W-:Y:S05]  /*1a80*/  ENDCOLLECTIVE ;  /* 0x000000000000791b */ /* 0x006fea0003800000 */
.L_x_3063:
[----:B------:R-:W-:Y:S02]  /*1a90*/  IMAD.MOV.U32 R23, RZ, RZ, 0x1 ;  /* 0x00000001ff177424 */ /* 0x000fe400078e00ff */
[----:B------:R-:W-:-:S05]  /*1aa0*/  FADD.FTZ R29, R28, R25 ;  /* 0x000000191c1d7221 */ /* 0x000fca0000010000 */
[----:B------:R-:W-:-:S07]  /*1ab0*/  MOV R21, R29 ;  /* 0x0000001d00157202 */ /* 0x000fce0000000f00 */
[----:B------:R-:W-:Y:S05]  /*1ac0*/  WARPSYNC.COLLECTIVE R9, `(.L_x_3064) ;  /* 0x0000000009087348 */ /* 0x000fea0003c00000 */
[----:B------:R1:W2:Y:S02]  /*1ad0*/  SHFL.BFLY P1, R25, R21, R23, R24 ;  /* 0x0c00001715197389 */ /* 0x0002a40000020018 */
[----:B-12---:R-:W-:Y:S05]  /*1ae0*/  ENDCOLLECTIVE ;  /* 0x000000000000791b */ /* 0x006fea0003800000 */
.L_x_3064:
[----:B------:R-:W-:Y:S05]  /*1af0*/  BRA `(.L_x_3065) ;  /* 0xfffffff800247947 */ /* 0x000fea000383ffff */
.L_x_3056:
        /* <DEDUP_REMOVED lines=32> */
.L_x_3067:
[----:B------:R-:W-:Y:S05]  /*1d00*/  BSYNC B1 ;  /* 0x0000000000017941 */ /* 0x000fea0003800000 */
.L_x_3066:
        /* <DEDUP_REMOVED lines=8> */
.L_x_3068:
        /* <DEDUP_REMOVED lines=10> */
.L_x_3069:
[----:B------:R-:W-:Y:S05]  /*1e30*/  BRA `(.L_x_3070) ;  /* 0xfffffff8003c7947 */ /* 0x000fea000383ffff */
.L_x_3057:
[----:B------:R-:W-:Y:S01]  /*1e40*/  BSSY B1, `(.L_x_3071) ;  /* 0x0000005000017945 */ /* 0x000fe20003800000 */
[----:B------:R-:W-:-:S07]  /*1e50*/  MOV R9, 0xffffffff ;  /* 0xffffffff00097802 */ /* 0x000fce0000000f00 */
[----:B-1----:R-:W-:Y:S05]  /*1e60*/  WARPSYNC.COLLECTIVE R9, `(.L_x_3072) ;  /* 0x0000000009087348 */ /* 0x002fea0003c00000 */
[----:B------:R-:W-:Y:S01]  /*1e70*/  NOP ;  /* 0x0000000000007918 */ /* 0x000fe20000000000 */
[----:B-1----:R-:W-:Y:S05]  /*1e80*/  ENDCOLLECTIVE ;  /* 0x000000000000791b */ /* 0x002fea0003800000 */
.L_x_3072:
[----:B------:R-:W-:Y:S05]  /*1e90*/  BSYNC B1 ;  /* 0x0000000000017941 */ /* 0x000fea0003800000 */
.L_x_3071:
[----:B------:R-:W-:Y:S05]  /*1ea0*/  BRA `(.L_x_3055) ;  /* 0xfffffff800547947 */ /* 0x000fea000383ffff */
.L_x_3073:
        /* <DEDUP_REMOVED lines=13> */
.L_x_4156:


//--------------------- .text._ZN12tensorrt_llm7kernels32fusedQKNormRopeKernelNTokenHeadsIN3c104HalfES3_Li64ELb1ELi4EEEvPviiifPKvS6_S6_PKlii --------------------------
	.section	.text._ZN12tensorrt_llm7kernels32fusedQKNormRopeKernelNTokenHeadsIN3c104HalfES3_Li64ELb1ELi4EEEvPviiifPKvS6_S6_PKlii,"ax",@progbits
	.align	128
        .global         _ZN12tensorrt_llm7kernels32fusedQKNormRopeKernelNTokenHeadsIN3c104HalfES3_Li64ELb1ELi4EEEvPviiifPKvS6_S6_PKlii
        .type           _ZN12tensorrt_llm7kernels32fusedQKNormRopeKernelNTokenHeadsIN3c104HalfES3_Li64ELb1ELi4EEEvPviiifPKvS6_S6_PKlii,@function
        .size           _ZN12tensorrt_llm7kernels32fusedQKNormRopeKernelNTokenHeadsIN3c104HalfES3_Li64ELb1ELi4EEEvPviiifPKvS6_S6_PKlii,(.L_x_4157 - _ZN12tensorrt_llm7kernels32fusedQKNormRopeKernelNTokenHeadsIN3c104HalfES3_Li64ELb1ELi4EEEvPviiifPKvS6_S6_PKlii)
        .other          _ZN12tensorrt_llm7kernels32fusedQKNormRopeKernelNTokenHeadsIN3c104HalfES3_Li64ELb1ELi4EEEvPviiifPKvS6_S6_PKlii,@"STO_CUDA_ENTRY STV_DEFAULT"
_ZN12tensorrt_llm7kernels32fusedQKNormRopeKernelNTokenHeadsIN3c104HalfES3_Li64ELb1ELi4EEEvPviiifPKvS6_S6_PKlii:
.text._ZN12tensorrt_llm7kernels32fusedQKNormRopeKernelNTokenHeadsIN3c104HalfES3_Li64ELb1ELi4EEEvPviiifPKvS6_S6_PKlii:
        /* <DEDUP_REMOVED lines=80> */
.L_x_3078:
        /* <DEDUP_REMOVED lines=43> */
.L_x_3077:
[----:B---3--:R-:W-:Y:S05]  /*07b0*/  BSYNC.RECONVERGENT B1 ;  /* 0x0000000000017941 */ /* 0x008fea0003800200 */
.L_x_3076:
        /* <DEDUP_REMOVED lines=12> */
.L_x_3079:
        /* <DEDUP_REMOVED lines=16> */
.L_x_3075:
[----:B---3--:R-:W-:Y:S05]  /*0980*/  BSYNC.RECONVERGENT B0 ;  /* 0x0000000000007941 */ /* 0x008fea0003800200 */
.L_x_3074:
        /* <DEDUP_REMOVED lines=40> */
.L_x_3084:
        /* <DEDUP_REMOVED lines=11> */
.L_x_3083:
[----:B------:R-:W-:Y:S05]  /*0cc0*/  BSYNC.RECONVERGENT B1 ;  /* 0x0000000000017941 */ /* 0x000fea0003800200 */
.L_x_3082:
        /* <DEDUP_REMOVED lines=8> */
.L_x_3085:
        /* <DEDUP_REMOVED lines=23> */
.L_x_3081:
[----:B------:R-:W-:Y:S05]  /*0ec0*/  BSYNC.RECONVERGENT B0 ;  /* 0x0000000000007941 */ /* 0x000fea0003800200 */
.L_x_3080:
        /* <DEDUP_REMOVED lines=41> */
.L_x_3092:
        /* <DEDUP_REMOVED lines=22> */
.L_x_3102:
        /* <DEDUP_REMOVED lines=13> */
.L_x_3090:
[----:B------:R-:W-:Y:S05]  /*1390*/  BSYNC.RECONVERGENT B1 ;  /* 0x0000000000017941 */ /* 0x000fea0003800200 */
.L_x_3089:
        /* <DEDUP_REMOVED lines=37> */
.L_x_3109:
        /* <DEDUP_REMOVED lines=29> */
.L_x_3087:
[----:B------:R-:W-:Y:S05]  /*17c0*/  BSYNC B0 ;  /* 0x0000000000007941 */ /* 0x000fea0003800000 */
.L_x_3086:
        /* <DEDUP_REMOVED lines=30> */
.L_x_3116:
[----:B------:R-:W3:Y:S01]  /*19b0*/  LDC R4, c[0x0][0x394] ;  /* 0x0000e500ff047b82 */ /* 0x000ee20000000800 */
[----:B------:R-:W-:Y:S01]  /*19c0*/  ISETP.NE.AND P1, PT, R11, RZ, PT ;  /* 0x000000ff0b00720c */ /* 0x000fe20003f25270 */
[----:B------:R-:W-:Y:S01]  /*19d0*/  BSSY.RECONVERGENT B0, `(.L_x_3094) ;  /* 0x0000004000007945 */ /* 0x000fe20003800200 */
[----:B------:R-:W-:-:S11]  /*19e0*/  ISETP.GE.AND P2, PT, R14, UR7, PT ;  /* 0x000000070e007c0c */ /* 0x000fd6000bf46270 */
[----:B------:R-:W-:Y:S05]  /*19f0*/  @P1 BRA `(.L_x_3095) ;  /* 0x0000000000041947 */ /* 0x000fea0003800000 */
[----:B------:R-:W-:-:S04]  /*1a00*/  DEPBAR.LE SB0, 0x0 ;  /* 0x000080000000791a */ /* 0x000fc80000000000 */
.L_x_3095:
[----:B------:R-:W-:Y:S05]  /*1a10*/  BSYNC.RECONVERGENT B0 ;  /* 0x0000000000007941 */ /* 0x000fea0003800200 */
.L_x_3094:
        /* <DEDUP_REMOVED lines=23> */
.L_x_3088:
[----:B------:R-:W-:Y:S01]  /*1b90*/  HFMA2 R25, -RZ, RZ, 0, 1.847743988037109375e-06 ;  /* 0x0000001fff197431 */ /* 0x000fe200000001ff */
[----:B------:R-:W-:Y:S01]  /*1ba0*/  BSSY B1, `(.L_x_3096) ;  /* 0x0000006000017945 */ /* 0x000fe20003800000 */
[----:B------:R-:W-:Y:S02]  /*1bb0*/  IMAD.MOV.U32 R5, RZ, RZ, 0x10 ;  /* 0x00000010ff057424 */ /* 0x000fe400078e00ff */
[----:B------:R-:W-:-:S07]  /*1bc0*/  IMAD.MOV.U32 R28, RZ, RZ, -0x1 ;  /* 0xffffffffff1c7424 */ /* 0x000fce00078e00ff */
[----:B------:R-:W-:Y:S05]  /*1bd0*/  WARPSYNC.COLLECTIVE R28, `(.L_x_3097) ;  /* 0x000000001c087348 */ /* 0x000fea0003c00000 */
[----:B------:R1:W2:Y:S02]  /*1be0*/  SHFL.BFLY P1, R29, R4, R5, R25 ;  /* 0x0c000005041d7389 */ /* 0x0002a40000020019 */
[----:B-12---:R-:W-:Y:S05]  /*1bf0*/  ENDCOLLECTIVE ;  /* 0x000000000000791b */ /* 0x006fea0003800000 */
.L_x_3097:
[----:B------:R-:W-:Y:S05]  /*1c00*/  BSYNC B1 ;  /* 0x0000000000017941 */ /* 0x000fea0003800000 */
.L_x_3096:
[----:B------:R-:W-:Y:S01]  /*1c10*/  FADD.FTZ R4, R4, R29 ;  /* 0x0000001d04047221 */ /* 0x000fe20000010000 */
[----:B------:R-:W-:Y:S01]  /*1c20*/  MOV R5, 0x8 ;  /* 0x0000000800057802 */ /* 0x000fe20000000f00 */
[----:B------:R-:W-:Y:S01]  /*1c30*/  IMAD.MOV.U32 R25, RZ, RZ, 0x1f ;  /* 0x0000001fff197424 */ /* 0x000fe200078e00ff */
[----:B------:R-:W-:-:S07]  /*1c40*/  MOV R28, 0xffffffff ;  /* 0xffffffff001c7802 */ /* 0x000fce0000000f00 */
[----:B------:R-:W-:Y:S05]  /*1c50*/  WARPSYNC.COLLECTIVE R28, `(.L_x_3098) ;  /* 0x000000001c087348 */ /* 0x000fea0003c00000 */
[----:B------:R1:W2:Y:S02]  /*1c60*/  SHFL.BFLY P1, R29, R4, R5, R25 ;  /* 0x0c000005041d7389 */ /* 0x0002a40000020019 */
[----:B-12---:R-:W-:Y:S05]  /*1c70*/  ENDCOLLECTIVE ;  /* 0x000000000000791b */ /* 0x006fea0003800000 */
.L_x_3098:
[----:B------:R-:W-:Y:S02]  /*1c80*/  HFMA2 R5, -RZ, RZ, 0, 2.384185791015625e-07 ;  /* 0x00000004ff057431 */ /* 0x000fe400000001ff */
[----:B------:R-:W-:-:S04]  /*1c90*/  FADD.FTZ R3, R4, R29 ;  /* 0x0000001d04037221 */ /* 0x000fc80000010000 */
[----:B------:R-:W-:-:S07]  /*1ca0*/  IMAD.MOV.U32 R4, RZ, RZ, R3 ;  /* 0x000000ffff047224 */ /* 0x000fce00078e0003 */
[----:B------:R-:W-:Y:S05]  /*1cb0*/  WARPSYNC.COLLECTIVE R28, `(.L_x_3099) ;  /* 0x000000001c087348 */ /* 0x000fea0003c00000 */
[----:B------:R1:W2:Y:S02]  /*1cc0*/  SHFL.BFLY P1, R29, R4, R5, R25 ;  /* 0x0c000005041d7389 */ /* 0x0002a40000020019 */
[----:B-12---:R-:W-:Y:S05]  /*1cd0*/  ENDCOLLECTIVE ;  /* 0x000000000000791b */ /* 0x006fea0003800000 */
.L_x_3099:
[----:B------:R-:W-:Y:S01]  /*1ce0*/  MOV R5, 0x2 ;  /* 0x0000000200057802 */ /* 0x000fe20000000f00 */
[----:B------:R-:W-:-:S04]  /*1cf0*/  FADD.FTZ R24, R3, R29 ;  /* 0x0000001d03187221 */ /* 0x000fc80000010000 */
[----:B------:R-:W-:-:S07]  /*1d00*/  IMAD.MOV.U32 R4, RZ, RZ, R24 ;  /* 0x000000ffff047224 */ /* 0x000fce00078e0018 */
[----:B------:R-:W-:Y:S05]  /*1d10*/  WARPSYNC.COLLECTIVE R28, `(.L_x_3100) ;  /* 0x000000001c087348 */ /* 0x000fea0003c00000 */
[----:B------:R1:W2:Y:S02]  /*1d20*/  SHFL.BFLY P1, R29, R4, R5, R25 ;  /* 0x0c000005041d7389 */ /* 0x0002a40000020019 */
[----:B-12---:R-:W-:Y:S05]  /*1d30*/  ENDCOLLECTIVE ;  /* 0x000000000000791b */ /* 0x006fea0003800000 */
.L_x_3100:
[----:B------:R-:W-:Y:S02]  /*1d40*/  HFMA2 R5, -RZ, RZ, 0, 5.9604644775390625e-08 ;  /* 0x00000001ff057431 */ /* 0x000fe400000001ff */
[----:B------:R-:W-:-:S04]  /*1d50*/  FADD.FTZ R3, R24, R29 ;  /* 0x0000001d18037221 */ /* 0x000fc80000010000 */
[----:B------:R-:W-:-:S07]  /*1d60*/  IMAD.MOV.U32 R4, RZ, RZ, R3 ;  /* 0x000000ffff047224 */ /* 0x000fce00078e0003 */
[----:B------:R-:W-:Y:S05]  /*1d70*/  WARPSYNC.COLLECTIVE R28, `(.L_x_3101) ;  /* 0x000000001c087348 */ /* 0x000fea0003c00000 */
[----:B------:R1:W2:Y:S02]  /*1d80*/  SHFL.BFLY P1, R29, R4, R5, R25 ;  /* 0x0c000005041d7389 */ /* 0x0002a40000020019 */
[----:B-12---:R-:W-:Y:S05]  /*1d90*/  ENDCOLLECTIVE ;  /* 0x000000000000791b */ /* 0x006fea0003800000 */
.L_x_3101:
[----:B------:R-:W-:Y:S05]  /*1da0*/  BRA `(.L_x_3102) ;  /* 0xfffffff400447947 */ /* 0x000fea000383ffff */
.L_x_3091:
[----:B------:R-:W-:Y:S01]  /*1db0*/  BSSY B1, `(.L_x_3103) ;  /* 0x0000007000017945 */ /* 0x000fe20003800000 */
[----:B------:R-:W-:Y:S01]  /*1dc0*/  IMAD.MOV.U32 R5, RZ, RZ, 0x10 ;  /* 0x00000010ff057424 */ /* 0x000fe200078e00ff */
[----:B------:R-:W-:Y:S01]  /*1dd0*/  MOV R25, 0x1f ;  /* 0x0000001f00197802 */ /* 0x000fe20000000f00 */
[----:B------:R-:W-:-:S07]  /*1de0*/  IMAD.MOV.U32 R28, RZ, RZ, -0x1 ;  /* 0xffffffffff1c7424 */ /* 0x000fce00078e00ff */
[----:B------:R-:W-:Y:S05]  /*1df0*/  WARPSYNC.COLLECTIVE R28, `(.L_x_3104) ;  /* 0x000000001c087348 */ /* 0x000fea0003c00000 */
[----:B------:R1:W2:Y:S02]  /*1e00*/  SHFL.BFLY P1, R29, R4, R5, R25 ;  /* 0x0c000005041d7389 */ /* 0x0002a40000020019 */
[----:B-12---:R-:W-:Y:S05]  /*1e10*/  ENDCOLLECTIVE ;  /* 0x000000000000791b */ /* 0x006fea0003800000 */
.L_x_3104:
[----:B------:R-:W-:Y:S05]  /*1e20*/  BSYNC B1 ;  /* 0x0000000000017941 */ /* 0x000fea0003800000 */
.L_x_3103:
[----:B------:R-:W-:Y:S01]  /*1e30*/  FADD.FTZ R4, R4, R29 ;  /* 0x0000001d04047221 */ /* 0x000fe20000010000 */
[----:B------:R-:W-:Y:S02]  /*1e40*/  HFMA2 R5, -RZ, RZ, 0, 4.76837158203125e-07 ;  /* 0x00000008ff057431 */ /* 0x000fe400000001ff */
[----:B------:R-:W-:Y:S01]  /*1e50*/  IMAD.MOV.U32 R25, RZ, RZ, 0x1f ;  /* 0x0000001fff197424 */ /* 0x000fe200078e00ff */
[----:B------:R-:W-:-:S07]  /*1e60*/  MOV R28, 0xffffffff ;  /* 0xffffffff001c7802 */ /* 0x000fce0000000f00 */
[----:B------:R-:W-:Y:S05]  /*1e70*/  WARPSYNC.COLLECTIVE R28, `(.L_x_3105) ;  /* 0x000000001c087348 */ /* 0x000fea0003c00000 */
[----:B------:R1:W2:Y:S02]  /*1e80*/  SHFL.BFLY P1, R29, R4, R5, R25 ;  /* 0x0c000005041d7389 */ /* 0x0002a40000020019 */
[----:B-12---:R-:W-:Y:S05]  /*1e90*/  ENDCOLLECTIVE ;  /* 0x000000000000791b */ /* 0x006fea0003800000 */
.L_x_3105:
[----:B------:R-:W-:Y:S02]  /*1ea0*/  IMAD.MOV.U32 R5, RZ, RZ, 0x4 ;  /* 0x00000004ff057424 */ /* 0x000fe400078e00ff */
[----:B------:R-:W-:-:S07]  /*1eb0*/  FADD.FTZ R4, R4, R29 ;  /* 0x0000001d04047221 */ /* 0x000fce0000010000 */
[----:B------:R-:W-:Y:S05]  /*1ec0*/  WARPSYNC.COLLECTIVE R28, `(.L_x_3106) ;  /* 0x000000001c087348 */ /* 0x000fea0003c00000 */
[----:B------:R1:W2:Y:S02]  /*1ed0*/  SHFL.BFLY P1, R29, R4, R5, R25 ;  /* 0x0c000005041d7389 */ /* 0x0002a40000020019 */
[----:B-12---:R-:W-:Y:S05]  /*1ee0*/  ENDCOLLECTIVE ;  /* 0x000000000000791b */ /* 0x006fea0003800000 */
.L_x_3106:
[----:B------:R-:W-:Y:S02]  /*1ef0*/  HFMA2 R5, -RZ, RZ, 0, 1.1920928955078125e-07 ;  /* 0x00000002ff057431 */ /* 0x000fe400000001ff */
[----:B------:R-:W-:-:S07]  /*1f00*/  FADD.FTZ R4, R4, R29 ;  /* 0x0000001d04047221 */ /* 0x000fce0000010000 */
[----:B------:R-:W-:Y:S05]  /*1f10*/  WARPSYNC.COLLECTIVE R28, `(.L_x_3107) ;  /* 0x000000001c087348 */ /* 0x000fea0003c00000 */
[----:B------:R1:W2:Y:S02]  /*1f20*/  SHFL.BFLY P1, R29, R4, R5, R25 ;  /* 0x0c000005041d7389 */ /* 0x0002a40000020019 */
[----:B-12---:R-:W-:Y:S05]  /*1f30*/  ENDCOLLECTIVE ;  /* 0x000000000000791b */ /* 0x006fea0003800000 */
.L_x_3107:
[----:B------:R-:W-:Y:S02]  /*1f40*/  IMAD.MOV.U32 R5, RZ, RZ, 0x1 ;  /* 0x00000001ff057424 */ /* 0x000fe400078e00ff */
[----:B------:R-:W-:-:S07]  /*1f50*/  FADD.FTZ R4, R4, R29 ;  /* 0x0000001d04047221 */ /* 0x000fce0000010000 */
[----:B------:R-:W-:Y:S05]  /*1f60*/  WARPSYNC.COLLECTIVE R28, `(.L_x_3108) ;  /* 0x000000001c087348 */ /* 0x000fea0003c00000 */
[----:B------:R1:W2:Y:S02]  /*1f70*/  SHFL.BFLY P1, R29, R4, R5, R25 ;  /* 0x0c000005041d7389 */ /* 0x0002a40000020019 */
[----:B-12---:R-:W-:Y:S05]  /*1f80*/  ENDCOLLECTIVE ;  /* 0x000000000000791b */ /* 0x006fea0003800000 */
.L_x_3108:
[----:B------:R-:W-:Y:S05]  /*1f90*/  BRA `(.L_x_3109) ;  /* 0xfffffff400947947 */ /* 0x000fea000383ffff */
.L_x_3093:
[----:B------:R-:W-:Y:S01]  /*1fa0*/  BSSY B0, `(.L_x_3110) ;  /* 0x0000007000007945 */ /* 0x000fe20003800000 */
[----:B------:R-:W-:Y:S01]  /*1fb0*/  MOV R5, 0x10 ;  /* 0x0000001000057802 */ /* 0x000fe20000000f00 */
[----:B------:R-:W-:Y:S01]  /*1fc0*/  IMAD.MOV.U32 R25, RZ, RZ, 0x1f ;  /* 0x0000001fff197424 */ /* 0x000fe200078e00ff */
[----:B------:R-:W-:-:S07]  /*1fd0*/  MOV R28, 0xffffffff ;  /* 0xffffffff001c7802 */ /* 0x000fce0000000f00 */
[----:B------:R-:W-:Y:S05]  /*1fe0*/  WARPSYNC.COLLECTIVE R28, `(.L_x_3111) ;  /* 0x000000001c087348 */ /* 0x000fea0003c00000 */
[----:B------:R1:W2:Y:S02]  /*1ff0*/  SHFL.BFLY P1, R29, R4, R5, R25 ;  /* 0x0c000005041d7389 */ /* 0x0002a40000020019 */
[----:B-12---:R-:W-:Y:S05]  /*2000*/  ENDCOLLECTIVE ;  /* 0x000000000000791b */ /* 0x006fea0003800000 */
.L_x_3111:
[----:B------:R-:W-:Y:S05]  /*2010*/  BSYNC B0 ;  /* 0x0000000000007941 */ /* 0x000fea0003800000 */
.L_x_3110:
[----:B------:R-:W-:Y:S01]  /*2020*/  FADD.FTZ R4, R4, R29 ;  /* 0x0000001d04047221 */ /* 0x000fe20000010000 */
[----:B------:R-:W-:Y:S02]  /*2030*/  IMAD.MOV.U32 R5, RZ, RZ, 0x8 ;  /* 0x00000008ff057424 */ /* 0x000fe400078e00ff */
[----:B------:R-:W-:Y:S02]  /*2040*/  HFMA2 R25, -RZ, RZ, 0, 1.847743988037109375e-06 ;  /* 0x0000001fff197431 */ /* 0x000fe400000001ff */
[----:B------:R-:W-:-:S07]  /*2050*/  IMAD.MOV.U32 R28, RZ, RZ, -0x1 ;  /* 0xffffffffff1c7424 */ /* 0x000fce00078e00ff */
[----:B------:R-:W-:Y:S05]  /*2060*/  WARPSYNC.COLLECTIVE R28, `(.L_x_3112) ;  /* 0x000000001c087348 */ /* 0x000fea0003c00000 */
[----:B------:R1:W2:Y:S02]  /*2070*/  SHFL.BFLY P1, R29, R4, R5, R25 ;  /* 0x0c000005041d7389 */ /* 0x0002a40000020019 */
[----:B-12---:R-:W-:Y:S05]  /*2080*/  ENDCOLLECTIVE ;  /* 0x000000000000791b */ /* 0x006fea0003800000 */
.L_x_3112:
[----:B------:R-:W-:Y:S02]  /*2090*/  IMAD.MOV.U32 R5, RZ, RZ, 0x4 ;  /* 0x00000004ff057424 */ /* 0x000fe400078e00ff */
[----:B------:R-:W-:-:S05]  /*20a0*/  FADD.FTZ R3, R4, R29 ;  /* 0x0000001d04037221 */ /* 0x000fca0000010000 */
[----:B------:R-:W-:-:S07]  /*20b0*/  MOV R4, R3 ;  /* 0x0000000300047202 */ /* 0x000fce0000000f00 */
[----:B------:R-:W-:Y:S05]  /*20c0*/  WARPSYNC.COLLECTIVE R28, `(.L_x_3113) ;  /* 0x000000001c087348 */ /* 0x000fea0003c00000 */
[----:B------:R1:W2:Y:S02]  /*20d0*/  SHFL.BFLY P1, R29, R4, R5, R25 ;  /* 0x0c000005041d7389 */ /* 0x0002a40000020019 */
[----:B-12---:R-:W-:Y:S05]  /*20e0*/  ENDCOLLECTIVE ;  /* 0x000000000000791b */ /* 0x006fea0003800000 */
.L_x_3113:
[----:B------:R-:W-:Y:S02]  /*20f0*/  IMAD.MOV.U32 R5, RZ, RZ, 0x2 ;  /* 0x00000002ff057424 */ /* 0x000fe400078e00ff */
[----:B------:R-:W-:-:S05]  /*2100*/  FADD.FTZ R12, R3, R29 ;  /* 0x0000001d030c7221 */ /* 0x000fca0000010000 */
[----:B------:R-:W-:-:S07]  /*2110*/  MOV R4, R12 ;  /* 0x0000000c00047202 */ /* 0x000fce0000000f00 */
[----:B------:R-:W-:Y:S05]  /*2120*/  WARPSYNC.COLLECTIVE R28, `(.L_x_3114) ;  /* 0x000000001c087348 */ /* 0x000fea0003c00000 */
[----:B------:R1:W2:Y:S02]  /*2130*/  SHFL.BFLY P1, R29, R4, R5, R25 ;  /* 0x0c000005041d7389 */ /* 0x0002a40000020019 */
[----:B-12---:R-:W-:Y:S05]  /*2140*/  ENDCOLLECTIVE ;  /* 0x000000000000791b */ /* 0x006fea0003800000 */
.L_x_3114:
[----:B------:R-:W-:Y:S02]  /*2150*/  IMAD.MOV.U32 R5, RZ, RZ, 0x1 ;  /* 0x00000001ff057424 */ /* 0x000fe400078e00ff */
[----:B------:R-:W-:-:S05]  /*2160*/  FADD.FTZ R15, R12, R29 ;  /* 0x0000001d0c0f7221 */ /* 0x000fca0000010000 */
[----:B------:R-:W-:-:S07]  /*2170*/  MOV R4, R15 ;  /* 0x0000000f00047202 */ /* 0x000fce0000000f00 */
[----:B------:R-:W-:Y:S05]  /*2180*/  WARPSYNC.COLLECTIVE R28, `(.L_x_3115) ;  /* 0x000000001c087348 */ /* 0x000fea0003c00000 */
[----:B------:R1:W2:Y:S02]  /*2190*/  SHFL.BFLY P1, R29, R4, R5, R25 ;  /* 0x0c000005041d7389 */ /* 0x0002a40000020019 */
[----:B-12---:R-:W-:Y:S05]  /*21a0*/  ENDCOLLECTIVE ;  /* 0x000000000000791b */ /* 0x006fea0003800000 */
.L_x_3115:
[----:B------:R-:W-:Y:S05]  /*21b0*/  BRA `(.L_x_3116) ;  /* 0xfffffff400fc7947 */ /* 0x000fea000383ffff */
.L_x_3117:
        /* <DEDUP_REMOVED lines=12> */
.L_x_4157:


//--------------------- .text._ZN12tensorrt_llm7kernels32fusedQKNormRopeKernelNTokenHeadsIN3c104HalfES3_Li256ELb0ELi2EEEvPviiifPKvS6_S6_PKlii --------------------------
	.section	.text._ZN12tensorrt_llm7kernels32fusedQKNormRopeKernelNTokenHeadsIN3c104HalfES3_Li256ELb0ELi2EEEvPviiifPKvS6_S6_PKlii,"ax",@progbits
	.align	128
        .global         _ZN12tensorrt_llm7kernels32fusedQKNormRopeKernelNTokenHeadsIN3c104HalfES3_Li256ELb0ELi2EEEvPviiifPKvS6_S6_PKlii
        .type           _ZN12tensorrt_llm7kernels32fusedQKNormRopeKernelNTokenHeadsIN3c104HalfES3_Li256ELb0ELi2EEEvPviiifPKvS6_S6_PKlii,@function
        .size           _ZN12tensorrt_llm7kernels32fusedQKNormRopeKernelNTokenHeadsIN3c104HalfES3_Li256ELb0ELi2EEEvPviiifPKvS6_S6_PKlii,(.L_x_4158 - _ZN12tensorrt_llm7kernels32fusedQKNormRopeKernelNTokenHeadsIN3c104HalfES3_Li256ELb0ELi2EEEvPviiifPKvS6_S6_PKlii)
        .other          _ZN12tensorrt_llm7kernels32fusedQKNormRopeKernelNTokenHeadsIN3c104HalfES3_Li256ELb0ELi2EEEvPviiifPKvS6_S6_PKlii,@"STO_CUDA_ENTRY STV_DEFAULT"
_ZN12tensorrt_llm7kernels32fusedQKNormRopeKernelNTokenHeadsIN3c104HalfES3_Li256ELb0ELi2EEEvPviiifPKvS6_S6_PKlii:
.text._ZN12tensorrt_llm7kernels32fusedQKNormRopeKernelNTokenHeadsIN3c104HalfES3_Li256ELb0ELi2EEEvPviiifPKvS6_S6_PKlii:
        /* <DEDUP_REMOVED lines=78> */
.L_x_3122:
        /* <DEDUP_REMOVED lines=43> */
.L_x_3121:
[----:B---3--:R-:W-:Y:S05]  /*0790*/  BSYNC.RECONVERGENT B1 ;  /* 0x0000000000017941 */ /* 0x008fea0003800200 */
.L_x_3120:
        /* <DEDUP_REMOVED lines=12> */
.L_x_3123:
        /* <DEDUP_REMOVED lines=16> */
.L_x_3119:
[----:B---3--:R-:W-:Y:S05]  /*0960*/  BSYNC.RECONVERGENT B0 ;  /* 0x0000000000007941 */ /* 0x008fea0003800200 */
.L_x_3118:
        /* <DEDUP_REMOVED lines=40> */
.L_x_3128:
        /* <DEDUP_REMOVED lines=11> */
.L_x_3127:
[----:B------:R-:W-:Y:S05]  /*0ca0*/  BSYNC.RECONVERGENT B1 ;  /* 0x0000000000017941 */ /* 0x000fea0003800200 */
.L_x_3126:
        /* <DEDUP_REMOVED lines=8> */
.L_x_3129:
        /* <DEDUP_REMOVED lines=23> */
.L_x_3125:
[----:B------:R-:W-:Y:S05]  /*0ea0*/  BSYNC.RECONVERGENT B0 ;  /* 0x0000000000007941 */ /* 0x000fea0003800200 */
.L_x_3124:
        /* <DEDUP_REMOVED lines=60> */
.L_x_3137:
        /* <DEDUP_REMOVED lines=32> */
.L_x_3144:
        /* <DEDUP_REMOVED lines=30> */
.L_x_3132:
[----:B------:R-:W-:Y:S05]  /*1650*/  BSYNC.RECONVERGENT B0 ;  /* 0x0000000000007941 */ /* 0x000fea0003800200 */
.L_x_3131:
        /* <DEDUP_REMOVED lines=213> */
.L_x_3155:
        /* <DEDUP_REMOVED lines=27> */
.L_x_3134:
[----:B------:R-:W-:Y:S05]  /*2560*/  BSYNC B0 ;  /* 0x0000000000007941 */ /* 0x000fea0003800000 */
.L_x_3133:
        /* <DEDUP_REMOVED lines=15> */
.L_x_3130:
[----:B------:R-:W-:Y:S01]  /*2660*/  HFMA2 R41, -RZ, RZ, 0, 9.5367431640625e-07 ;  /* 0x00000010ff297431 */ /* 0x000fe200000001ff */
[----:B------:R-:W-:Y:S01]  /*2670*/  BSSY B0, `(.L_x_3138) ;  /* 0x0000006000007945 */ /* 0x000fe20003800000 */
[----:B------:R-:W-:Y:S01]  /*2680*/  IMAD.MOV.U32 R42, RZ, RZ, 0x1f ;  /* 0x0000001fff2a7424 */ /* 0x000fe200078e00ff */
[----:B------:R-:W-:-:S07]  /*2690*/  MOV R43, 0xffffffff ;  /* 0xffffffff002b7802 */ /* 0x000fce0000000f00 */
[----:B------:R-:W-:Y:S05]  /*26a0*/  WARPSYNC.COLLECTIVE R43, `(.L_x_3139) ;  /* 0x000000002b087348 */ /* 0x000fea0003c00000 */
[----:B------:R1:W2:Y:S02]  /*26b0*/  SHFL.BFLY P3, R45, R44, R41, R42 ;  /* 0x0c0000292c2d7389 */ /* 0x0002a4000006002a */
[----:B-12---:R-:W-:Y:S05]  /*26c0*/  ENDCOLLECTIVE ;  /* 0x000000000000791b */ /* 0x006fea0003800000 */
.L_x_3139:
[----:B------:R-:W-:Y:S05]  /*26d0*/  BSYNC B0 ;  /* 0x0000000000007941 */ /* 0x000fea0003800000 */
.L_x_3138:
[----:B------:R-:W-:Y:S01]  /*26e0*/  FADD.FTZ R44, R44, R45 ;  /* 0x0000002d2c2c7221 */ /* 0x000fe20000010000 */
[----:B------:R-:W-:Y:S02]  /*26f0*/  IMAD.MOV.U32 R41, RZ, RZ, 0x8 ;  /* 0x00000008ff297424 */ /* 0x000fe400078e00ff */
[----:B------:R-:W-:Y:S02]  /*2700*/  HFMA2 R42, -RZ, RZ, 0, 1.847743988037109375e-06 ;  /* 0x0000001fff2a7431 */ /* 0x000fe400000001ff */
[----:B------:R-:W-:-:S07]  /*2710*/  IMAD.MOV.U32 R43, RZ, RZ, -0x1 ;  /* 0xffffffffff2b7424 */ /* 0x000fce00078e00ff */
[----:B------:R-:W-:Y:S05]  /*2720*/  WARPSYNC.COLLECTIVE R43, `(.L_x_3140) ;  /* 0x000000002b087348 */ /* 0x000fea0003c00000 */
[----:B------:R1:W2:Y:S02]  /*2730*/  SHFL.BFLY P3, R45, R44, R41, R42 ;  /* 0x0c0000292c2d7389 */ /* 0x0002a4000006002a */
[----:B-12---:R-:W-:Y:S05]  /*2740*/  ENDCOLLECTIVE ;  /* 0x000000000000791b */ /* 0x006fea0003800000 */
.L_x_3140:
[----:B------:R-:W-:Y:S02]  /*2750*/  IMAD.MOV.U32 R41, RZ, RZ, 0x4 ;  /* 0x00000004ff297424 */ /* 0x000fe400078e00ff */
[----:B------:R-:W-:-:S05]  /*2760*/  FADD.FTZ R5, R44, R45 ;  /* 0x0000002d2c057221 */ /* 0x000fca0000010000 */
[----:B------:R-:W-:-:S07]  /*2770*/  MOV R44, R5 ;  /* 0x00000005002c7202 */ /* 0x000fce0000000f00 */
[----:B------:R-:W-:Y:S05]  /*2780*/  WARPSYNC.COLLECTIVE R43, `(.L_x_3141) ;  /* 0x000000002b087348 */ /* 0x000fea0003c00000 */
[----:B------:R1:W2:Y:S02]  /*2790*/  SHFL.BFLY P3, R45, R44, R41, R42 ;  /* 0x0c0000292c2d7389 */ /* 0x0002a4000006002a */
[----:B-12---:R-:W-:Y:S05]  /*27a0*/  ENDCOLLECTIVE ;  /* 0x000000000000791b */ /* 0x006fea0003800000 */
.L_x_3141:
[----:B------:R-:W-:Y:S02]  /*27b0*/  IMAD.MOV.U32 R41, RZ, RZ, 0x2 ;  /* 0x00000002ff297424 */ /* 0x000fe400078e00ff */
[----:B------:R-:W-:-:S05]  /*27c0*/  FADD.FTZ R37, R5, R45 ;  /* 0x0000002d05257221 */ /* 0x000fca0000010000 */
[----:B------:R-:W-:-:S07]  /*27d0*/  MOV R44, R37 ;  /* 0x00000025002c7202 */ /* 0x000fce0000000f00 */
[----:B------:R-:W-:Y:S05]  /*27e0*/  WARPSYNC.COLLECTIVE R43, `(.L_x_3142) ;  /* 0x000000002b087348 */ /* 0x000fea0003c00000 */
[----:B------:R1:W2:Y:S02]  /*27f0*/  SHFL.BFLY P3, R45, R44, R41, R42 ;  /* 0x0c0000292c2d7389 */ /* 0x0002a4000006002a */
[----:B-12---:R-:W-:Y:S05]  /*2800*/  ENDCOLLECTIVE ;  /* 0x000000000000791b */ /* 0x006fea0003800000 */
.L_x_3142:
[----:B------:R-:W-:Y:S02]  /*2810*/  IMAD.MOV.U32 R41, RZ, RZ, 0x1 ;  /* 0x00000001ff297424 */ /* 0x000fe400078e00ff */
[----:B------:R-:W-:-:S05]  /*2820*/  FADD.FTZ R38, R37, R45 ;  /* 0x0000002d25267221 */ /* 0x000fca0000010000 */
[----:B------:R-:W-:-:S07]  /*2830*/  MOV R44, R38 ;  /* 0x00000026002c7202 */ /* 0x000fce0000000f00 */
[----:B------:R-:W-:Y:S05]  /*2840*/  WARPSYNC.COLLECTIVE R43, `(.L_x_3143) ;  /* 0x000000002b087348 */ /* 0x000fea0003c00000 */
[----:B------:R1:W2:Y:S02]  /*2850*/  SHFL.BFLY P3, R45, R44, R41, R42 ;  /* 0x0c0000292c2d7389 */ /* 0x0002a4000006002a */
[----:B-12---:R-:W-:Y:S05]  /*2860*/  ENDCOLLECTIVE ;  /* 0x000000000000791b */ /* 0x006fea0003800000 */
.L_x_3143:
[----:B------:R-:W-:Y:S05]  /*2870*/  BRA `(.L_x_3144) ;  /* 0xffffffe800fc7947 */ /* 0x000fea000383ffff */
.L_x_3135:
        /* <DEDUP_REMOVED lines=37> */
.L_x_3146:
[----:B------:R-:W-:Y:S05]  /*2ad0*/  BSYNC B1 ;  /* 0x0000000000017941 */ /* 0x000fea0003800000 */
.L_x_3145:
        /* <DEDUP_REMOVED lines=9> */
.L_x_3147:
        /* <DEDUP_REMOVED lines=32> */
.L_x_3148:
        /* <DEDUP_REMOVED lines=33> */
.L_x_3149:
        /* <DEDUP_REMOVED lines=25> */
.L_x_3150:
        /* <DEDUP_REMOVED lines=37> */
.L_x_3151:
        /* <DEDUP_REMOVED lines=31> */
.L_x_3152:
        /* <DEDUP_REMOVED lines=30> */
.L_x_3153:
        /* <DEDUP_REMOVED lines=12> */
.L_x_3154:
[----:B------:R-:W-:Y:S05]  /*37f0*/  BRA `(.L_x_3155) ;  /* 0xffffffe800ec7947 */ /* 0x000fea000383ffff */
.L_x_3136:
[----:B------:R-:W-:Y:S01]  /*3800*/  BSSY B1, `(.L_x_3156) ;  /* 0x0000005000017945 */ /* 0x000fe20003800000 */
[----:B------:R-:W-:-:S07]  /*3810*/  MOV R43, 0xffffffff ;  /* 0xffffffff002b7802 */ /* 0x000fce0000000f00 */
[----:B------:R-:W-:Y:S05]  /*3820*/  WARPSYNC.COLLECTIVE R43, `(.L_x_3157) ;  /* 0x000000002b087348 */ /* 0x000fea0003c00000 */
[----:B------:R-:W-:Y:S01]  /*3830*/  NOP ;  /* 0x0000000000007918 */ /* 0x000fe20000000000 */
[----:B------:R-:W-:Y:S05]  /*3840*/  ENDCOLLECTIVE ;  /* 0x000000000000791b */ /* 0x000fea0003800000 */
.L_x_3157:
[----:B------:R-:W-:Y:S05]  /*3850*/  BSYNC B1 ;  /* 0x0000000000017941 */ /* 0x000fea0003800000 */
.L_x_3156:
[----:B------:R-:W-:Y:S05]  /*3860*/  BRA `(.L_x_3134) ;  /* 0xffffffec003c7947 */ /* 0x000fea000383ffff */
.L_x_3158:
        /* <DEDUP_REMOVED lines=9> */
.L_x_4158:


//--------------------- .text._ZN12tensorrt_llm7kernels32fusedQKNormRopeKernelNTokenHeadsIN3c104HalfES3_Li256ELb1ELi2EEEvPviiifPKvS6_S6_PKlii --------------------------
	.section	.text._ZN12tensorrt_llm7kernels32fusedQKNormRopeKernelNTokenHeadsIN3c104HalfES3_Li256ELb1ELi2EEEvPviiifPKvS6_S6_PKlii,"ax",@progbits
	.align	128
        .global         _ZN12tensorrt_llm7kernels32fusedQKNormRopeKernelNTokenHeadsIN3c104HalfES3_Li256ELb1ELi2EEEvPviiifPKvS6_S6_PKlii
        .type           _ZN12tensorrt_llm7kernels32fusedQKNormRopeKernelNTokenHeadsIN3c104HalfES3_Li256ELb1ELi2EEEvPviiifPKvS6_S6_PKlii,@function
        .size           _ZN12tensorrt_llm7kernels32fusedQKNormRopeKernelNTokenHeadsIN3c104HalfES3_Li256ELb1ELi2EEEvPviiifPKvS6_S6_PKlii,(.L_x_4159 - _ZN12tensorrt_llm7kernels32fusedQKNormRopeKernelNTokenHeadsIN3c104HalfES3_Li256ELb1ELi2EEEvPviiifPKvS6_S6_PKlii)
        .other          _ZN12tensorrt_llm7kernels32fusedQKNormRopeKernelNTokenHeadsIN3c104HalfES3_Li256ELb1ELi2EEEvPviiifPKvS6_S6_PKlii,@"STO_CUDA_ENTRY STV_DEFAULT"
_ZN12tensorrt_llm7kernels32fusedQKNormRopeKernelNTokenHeadsIN3c104HalfES3_Li256ELb1ELi2EEEvPviiifPKvS6_S6_PKlii:
.text._ZN12tensorrt_llm7kernels32fusedQKNormRopeKernelNTokenHeadsIN3c104HalfES3_Li256ELb1ELi2EEEvPviiifPKvS6_S6_PKlii:
        /* <DEDUP_REMOVED lines=77> */
.L_x_3163:
        /* <DEDUP_REMOVED lines=43> */
.L_x_3162:
[----:B---3--:R-:W-:Y:S05]  /*0780*/  BSYNC.RECONVERGENT B1 ;  /* 0x0000000000017941 */ /* 0x008fea0003800200 */
.L_x_3161:
        /* <DEDUP_REMOVED lines=12> */
.L_x_3164:
        /* <DEDUP_REMOVED lines=16> */
.L_x_3160:
[----:B---3--:R-:W-:Y:S05]  /*0950*/  BSYNC.RECONVERGENT B0 ;  /* 0x0000000000007941 */ /* 0x008fea0003800200 */
.L_x_3159:
        /* <DEDUP_REMOVED lines=40> */
.L_x_3169:
        /* <DEDUP_REMOVED lines=11> */
.L_x_3168:
[----:B------:R-:W-:Y:S05]  /*0c90*/  BSYNC.RECONVERGENT B1 ;  /* 0x0000000000017941 */ /* 0x000fea0003800200 */
.L_x_3167:
        /* <DEDUP_REMOVED lines=8> */
.L_x_3170:
[C---:B------:R-:W-:Y:S01]  /*0d20*/  IADD3 R6, PT, PT, R4.reuse, -0x400, RZ ;  /* 0xfffffc0004067810 */ /* 0x040fe20007ffe0ff */
[----:B------:R-:W-:Y:S01]  /*0d30*/  VIADD R16, R4, 0x200 ;  /* 0x0000020004107836 */ /* 0x000fe20000000000 */
[----:B------:R-:W-:Y:S02]  /*0d40*/  IADD3 R11, PT, PT, R11, 0x80, RZ ;  /* 0x000000800b0b7810 */ /* 0x000fe40007ffe0ff */
[----:B------:R-:W-:Y:S02]  /*0d50*/  IADD3 R6, P0, PT, R6, R21, RZ ;  /* 0x0000001506067210 */ /* 0x000fe40007f1e0ff */
[----:B------:R-:W-:Y:S02]  /*0d60*/  IADD3 R12, PT, PT, R4, -0x200, RZ ;  /* 0xfffffe00040c7810 */ /* 0x000fe40007ffe0ff */
[----:B------:R-:W-:Y:S02]  /*0d70*/  IADD3.X R7, PT, PT, RZ, R18, RZ, P0, !PT ;  /* 0x00000012ff077210 */ /* 0x000fe400007fe4ff */
[----:B------:R-:W-:-:S02]  /*0d80*/  ISETP.GE.AND P0, PT, R11, UR6, PT ;  /* 0x000000060b007c0c */ /* 0x000fc4000bf06270 */
[-C--:B------:R-:W-:Y:S01]  /*0d90*/  IADD3 R12, P1, PT, R12, R21.reuse, RZ ;  /* 0x000000150c0c7210 */ /* 0x080fe20007f3e0ff */
[----:B------:R-:W-:Y:S01]  /*0da0*/  @!PT LDS RZ, [RZ] ;  /* 0x00000000fffff984 */ /* 0x000fe20000000800 */
[----:B------:R-:W-:Y:S01]  /*0db0*/  @!PT LDS RZ, [RZ] ;  /* 0x00000000fffff984 */ /* 0x000fe20000000800 */
[----:B------:R-:W-:Y:S01]  /*0dc0*/  @!PT LDS RZ, [RZ] ;  /* 0x00000000fffff984 */ /* 0x000fe20000000800 */
[----:B------:R-:W-:Y:S01]  /*0dd0*/  LDGSTS.E.BYPASS.128 [R19], desc[UR10][R6.64] ;  /* 0x0000000006137fae */ /* 0x000fe2000b98180a */
[CC--:B------:R-:W-:Y:S01]  /*0de0*/  IADD3 R14, P2, PT, R4.reuse, R21.reuse, RZ ;  /* 0x00000015040e7210 */ /* 0x0c0fe20007f5e0ff */
[----:B------:R-:W-:Y:S01]  /*0df0*/  VIADD R4, R4, 0x800 ;  /* 0x0000080004047836 */ /* 0x000fe20000000000 */
[----:B------:R-:W-:Y:S01]  /*0e00*/  IADD3 R16, P3, PT, R16, R21, RZ ;  /* 0x0000001510107210 */ /* 0x000fe20007f7e0ff */
[----:B------:R-:W-:Y:S01]  /*0e10*/  IMAD.X R13, RZ, RZ, R18, P1 ;  /* 0x000000ffff0d7224 */ /* 0x000fe200008e0612 */
[-C--:B------:R-:W-:Y:S02]  /*0e20*/  IADD3.X R15, PT, PT, RZ, R18.reuse, RZ, P2, !PT ;  /* 0x00000012ff0f7210 */ /* 0x080fe400017fe4ff */
[----:B------:R-:W-:Y:S02]  /*0e30*/  IADD3.X R17, PT, PT, RZ, R18, RZ, P3, !PT ;  /* 0x00000012ff117210 */ /* 0x000fe40001ffe4ff */
[----:B------:R-:W-:Y:S04]  /*0e40*/  LDGSTS.E.BYPASS.128 [R19+0x200], desc[UR10][R12.64] ;  /* 0x002000000c137fae */ /* 0x000fe8000b98180a */
[----:B------:R-:W-:Y:S04]  /*0e50*/  LDGSTS.E.BYPASS.128 [R19+0x400], desc[UR10][R14.64] ;  /* 0x004000000e137fae */ /* 0x000fe8000b98180a */
[----:B------:R1:W-:Y:S02]  /*0e60*/  LDGSTS.E.BYPASS.128 [R19+0x600], desc[UR10][R16.64] ;  /* 0x0060000010137fae */ /* 0x0003e4000b98180a */
[----:B-1----:R-:W-:Y:S01]  /*0e70*/  IADD3 R19, PT, PT, R19, 0x800, RZ ;  /* 0x0000080013137810 */ /* 0x002fe20007ffe0ff */
[----:B------:R-:W-:Y:S06]  /*0e80*/  @!P0 BRA `(.L_x_3170) ;  /* 0xfffffffc00a48947 */ /* 0x000fec000383ffff */
.L_x_3166:
[----:B------:R-:W-:Y:S05]  /*0e90*/  BSYNC.RECONVERGENT B0 ;  /* 0x0000000000007941 */ /* 0x000fea0003800200 */
.L_x_3165:
        /* <DEDUP_REMOVED lines=62> */
.L_x_3176:
        /* <DEDUP_REMOVED lines=32> */
.L_x_3183:
        /* <DEDUP_REMOVED lines=30> */
.L_x_3173:
[----:B------:R-:W-:Y:S05]  /*1660*/  BSYNC.RECONVERGENT B0 ;  /* 0x0000000000007941 */ /* 0x000fea0003800200 */
.L_x_3172:
        /* <DEDUP_REMOVED lines=36> */
.L_x_3175:
[----:B------:R-:W-:Y:S05]  /*18b0*/  BSYNC.RECONVERGENT B0 ;  /* 0x0000000000007941 */ /* 0x000fea0003800200 */
.L_x_3174:
        /* <DEDUP_REMOVED lines=15> */
.L_x_3171:
        /* <DEDUP_REMOVED lines=8> */
.L_x_3178:
[----:B------:R-:W-:Y:S05]  /*1a30*/  BSYNC B0 ;  /* 0x0000000000007941 */ /* 0x000fea0003800000 */
.L_x_3177:
        /* <DEDUP_REMOVED lines=8> */
.L_x_3179:
[----:B------:R-:W-:Y:S02]  /*1ac0*/  HFMA2 R41, -RZ, RZ, 0, 2.384185791015625e-07 ;  /* 0x00000004ff297431 */ /* 0x000fe400000001ff */
[----:B------:R-:W-:-:S04]  /*1ad0*/  IMAD.MOV.U32 R5, RZ, RZ, R40 ;  /* 0x000000ffff057224 */ /* 0x000fc800078e0028 */
[----:B------:R-:W-:-:S05]  /*1ae0*/  FADD.FTZ R5, R6, R5 ;  /* 0x0000000506057221 */ /* 0x000fca0000010000 */
[----:B------:R-:W-:-:S07]  /*1af0*/  MOV R6, R5 ;  /* 0x0000000500067202 */ /* 0x000fce0000000f00 */
[----:B------:R-:W-:Y:S05]  /*1b00*/  WARPSYNC.COLLECTIVE R39, `(.L_x_3180) ;  /* 0x0000000027087348 */ /* 0x000fea0003c00000 */
[----:B------:R1:W2:Y:S02]  /*1b10*/  SHFL.BFLY P1, R40, R6, R41, R42 ;  /* 0x0c00002906287389 */ /* 0x0002a4000002002a */
[----:B-12---:R-:W-:Y:S05]  /*1b20*/  ENDCOLLECTIVE ;  /* 0x000000000000791b */ /* 0x006fea0003800000 */
.L_x_3180:
[----:B------:R-:W-:Y:S02]  /*1b30*/  HFMA2 R41, -RZ, RZ, 0, 1.1920928955078125e-07 ;  /* 0x00000002ff297431 */ /* 0x000fe400000001ff */
[----:B------:R-:W-:-:S04]  /*1b40*/  IMAD.MOV.U32 R38, RZ, RZ, R40 ;  /* 0x000000ffff267224 */ /* 0x000fc800078e0028 */
[----:B------:R-:W-:-:S05]  /*1b50*/  FADD.FTZ R38, R5, R38 ;  /* 0x0000002605267221 */ /* 0x000fca0000010000 */
[----:B------:R-:W-:-:S07]  /*1b60*/  MOV R6, R38 ;  /* 0x0000002600067202 */ /* 0x000fce0000000f00 */
[----:B------:R-:W-:Y:S05]  /*1b70*/  WARPSYNC.COLLECTIVE R39, `(.L_x_3181) ;  /* 0x0000000027087348 */ /* 0x000fea0003c00000 */
[----:B------:R1:W2:Y:S02]  /*1b80*/  SHFL.BFLY P1, R40, R6, R41, R42 ;  /* 0x0c00002906287389 */ /* 0x0002a4000002002a */
[----:B-12---:R-:W-:Y:S05]  /*1b90*/  ENDCOLLECTIVE ;  /* 0x000000000000791b */ /* 0x006fea0003800000 */
.L_x_3181:
[----:B------:R-:W-:Y:S02]  /*1ba0*/  HFMA2 R41, -RZ, RZ, 0, 5.9604644775390625e-08 ;  /* 0x00000001ff297431 */ /* 0x000fe400000001ff */
[----:B------:R-:W-:-:S04]  /*1bb0*/  IMAD.MOV.U32 R37, RZ, RZ, R40 ;  /* 0x000000ffff257224 */ /* 0x000fc800078e0028 */
[----:B------:R-:W-:-:S05]  /*1bc0*/  FADD.FTZ R37, R38, R37 ;  /* 0x0000002526257221 */ /* 0x000fca0000010000 */
[----:B------:R-:W-:-:S07]  /*1bd0*/  MOV R6, R37 ;  /* 0x0000002500067202 */ /* 0x000fce0000000f00 */
[----:B------:R-:W-:Y:S05]  /*1be0*/  WARPSYNC.COLLECTIVE R39, `(.L_x_3182) ;  /* 0x0000000027087348 */ /* 0x000fea0003c00000 */
[----:B------:R1:W2:Y:S02]  /*1bf0*/  SHFL.BFLY P1, R40, R6, R41, R42 ;  /* 0x0c00002906287389 */ /* 0x0002a4000002002a */
[----:B-12---:R-:W-:Y:S05]  /*1c00*/  ENDCOLLECTIVE ;  /* 0x000000000000791b */ /* 0x006fea0003800000 */
.L_x_3182:
[----:B------:R-:W-:Y:S05]  /*1c10*/  BRA `(.L_x_3183) ;  /* 0xfffffff800187947 */ /* 0x000fea000383ffff */
.L_x_3184:
        /* <DEDUP_REMOVED lines=14> */
.L_x_4159:


//--------------------- .text._ZN12tensorrt_llm7kernels32fusedQKNormRopeKernelNTokenHeadsIN3c104HalfES3_Li128ELb0ELi2EEEvPviiifPKvS6_S6_PKlii --------------------------
	.section	.text._ZN12tensorrt_llm7kernels32fusedQKNormRopeKernelNTokenHeadsIN3c104HalfES3_Li128ELb0ELi2EEEvPviiifPKvS6_S6_PKlii,"ax",@progbits
	.align	128
        .global         _ZN12tensorrt_llm7kernels32fusedQKNormRopeKernelNTokenHeadsIN3c104HalfES3_Li128ELb0ELi2EEEvPviiifPKvS6_S6_PKlii
        .type           _ZN12tensorrt_llm7kernels32fusedQKNormRopeKernelNTokenHeadsIN3c104HalfES3_Li128ELb0ELi2EEEvPviiifPKvS6_S6_PKlii,@function
        .size           _ZN12tensorrt_llm7kernels32fusedQKNormRopeKernelNTokenHeadsIN3c104HalfES3_Li128ELb0ELi2EEEvPviiifPKvS6_S6_PKlii,(.L_x_4160 - _ZN12tensorrt_llm7kernels32fusedQKNormRopeKernelNTokenHeadsIN3c104HalfES3_Li128ELb0ELi2EEEvPviiifPKvS6_S6_PKlii)
        .other          _ZN12tensorrt_llm7kernels32fusedQKNormRopeKernelNTokenHeadsIN3c104HalfES3_Li128ELb0ELi2EEEvPviiifPKvS6_S6_PKlii,@"STO_CUDA_ENTRY STV_DEFAULT"
_ZN12tensorrt_llm7kernels32fusedQKNormRopeKernelNTokenHeadsIN3c104HalfES3_Li128ELb0ELi2EEEvPviiifPKvS6_S6_PKlii:
.text._ZN12tensorrt_llm7kernels32fusedQKNormRopeKernelNTokenHeadsIN3c104HalfES3_Li128ELb0ELi2EEEvPviiifPKvS6_S6_PKlii:
        /* <DEDUP_REMOVED lines=77> */
.L_x_3189:
        /* <DEDUP_REMOVED lines=43> */
.L_x_3188:
[----:B------:R-:W-:Y:S05]  /*0780*/  BSYNC.RECONVERGENT B1 ;  /* 0x0000000000017941 */ /* 0x000fea0003800200 */
.L_x_3187:
        /* <DEDUP_REMOVED lines=12> */
.L_x_3190:
        /* <DEDUP_REMOVED lines=16> */
.L_x_3186:
[----:B------:R-:W-:Y:S05]  /*0950*/  BSYNC.RECONVERGENT B0 ;  /* 0x0000000000007941 */ /* 0x000fea0003800200 */
.L_x_3185:
        /* <DEDUP_REMOVED lines=40> */
.L_x_3195:
        /* <DEDUP_REMOVED lines=11> */
.L_x_3194:
[----:B------:R-:W-:Y:S05]  /*0c90*/  BSYNC.RECONVERGENT B1 ;  /* 0x0000000000017941 */ /* 0x000fea0003800200 */
.L_x_3193:
        /* <DEDUP_REMOVED lines=8> */
.L_x_3196:
        /* <DEDUP_REMOVED lines=23> */
.L_x_3192:
[----:B------:R-:W-:Y:S05]  /*0e90*/  BSYNC.RECONVERGENT B0 ;  /* 0x0000000000007941 */ /* 0x000fea0003800200 */
.L_x_3191:
[----:B------:R-:W0:Y:S01]  /*0ea0*/  LDGDEPBAR ;  /* 0x00000000000079af */ /* 0x000e220000000000 */
[----:B------:R-:W-:Y:S01]  /*0eb0*/  ISETP.GE.AND P0, PT, R10, 0x1, PT ;  /* 0x000000010a00780c */ /* 0x000fe20003f06270 */
[----:B------:R-:W-:-:S12]  /*0ec0*/  DEPBAR.LE SB0, 0x1 ;  /* 0x000080400000791a */ /* 0x000fd80000000000 */
[----:B------:R-:W-:Y:S05]  /*0ed0*/  @!P0 EXIT ;  /* 0x000000000000894d */ /* 0x000fea0003800000 */
[----:B------:R-:W1:Y:S01]  /*0ee0*/  LDC.64 R24, c[0x0][0x398] ;  /* 0x0000e600ff187b82 */ /* 0x000e620000000a00 */
[----:B------:R-:W-:-:S07]  /*0ef0*/  SHF.L.U32 R8, R9, 0x2, RZ ;  /* 0x0000000209087819 */ /* 0x000fce00000006ff */
        /* <DEDUP_REMOVED lines=92> */
.L_x_3204:
        /* <DEDUP_REMOVED lines=24> */
.L_x_3211:
        /* <DEDUP_REMOVED lines=18> */
.L_x_3199:
[----:B------:R-:W-:Y:S05]  /*1760*/  BSYNC.RECONVERGENT B0 ;  /* 0x0000000000007941 */ /* 0x000fea0003800200 */
.L_x_3198:
        /* <DEDUP_REMOVED lines=64> */
.L_x_3218:
        /* <DEDUP_REMOVED lines=12> */
.L_x_3201:
[----:B------:R-:W-:Y:S05]  /*1c30*/  BSYNC B0 ;  /* 0x0000000000007941 */ /* 0x000fea0003800000 */
.L_x_3200:
        /* <DEDUP_REMOVED lines=13> */
.L_x_3197:
[----:B------:R-:W-:Y:S01]  /*1d10*/  BSSY B0, `(.L_x_3205) ;  /* 0x0000007000007945 */ /* 0x000fe20003800000 */
[----:B------:R-:W-:Y:S01]  /*1d20*/  IMAD.MOV.U32 R2, RZ, RZ, 0x10 ;  /* 0x00000010ff027424 */ /* 0x000fe200078e00ff */
[----:B------:R-:W-:Y:S01]  /*1d30*/  MOV R3, 0x1f ;  /* 0x0000001f00037802 */ /* 0x000fe20000000f00 */
[----:B------:R-:W-:-:S07]  /*1d40*/  IMAD.MOV.U32 R4, RZ, RZ, -0x1 ;  /* 0xffffffffff047424 */ /* 0x000fce00078e00ff */
[----:B------:R-:W-:Y:S05]  /*1d50*/  WARPSYNC.COLLECTIVE R4, `(.L_x_3206) ;  /* 0x0000000004087348 */ /* 0x000fea0003c00000 */
[----:B------:R1:W2:Y:S02]  /*1d60*/  SHFL.BFLY P2, R32, R5, R2, R3 ;  /* 0x0c00000205207389 */ /* 0x0002a40000040003 */
[----:B-12---:R-:W-:Y:S05]  /*1d70*/  ENDCOLLECTIVE ;  /* 0x000000000000791b */ /* 0x006fea0003800000 */
.L_x_3206:
[----:B------:R-:W-:Y:S05]  /*1d80*/  BSYNC B0 ;  /* 0x0000000000007941 */ /* 0x000fea0003800000 */
.L_x_3205:
[----:B------:R-:W-:Y:S01]  /*1d90*/  FADD.FTZ R5, R5, R32 ;  /* 0x0000002005057221 */ /* 0x000fe20000010000 */
[----:B------:R-:W-:Y:S02]  /*1da0*/  HFMA2 R2, -RZ, RZ, 0, 4.76837158203125e-07 ;  /* 0x00000008ff027431 */ /* 0x000fe400000001ff */
[----:B------:R-:W-:Y:S01]  /*1db0*/  IMAD.MOV.U32 R3, RZ, RZ, 0x1f ;  /* 0x0000001fff037424 */ /* 0x000fe200078e00ff */
[----:B------:R-:W-:-:S07]  /*1dc0*/  MOV R4, 0xffffffff ;  /* 0xffffffff00047802 */ /* 0x000fce0000000f00 */
[----:B------:R-:W-:Y:S05]  /*1dd0*/  WARPSYNC.COLLECTIVE R4, `(.L_x_3207) ;  /* 0x0000000004087348 */ /* 0x000fea0003c00000 */
[----:B------:R1:W2:Y:S02]  /*1de0*/  SHFL.BFLY P2, R32, R5, R2, R3 ;  /* 0x0c00000205207389 */ /* 0x0002a40000040003 */
[----:B-12---:R-:W-:Y:S05]  /*1df0*/  ENDCOLLECTIVE ;  /* 0x000000000000791b */ /* 0x006fea0003800000 */
.L_x_3207:
[----:B------:R-:W-:Y:S02]  /*1e00*/  HFMA2 R2, -RZ, RZ, 0, 2.384185791015625e-07 ;  /* 0x00000004ff027431 */ /* 0x000fe400000001ff */
[----:B------:R-:W-:-:S04]  /*1e10*/  FADD.FTZ R30, R5, R32 ;  /* 0x00000020051e7221 */ /* 0x000fc80000010000 */
[----:B------:R-:W-:-:S07]  /*1e20*/  IMAD.MOV.U32 R5, RZ, RZ, R30 ;  /* 0x000000ffff057224 */ /* 0x000fce00078e001e */
[----:B------:R-:W-:Y:S05]  /*1e30*/  WARPSYNC.COLLECTIVE R4, `(.L_x_3208) ;  /* 0x0000000004087348 */ /* 0x000fea0003c00000 */
[----:B------:R1:W2:Y:S02]  /*1e40*/  SHFL.BFLY P2, R32, R5, R2, R3 ;  /* 0x0c00000205207389 */ /* 0x0002a40000040003 */
[----:B-12---:R-:W-:Y:S05]  /*1e50*/  ENDCOLLECTIVE ;  /* 0x000000000000791b */ /* 0x006fea0003800000 */
.L_x_3208:
[----:B------:R-:W-:Y:S01]  /*1e60*/  MOV R2, 0x2 ;  /* 0x0000000200027802 */ /* 0x000fe20000000f00 */
[----:B------:R-:W-:-:S04]  /*1e70*/  FADD.FTZ R35, R30, R32 ;  /* 0x000000201e237221 */ /* 0x000fc80000010000 */
[----:B------:R-:W-:-:S07]  /*1e80*/  IMAD.MOV.U32 R5, RZ, RZ, R35 ;  /* 0x000000ffff057224 */ /* 0x000fce00078e0023 */
[----:B------:R-:W-:Y:S05]  /*1e90*/  WARPSYNC.COLLECTIVE R4, `(.L_x_3209) ;  /* 0x0000000004087348 */ /* 0x000fea0003c00000 */
[----:B------:R1:W2:Y:S02]  /*1ea0*/  SHFL.BFLY P2, R32, R5, R2, R3 ;  /* 0x0c00000205207389 */ /* 0x0002a40000040003 */
[----:B-12---:R-:W-:Y:S05]  /*1eb0*/  ENDCOLLECTIVE ;  /* 0x000000000000791b */ /* 0x006fea0003800000 */
.L_x_3209:
[----:B------:R-:W-:Y:S02]  /*1ec0*/  HFMA2 R2, -RZ, RZ, 0, 5.9604644775390625e-08 ;  /* 0x00000001ff027431 */ /* 0x000fe400000001ff */
[----:B------:R-:W-:-:S04]  /*1ed0*/  FADD.FTZ R36, R35, R32 ;  /* 0x0000002023247221 */ /* 0x000fc80000010000 */
[----:B------:R-:W-:-:S07]  /*1ee0*/  IMAD.MOV.U32 R5, RZ, RZ, R36 ;  /* 0x000000ffff057224 */ /* 0x000fce00078e0024 */
[----:B------:R-:W-:Y:S05]  /*1ef0*/  WARPSYNC.COLLECTIVE R4, `(.L_x_3210) ;  /* 0x0000000004087348 */ /* 0x000fea0003c00000 */
[----:B------:R1:W2:Y:S02]  /*1f00*/  SHFL.BFLY P2, R32, R5, R2, R3 ;  /* 0x0c00000205207389 */ /* 0x0002a40000040003 */
[----:B-12---:R-:W-:Y:S05]  /*1f10*/  ENDCOLLECTIVE ;  /* 0x000000000000791b */ /* 0x006fea0003800000 */
.L_x_3210:
[----:B------:R-:W-:Y:S05]  /*1f20*/  BRA `(.L_x_3211) ;  /* 0xfffffff400c47947 */ /* 0x000fea000383ffff */
.L_x_3202:
        /* <DEDUP_REMOVED lines=32> */
.L_x_3213:
[----:B------:R-:W-:Y:S05]  /*2130*/  BSYNC B1 ;  /* 0x0000000000017941 */ /* 0x000fea0003800000 */
.L_x_3212:
        /* <DEDUP_REMOVED lines=10> */
.L_x_3214:
        /* <DEDUP_REMOVED lines=8> */
.L_x_3215:
        /* <DEDUP_REMOVED lines=15> */
.L_x_3216:
        /* <DEDUP_REMOVED lines=12> */
.L_x_3217:
[----:B------:R-:W-:Y:S01]  /*2410*/  IMAD.MOV.U32 R34, RZ, RZ, R32 ;  /* 0x000000ffff227224 */ /* 0x000fe200078e0020 */
[----:B------:R-:W-:Y:S06]  /*2420*/  BRA `(.L_x_3218) ;  /* 0xfffffff400d07947 */ /* 0x000fec000383ffff */
.L_x_3203:
[----:B------:R-:W-:Y:S01]  /*2430*/  BSSY B1, `(.L_x_3219) ;  /* 0x0000005000017945 */ /* 0x000fe20003800000 */
[----:B------:R-:W-:-:S07]  /*2440*/  MOV R4, 0xffffffff ;  /* 0xffffffff00047802 */ /* 0x000fce0000000f00 */
[----:B------:R-:W-:Y:S05]  /*2450*/  WARPSYNC.COLLECTIVE R4, `(.L_x_3220) ;  /* 0x0000000004087348 */ /* 0x000fea0003c00000 */
[----:B------:R-:W-:Y:S01]  /*2460*/  NOP ;  /* 0x0000000000007918 */ /* 0x000fe20000000000 */
[----:B------:R-:W-:Y:S05]  /*2470*/  ENDCOLLECTIVE ;  /* 0x000000000000791b */ /* 0x000fea0003800000 */
.L_x_3220:
[----:B------:R-:W-:Y:S05]  /*2480*/  BSYNC B1 ;  /* 0x0000000000017941 */ /* 0x000fea0003800000 */
.L_x_3219:
[----:B------:R-:W-:Y:S05]  /*2490*/  BRA `(.L_x_3201) ;  /* 0xfffffff400e47947 */ /* 0x000fea000383ffff */
.L_x_3221:
        /* <DEDUP_REMOVED lines=14> */
.L_x_4160:


//--------------------- .text._ZN12tensorrt_llm7kernels32fusedQKNormRopeKernelNTokenHeadsIN3c104HalfES3_Li128ELb1ELi2EEEvPviiifPKvS6_S6_PKlii --------------------------
	.section	.text._ZN12tensorrt_llm7kernels32fusedQKNormRopeKernelNTokenHeadsIN3c104HalfES3_Li128ELb1ELi2EEEvPviiifPKvS6_S6_PKlii,"ax",@progbits
	.align	128
        .global         _ZN12tensorrt_llm7kernels32fusedQKNormRopeKernelNTokenHeadsIN3c104HalfES3_Li128ELb1ELi2EEEvPviiifPKvS6_S6_PKlii
        .type           _ZN12tensorrt_llm7kernels32fusedQKNormRopeKernelNTokenHeadsIN3c104HalfES3_Li128ELb1ELi2EEEvPviiifPKvS6_S6_PKlii,@function
        .size           _ZN12tensorrt_llm7kernels32fusedQKNormRopeKernelNTokenHeadsIN3c104HalfES3_Li128ELb1ELi2EEEvPviiifPKvS6_S6_PKlii,(.L_x_4161 - _ZN12tensorrt_llm7kernels32fusedQKNormRopeKernelNTokenHeadsIN3c104HalfES3_Li128ELb1ELi2EEEvPviiifPKvS6_S6_PKlii)
        .other          _ZN12tensorrt_llm7kernels32fusedQKNormRopeKernelNTokenHeadsIN3c104HalfES3_Li128ELb1ELi2EEEvPviiifPKvS6_S6_PKlii,@"STO_CUDA_ENTRY STV_DEFAULT"
_ZN12tensorrt_llm7kernels32fusedQKNormRopeKernelNTokenHeadsIN3c104HalfES3_Li128ELb1ELi2EEEvPviiifPKvS6_S6_PKlii:
.text._ZN12tensorrt_llm7kernels32fusedQKNormRopeKernelNTokenHeadsIN3c104HalfES3_Li128ELb1ELi2EEEvPviiifPKvS6_S6_PKlii:
        /* <DEDUP_REMOVED lines=77> */
.L_x_3226:
        /* <DEDUP_REMOVED lines=43> */
.L_x_3225:
[----:B------:R-:W-:Y:S05]  /*0780*/  BSYNC.RECONVERGENT B1 ;  /* 0x0000000000017941 */ /* 0x000fea0003800200 */
.L_x_3224:
        /* <DEDUP_REMOVED lines=12> */
.L_x_3227:
        /* <DEDUP_REMOVED lines=16> */
.L_x_3223:
[----:B------:R-:W-:Y:S05]  /*0950*/  BSYNC.RECONVERGENT B0 ;  /* 0x0000000000007941 */ /* 0x000fea0003800200 */
.L_x_3222:
        /* <DEDUP_REMOVED lines=40> */
.L_x_3232:
        /* <DEDUP_REMOVED lines=11> */
.L_x_3231:
[----:B------:R-:W-:Y:S05]  /*0c90*/  BSYNC.RECONVERGENT B1 ;  /* 0x0000000000017941 */ /* 0x000fea0003800200 */
.L_x_3230:
        /* <DEDUP_REMOVED lines=8> */
.L_x_3233:
        /* <DEDUP_REMOVED lines=23> */
.L_x_3229:
[----:B------:R-:W-:Y:S05]  /*0e90*/  BSYNC.RECONVERGENT B0 ;  /* 0x0000000000007941 */ /* 0x000fea0003800200 */
.L_x_3228:
        /* <DEDUP_REMOVED lines=44> */
.L_x_3239:
        /* <DEDUP_REMOVED lines=24> */
.L_x_3246:
        /* <DEDUP_REMOVED lines=18> */
.L_x_3236:
[----:B------:R-:W-:Y:S05]  /*1400*/  BSYNC.RECONVERGENT B0 ;  /* 0x0000000000007941 */ /* 0x000fea0003800200 */
.L_x_3235:
        /* <DEDUP_REMOVED lines=20> */
.L_x_3238:
[----:B------:R-:W-:Y:S05]  /*1550*/  BSYNC.RECONVERGENT B0 ;  /* 0x0000000000007941 */ /* 0x000fea0003800200 */
.L_x_3237:
        /* <DEDUP_REMOVED lines=13> */
.L_x_3234:
[----:B------:R-:W-:Y:S01]  /*1630*/  HFMA2 R24, -RZ, RZ, 0, 1.847743988037109375e-06 ;  /* 0x0000001fff187431 */ /* 0x000fe200000001ff */
[----:B------:R-:W-:Y:S01]  /*1640*/  BSSY B0, `(.L_x_3240) ;  /* 0x0000006000007945 */ /* 0x000fe20003800000 */
[----:B------:R-:W-:Y:S02]  /*1650*/  IMAD.MOV.U32 R21, RZ, RZ, 0x10 ;  /* 0x00000010ff157424 */ /* 0x000fe400078e00ff */
[----:B------:R-:W-:-:S07]  /*1660*/  IMAD.MOV.U32 R23, RZ, RZ, -0x1 ;  /* 0xffffffffff177424 */ /* 0x000fce00078e00ff */
[----:B------:R-:W-:Y:S05]  /*1670*/  WARPSYNC.COLLECTIVE R23, `(.L_x_3241) ;  /* 0x0000000017087348 */ /* 0x000fea0003c00000 */
[----:B------:R1:W2:Y:S02]  /*1680*/  SHFL.BFLY P2, R24, R25, R21, R24 ;  /* 0x0c00001519187389 */ /* 0x0002a40000040018 */
[----:B-12---:R-:W-:Y:S05]  /*1690*/  ENDCOLLECTIVE ;  /* 0x000000000000791b */ /* 0x006fea0003800000 */
.L_x_3241:
[----:B------:R-:W-:Y:S05]  /*16a0*/  BSYNC B0 ;  /* 0x0000000000007941 */ /* 0x000fea0003800000 */
.L_x_3240:
        /* <DEDUP_REMOVED lines=8> */
.L_x_3242:
        /* <DEDUP_REMOVED lines=8> */
.L_x_3243:
        /* <DEDUP_REMOVED lines=8> */
.L_x_3244:
        /* <DEDUP_REMOVED lines=8> */
.L_x_3245:
[----:B------:R-:W-:Y:S01]  /*18b0*/  MOV R26, R24 ;  /* 0x00000018001a7202 */ /* 0x000fe20000000f00 */
[----:B------:R-:W-:Y:S06]  /*18c0*/  BRA `(.L_x_3246) ;  /* 0xfffffff800847947 */ /* 0x000fec000383ffff */
.L_x_3247:
        /* <DEDUP_REMOVED lines=11> */
.L_x_4161:


//--------------------- .text._ZN12tensorrt_llm7kernels32fusedQKNormRopeKernelNTokenHeadsIN3c104HalfES3_Li64ELb0ELi2EEEvPviiifPKvS6_S6_PKlii --------------------------
	.section	.text._ZN12tensorrt_llm7kernels32fusedQKNormRopeKernelNTokenHeadsIN3c104HalfES3_Li64ELb0ELi2EEEvPviiifPKvS6_S6_PKlii,"ax",@progbits
	.align	128
        .global         _ZN12tensorrt_llm7kernels32fusedQKNormRopeKernelNTokenHeadsIN3c104HalfES3_Li64ELb0ELi2EEEvPviiifPKvS6_S6_PKlii
        .type           _ZN12tensorrt_llm7kernels32fusedQKNormRopeKernelNTokenHeadsIN3c104HalfES3_Li64ELb0ELi2EEEvPviiifPKvS6_S6_PKlii,@function
        .size           _ZN12tensorrt_llm7kernels32fusedQKNormRopeKernelNTokenHeadsIN3c104HalfES3_Li64ELb0ELi2EEEvPviiifPKvS6_S6_PKlii,(.L_x_4162 - _ZN12tensorrt_llm7kernels32fusedQKNormRopeKernelNTokenHeadsIN3c104HalfES3_Li64ELb0ELi2EEEvPviiifPKvS6_S6_PKlii)
        .other          _ZN12tensorrt_llm7kernels32fusedQKNormRopeKernelNTokenHeadsIN3c104HalfES3_Li64ELb0ELi2EEEvPviiifPKvS6_S6_PKlii,@"STO_CUDA_ENTRY STV_DEFAULT"
_ZN12tensorrt_llm7kernels32fusedQKNormRopeKernelNTokenHeadsIN3c104HalfES3_Li64ELb0ELi2EEEvPviiifPKvS6_S6_PKlii:
.text._ZN12tensorrt_llm7kernels32fusedQKNormRopeKernelNTokenHeadsIN3c104HalfES3_Li64ELb0ELi2EEEvPviiifPKvS6_S6_PKlii:
        /* <DEDUP_REMOVED lines=78> */
.L_x_3252:
        /* <DEDUP_REMOVED lines=43> */
.L_x_3251:
[----:B------:R-:W-:Y:S05]  /*0790*/  BSYNC.RECONVERGENT B1 ;  /* 0x0000000000017941 */ /* 0x000fea0003800200 */
.L_x_3250:
        /* <DEDUP_REMOVED lines=12> */
.L_x_3253:
        /* <DEDUP_REMOVED lines=16> */
.L_x_3249:
[----:B------:R-:W-:Y:S05]  /*0960*/  BSYNC.RECONVERGENT B0 ;  /* 0x0000000000007941 */ /* 0x000fea0003800200 */
.L_x_3248:
        /* <DEDUP_REMOVED lines=40> */
.L_x_3258:
        /* <DEDUP_REMOVED lines=11> */
.L_x_3257:
[----:B------:R-:W-:Y:S05]  /*0ca0*/  BSYNC.RECONVERGENT B1 ;  /* 0x0000000000017941 */ /* 0x000fea0003800200 */
.L_x_3256:
        /* <DEDUP_REMOVED lines=8> */
.L_x_3259:
        /* <DEDUP_REMOVED lines=23> */
.L_x_3255:
[----:B------:R-:W-:Y:S05]  /*0ea0*/  BSYNC.RECONVERGENT B0 ;  /* 0x0000000000007941 */ /* 0x000fea0003800200 */
.L_x_3254:
        /* <DEDUP_REMOVED lines=57> */
.L_x_3267:
        /* <DEDUP_REMOVED lines=20> */
.L_x_3274:
        /* <DEDUP_REMOVED lines=13> */
.L_x_3262:
[----:B------:R-:W-:Y:S05]  /*1450*/  BSYNC.RECONVERGENT B0 ;  /* 0x0000000000007941 */ /* 0x000fea0003800200 */
.L_x_3261:
        /* <DEDUP_REMOVED lines=44> */
.L_x_3279:
        /* <DEDUP_REMOVED lines=13> */
.L_x_3264:
[----:B------:R-:W-:Y:S05]  /*17f0*/  BSYNC B0 ;  /* 0x0000000000007941 */ /* 0x000fea0003800000 */
.L_x_3263:
        /* <DEDUP_REMOVED lines=12> */
.L_x_3260:
[----:B------:R-:W-:Y:S01]  /*18c0*/  BSSY B0, `(.L_x_3268) ;  /* 0x0000007000007945 */ /* 0x000fe20003800000 */
[----:B------:R-:W-:Y:S01]  /*18d0*/  IMAD.MOV.U32 R23, RZ, RZ, 0x10 ;  /* 0x00000010ff177424 */ /* 0x000fe200078e00ff */
[----:B------:R-:W-:Y:S01]  /*18e0*/  MOV R9, 0xffffffff ;  /* 0xffffffff00097802 */ /* 0x000fe20000000f00 */
[----:B------:R-:W-:-:S07]  /*18f0*/  IMAD.MOV.U32 R24, RZ, RZ, 0x1f ;  /* 0x0000001fff187424 */ /* 0x000fce00078e00ff */
[----:B------:R-:W-:Y:S05]  /*1900*/  WARPSYNC.COLLECTIVE R9, `(.L_x_3269) ;  /* 0x0000000009087348 */ /* 0x000fea0003c00000 */
[----:B------:R1:W2:Y:S02]  /*1910*/  SHFL.BFLY P1, R25, R21, R23, R24 ;  /* 0x0c00001715197389 */ /* 0x0002a40000020018 */
[----:B-12---:R-:W-:Y:S05]  /*1920*/  ENDCOLLECTIVE ;  /* 0x000000000000791b */ /* 0x006fea0003800000 */
.L_x_3269:
[----:B------:R-:W-:Y:S05]  /*1930*/  BSYNC B0 ;  /* 0x0000000000007941 */ /* 0x000fea0003800000 */
.L_x_3268:
        /* <DEDUP_REMOVED lines=8> */
.L_x_3270:
[----:B------:R-:W-:Y:S01]  /*19c0*/  MOV R23, 0x4 ;  /* 0x0000000400177802 */ /* 0x000fe20000000f00 */
[----:B------:R-:W-:-:S04]  /*19d0*/  FADD.FTZ R27, R26, R25 ;  /* 0x000000191a1b7221 */ /* 0x000fc80000010000 */
[----:B------:R-:W-:-:S07]  /*19e0*/  IMAD.MOV.U32 R21, RZ, RZ, R27 ;  /* 0x000000ffff157224 */ /* 0x000fce00078e001b */
[----:B------:R-:W-:Y:S05]  /*19f0*/  WARPSYNC.COLLECTIVE R9, `(.L_x_3271) ;  /* 0x0000000009087348 */ /* 0x000fea0003c00000 */
[----:B------:R1:W2:Y:S02]  /*1a00*/  SHFL.BFLY P1, R25, R21, R23, R24 ;  /* 0x0c00001715197389 */ /* 0x0002a40000020018 */
[----:B-12---:R-:W-:Y:S05]  /*1a10*/  ENDCOLLECTIVE ;  /* 0x000000000000791b */ /* 0x006fea0003800000 */
.L_x_3271:
[----:B------:R-:W-:Y:S02]  /*1a20*/  IMAD.MOV.U32 R23, RZ, RZ, 0x2 ;  /* 0x00000002ff177424 */ /* 0x000fe400078e00ff */
[----:B------:R-:W-:-:S04]  /*1a30*/  FADD.FTZ R28, R27, R25 ;  /* 0x000000191b1c7221 */ /* 0x000fc80000010000 */
[----:B------:R-:W-:-:S07]  /*1a40*/  IMAD.MOV.U32 R21, RZ, RZ, R28 ;  /* 0x000000ffff157224 */ /* 0x000fce00078e001c */
[----:B------:R-:W-:Y:S05]  /*1a50*/  WARPSYNC.COLLECTIVE R9, `(.L_x_3272) ;  /* 0x0000000009087348 */ /* 0x000fea0003c00000 */
[----:B------:R1:W2:Y:S02]  /*1a60*/  SHFL.BFLY P1, R25, R21, R23, R24 ;  /* 0x0c00001715197389 */ /* 0x0002a40000020018 */
[----:B-12---:R-:W-:Y:S05]  /*1a70*/  ENDCOLLECTIVE ;  /* 0x000000000000791b */ /* 0x006fea0003800000 */
.L_x_3272:
[----:B------:R-:W-:Y:S02]  /*1a80*/  IMAD.MOV.U32 R23, RZ, RZ, 0x1 ;  /* 0x00000001ff177424 */ /* 0x000fe400078e00ff */
[----:B------:R-:W-:-:S05]  /*1a90*/  FADD.FTZ R29, R28, R25 ;  /* 0x000000191c1d7221 */ /* 0x000fca0000010000 */
[----:B------:R-:W-:-:S07]  /*1aa0*/  MOV R21, R29 ;  /* 0x0000001d00157202 */ /* 0x000fce0000000f00 */
[----:B------:R-:W-:Y:S05]  /*1ab0*/  WARPSYNC.COLLECTIVE R9, `(.L_x_3273) ;  /* 0x0000000009087348 */ /* 0x000fea0003c00000 */
[----:B------:R1:W2:Y:S02]  /*1ac0*/  SHFL.BFLY P1, R25, R21, R23, R24 ;  /* 0x0c00001715197389 */ /* 0x0002a40000020018 */
[----:B-12---:R-:W-:Y:S05]  /*1ad0*/  ENDCOLLECTIVE ;  /* 0x000000000000791b */ /* 0x006fea0003800000 */
.L_x_3273:
[----:B------:R-:W-:Y:S05]  /*1ae0*/  BRA `(.L_x_3274) ;  /* 0xfffffff800247947 */ /* 0x000fea000383ffff */
.L_x_3265:
        /* <DEDUP_REMOVED lines=32> */
.L_x_3276:
[----:B------:R-:W-:Y:S05]  /*1cf0*/  BSYNC B1 ;  /* 0x0000000000017941 */ /* 0x000fea0003800000 */
.L_x_3275:
        /* <DEDUP_REMOVED lines=8> */
.L_x_3277:
        /* <DEDUP_REMOVED lines=10> */
.L_x_3278:
[----:B------:R-:W-:Y:S05]  /*1e20*/  BRA `(.L_x_3279) ;  /* 0xfffffff8003c7947 */ /* 0x000fea000383ffff */
.L_x_3266:
[----:B------:R-:W-:Y:S01]  /*1e30*/  BSSY B1, `(.L_x_3280) ;  /* 0x0000005000017945 */ /* 0x000fe20003800000 */
[----:B------:R-:W-:-:S07]  /*1e40*/  MOV R9, 0xffffffff ;  /* 0xffffffff00097802 */ /* 0x000fce0000000f00 */
[----:B-1----:R-:W-:Y:S05]  /*1e50*/  WARPSYNC.COLLECTIVE R9, `(.L_x_3281) ;  /* 0x0000000009087348 */ /* 0x002fea0003c00000 */
[----:B------:R-:W-:Y:S01]  /*1e60*/  NOP ;  /* 0x0000000000007918 */ /* 0x000fe20000000000 */
[----:B-1----:R-:W-:Y:S05]  /*1e70*/  ENDCOLLECTIVE ;  /* 0x000000000000791b */ /* 0x002fea0003800000 */
.L_x_3281:
[----:B------:R-:W-:Y:S05]  /*1e80*/  BSYNC B1 ;  /* 0x0000000000017941 */ /* 0x000fea0003800000 */
.L_x_3280:
[----:B------:R-:W-:Y:S05]  /*1e90*/  BRA `(.L_x_3264) ;  /* 0xfffffff800547947 */ /* 0x000fea000383ffff */
.L_x_3282:
        /* <DEDUP_REMOVED lines=14> */
.L_x_4162:


//--------------------- .text._ZN12tensorrt_llm7kernels32fusedQKNormRopeKernelNTokenHeadsIN3c104HalfES3_Li64ELb1ELi2EEEvPviiifPKvS6_S6_PKlii --------------------------
	.section	.text._ZN12tensorrt_llm7kernels32fusedQKNormRopeKernelNTokenHeadsIN3c104HalfES3_Li64ELb1ELi2EEEvPviiifPKvS6_S6_PKlii,"ax",@progbits
	.align	128
        .global         _ZN12tensorrt_llm7kernels32fusedQKNormRopeKernelNTokenHeadsIN3c104HalfES3_Li64ELb1ELi2EEEvPviiifPKvS6_S6_PKlii
        .type           _ZN12tensorrt_llm7kernels32fusedQKNormRopeKernelNTokenHeadsIN3c104HalfES3_Li64ELb1ELi2EEEvPviiifPKvS6_S6_PKlii,@function
        .size           _ZN12tensorrt_llm7kernels32fusedQKNormRopeKernelNTokenHeadsIN3c104HalfES3_Li64ELb1ELi2EEEvPviiifPKvS6_S6_PKlii,(.L_x_4163 - _ZN12tensorrt_llm7kernels32fusedQKNormRopeKernelNTokenHeadsIN3c104HalfES3_Li64ELb1ELi2EEEvPviiifPKvS6_S6_PKlii)
        .other          _ZN12tensorrt_llm7kernels32fusedQKNormRopeKernelNTokenHeadsIN3c104HalfES3_Li64ELb1ELi2EEEvPviiifPKvS6_S6_PKlii,@"STO_CUDA_ENTRY STV_DEFAULT"
_ZN12tensorrt_llm7kernels32fusedQKNormRopeKernelNTokenHeadsIN3c104HalfES3_Li64ELb1ELi2EEEvPviiifPKvS6_S6_PKlii:
.text._ZN12tensorrt_llm7kernels32fusedQKNormRopeKernelNTokenHeadsIN3c104HalfES3_Li64ELb1ELi2EEEvPviiifPKvS6_S6_PKlii:
        /* <DEDUP_REMOVED lines=8> */
[----:B------:R-:W-:-:S04]  /*0080*/  LEA.HI R0, R0, R0, RZ, 0x1 ;  /* 0x0000000000007211 */ /* 0x000fc800078f08ff */
[----:B------:R-:W-:Y:S01]  /*0090*/  SHF.R.S32.HI R4, RZ, 0x1, R0 ;  /* 0x00000001ff047819 */ /* 0x000fe20000011400 */
[----:B-1----:R-:W-:Y:S01]  /*00a0*/  USHF.R.U32.HI UR4, URZ, 0x5, UR4 ;  /* 0x00000005ff047899 */ /* 0x002fe20008011604 */
[----:B------:R-:W1:Y:S02]  /*00b0*/  S2R R0, SR_TID.X ;  /* 0x0000000000007919 */ /* 0x000e640000002100 */
[----:B------:R-:W-:-:S04]  /*00c0*/  IABS R7, R4 ;  /* 0x0000000400077213 */ /* 0x000fc80000000000 */
[----:B------:R-:W4:Y:S08]  /*00d0*/  I2F.RP R6, R7 ;  /* 0x0000000700067306 */ /* 0x000f300000209400 */
[----:B----4-:R-:W4:Y:S01]  /*00e0*/  MUFU.RCP R6, R6 ;  /* 0x0000000600067308 */ /* 0x010f220000001000 */
[----:B-1----:R-:W-:-:S05]  /*00f0*/  SHF.R.U32.HI R17, RZ, 0x5, R0 ;  /* 0x00000005ff117819 */ /* 0x002fca0000011600 */
[----:B--2---:R-:W-:Y:S01]  /*0100*/  IMAD R5, R8, UR4, R17 ;  /* 0x0000000408057c24 */ /* 0x004fe2000f8e0211 */
[----:B----4-:R-:W-:Y:S02]  /*0110*/  IADD3 R2, PT, PT, R6, 0xffffffe, RZ ;  /* 0x0ffffffe06027810 */ /* 0x010fe40007ffe0ff */
        /* <DEDUP_REMOVED lines=61> */
.L_x_3287:
        /* <DEDUP_REMOVED lines=43> */
.L_x_3286:
[----:B---3--:R-:W-:Y:S05]  /*07a0*/  BSYNC.RECONVERGENT B1 ;  /* 0x0000000000017941 */ /* 0x008fea0003800200 */
.L_x_3285:
        /* <DEDUP_REMOVED lines=12> */
.L_x_3288:
        /* <DEDUP_REMOVED lines=16> */
.L_x_3284:
[----:B---3--:R-:W-:Y:S05]  /*0970*/  BSYNC.RECONVERGENT B0 ;  /* 0x0000000000007941 */ /* 0x008fea0003800200 */
.L_x_3283:
        /* <DEDUP_REMOVED lines=40> */
.L_x_3293:
        /* <DEDUP_REMOVED lines=11> */
.L_x_3292:
[----:B------:R-:W-:Y:S05]  /*0cb0*/  BSYNC.RECONVERGENT B1 ;  /* 0x0000000000017941 */ /* 0x000fea0003800200 */
.L_x_3291:
        /* <DEDUP_REMOVED lines=8> */
.L_x_3294:
        /* <DEDUP_REMOVED lines=23> */
.L_x_3290:
[----:B------:R-:W-:Y:S05]  /*0eb0*/  BSYNC.RECONVERGENT B0 ;  /* 0x0000000000007941 */ /* 0x000fea0003800200 */
.L_x_3289:
        /* <DEDUP_REMOVED lines=41> */
.L_x_3301:
        /* <DEDUP_REMOVED lines=22> */
.L_x_3311:
        /* <DEDUP_REMOVED lines=13> */
.L_x_3299:
[----:B------:R-:W-:Y:S05]  /*1380*/  BSYNC.RECONVERGENT B1 ;  /* 0x0000000000017941 */ /* 0x000fea0003800200 */
.L_x_3298:
        /* <DEDUP_REMOVED lines=37> */
.L_x_3318:
        /* <DEDUP_REMOVED lines=29> */
.L_x_3296:
[----:B------:R-:W-:Y:S05]  /*17b0*/  BSYNC B0 ;  /* 0x0000000000007941 */ /* 0x000fea0003800000 */
.L_x_3295:
        /* <DEDUP_REMOVED lines=30> */
.L_x_3325:
[----:B------:R-:W3:Y:S01]  /*19a0*/  LDC R4, c[0x0][0x394] ;  /* 0x0000e500ff047b82 */ /* 0x000ee20000000800 */
[----:B------:R-:W-:Y:S01]  /*19b0*/  ISETP.NE.AND P1, PT, R11, RZ, PT ;  /* 0x000000ff0b00720c */ /* 0x000fe20003f25270 */
[----:B------:R-:W-:Y:S01]  /*19c0*/  BSSY.RECONVERGENT B0, `(.L_x_3303) ;  /* 0x0000004000007945 */ /* 0x000fe20003800200 */
[----:B------:R-:W-:-:S11]  /*19d0*/  ISETP.GE.AND P2, PT, R14, UR7, PT ;  /* 0x000000070e007c0c */ /* 0x000fd6000bf46270 */
[----:B------:R-:W-:Y:S05]  /*19e0*/  @P1 BRA `(.L_x_3304) ;  /* 0x0000000000041947 */ /* 0x000fea0003800000 */
[----:B------:R-:W-:-:S04]  /*19f0*/  DEPBAR.LE SB0, 0x0 ;  /* 0x000080000000791a */ /* 0x000fc80000000000 */
.L_x_3304:
[----:B------:R-:W-:Y:S05]  /*1a00*/  BSYNC.RECONVERGENT B0 ;  /* 0x0000000000007941 */ /* 0x000fea0003800200 */
.L_x_3303:
        /* <DEDUP_REMOVED lines=23> */
.L_x_3297:
[----:B------:R-:W-:Y:S01]  /*1b80*/  HFMA2 R25, -RZ, RZ, 0, 1.847743988037109375e-06 ;  /* 0x0000001fff197431 */ /* 0x000fe200000001ff */
[----:B------:R-:W-:Y:S01]  /*1b90*/  BSSY B1, `(.L_x_3305) ;  /* 0x0000006000017945 */ /* 0x000fe20003800000 */
[----:B------:R-:W-:Y:S02]  /*1ba0*/  IMAD.MOV.U32 R5, RZ, RZ, 0x10 ;  /* 0x00000010ff057424 */ /* 0x000fe400078e00ff */
[----:B------:R-:W-:-:S07]  /*1bb0*/  IMAD.MOV.U32 R28, RZ, RZ, -0x1 ;  /* 0xffffffffff1c7424 */ /* 0x000fce00078e00ff */
[----:B------:R-:W-:Y:S05]  /*1bc0*/  WARPSYNC.COLLECTIVE R28, `(.L_x_3306) ;  /* 0x000000001c087348 */ /* 0x000fea0003c00000 */
[----:B------:R1:W2:Y:S02]  /*1bd0*/  SHFL.BFLY P1, R29, R4, R5, R25 ;  /* 0x0c000005041d7389 */ /* 0x0002a40000020019 */
[----:B-12---:R-:W-:Y:S05]  /*1be0*/  ENDCOLLECTIVE ;  /* 0x000000000000791b */ /* 0x006fea0003800000 */
.L_x_3306:
[----:B------:R-:W-:Y:S05]  /*1bf0*/  BSYNC B1 ;  /* 0x0000000000017941 */ /* 0x000fea0003800000 */
.L_x_3305:
[----:B------:R-:W-:Y:S01]  /*1c00*/  FADD.FTZ R4, R4, R29 ;  /* 0x0000001d04047221 */ /* 0x000fe20000010000 */
[----:B------:R-:W-:Y:S01]  /*1c10*/  MOV R5, 0x8 ;  /* 0x0000000800057802 */ /* 0x000fe20000000f00 */
[----:B------:R-:W-:Y:S01]  /*1c20*/  IMAD.MOV.U32 R25, RZ, RZ, 0x1f ;  /* 0x0000001fff197424 */ /* 0x000fe200078e00ff */
[----:B------:R-:W-:-:S07]  /*1c30*/  MOV R28, 0xffffffff ;  /* 0xffffffff001c7802 */ /* 0x000fce0000000f00 */
[----:B------:R-:W-:Y:S05]  /*1c40*/  WARPSYNC.COLLECTIVE R28, `(.L_x_3307) ;  /* 0x000000001c087348 */ /* 0x000fea0003c00000 */
[----:B------:R1:W2:Y:S02]  /*1c50*/  SHFL.BFLY P1, R29, R4, R5, R25 ;  /* 0x0c000005041d7389 */ /* 0x0002a40000020019 */
[----:B-12---:R-:W-:Y:S05]  /*1c60*/  ENDCOLLECTIVE ;  /* 0x000000000000791b */ /* 0x006fea0003800000 */
.L_x_3307:
[----:B------:R-:W-:Y:S02]  /*1c70*/  HFMA2 R5, -RZ, RZ, 0, 2.384185791015625e-07 ;  /* 0x00000004ff057431 */ /* 0x000fe400000001ff */
[----:B------:R-:W-:-:S04]  /*1c80*/  FADD.FTZ R3, R4, R29 ;  /* 0x0000001d04037221 */ /* 0x000fc80000010000 */
[----:B------:R-:W-:-:S07]  /*1c90*/  IMAD.MOV.U32 R4, RZ, RZ, R3 ;  /* 0x000000ffff047224 */ /* 0x000fce00078e0003 */
[----:B------:R-:W-:Y:S05]  /*1ca0*/  WARPSYNC.COLLECTIVE R28, `(.L_x_3308) ;  /* 0x000000001c087348 */ /* 0x000fea0003c00000 */
[----:B------:R1:W2:Y:S02]  /*1cb0*/  SHFL.BFLY P1, R29, R4, R5, R25 ;  /* 0x0c000005041d7389 */ /* 0x0002a40000020019 */
[----:B-12---:R-:W-:Y:S05]  /*1cc0*/  ENDCOLLECTIVE ;  /* 0x000000000000791b */ /* 0x006fea0003800000 */
.L_x_3308:
[----:B------:R-:W-:Y:S01]  /*1cd0*/  MOV R5, 0x2 ;  /* 0x0000000200057802 */ /* 0x000fe20000000f00 */
[----:B------:R-:W-:-:S04]  /*1ce0*/  FADD.FTZ R24, R3, R29 ;  /* 0x0000001d03187221 */ /* 0x000fc80000010000 */
[----:B------:R-:W-:-:S07]  /*1cf0*/  IMAD.MOV.U32 R4, RZ, RZ, R24 ;  /* 0x000000ffff047224 */ /* 0x000fce00078e0018 */
[----:B------:R-:W-:Y:S05]  /*1d00*/  WARPSYNC.COLLECTIVE R28, `(.L_x_3309) ;  /* 0x000000001c087348 */ /* 0x000fea0003c00000 */
[----:B------:R1:W2:Y:S02]  /*1d10*/  SHFL.BFLY P1, R29, R4, R5, R25 ;  /* 0x0c000005041d7389 */ /* 0x0002a40000020019 */
[----:B-12---:R-:W-:Y:S05]  /*1d20*/  ENDCOLLECTIVE ;  /* 0x000000000000791b */ /* 0x006fea0003800000 */
.L_x_3309:
[----:B------:R-:W-:Y:S02]  /*1d30*/  HFMA2 R5, -RZ, RZ, 0, 5.9604644775390625e-08 ;  /* 0x00000001ff057431 */ /* 0x000fe400000001ff */
[----:B------:R-:W-:-:S04]  /*1d40*/  FADD.FTZ R3, R24, R29 ;  /* 0x0000001d18037221 */ /* 0x000fc80000010000 */
[----:B------:R-:W-:-:S07]  /*1d50*/  IMAD.MOV.U32 R4, RZ, RZ, R3 ;  /* 0x000000ffff047224 */ /* 0x000fce00078e0003 */
[----:B------:R-:W-:Y:S05]  /*1d60*/  WARPSYNC.COLLECTIVE R28, `(.L_x_3310) ;  /* 0x000000001c087348 */ /* 0x000fea0003c00000 */
[----:B------:R1:W2:Y:S02]  /*1d70*/  SHFL.BFLY P1, R29, R4, R5, R25 ;  /* 0x0c000005041d7389 */ /* 0x0002a40000020019 */
[----:B-12---:R-:W-:Y:S05]  /*1d80*/  ENDCOLLECTIVE ;  /* 0x000000000000791b */ /* 0x006fea0003800000 */
.L_x_3310:
[----:B------:R-:W-:Y:S05]  /*1d90*/  BRA `(.L_x_3311) ;  /* 0xfffffff400447947 */ /* 0x000fea000383ffff */
.L_x_3300:
[----:B------:R-:W-:Y:S01]  /*1da0*/  BSSY B1, `(.L_x_3312) ;  /* 0x0000007000017945 */ /* 0x000fe20003800000 */
[----:B------:R-:W-:Y:S01]  /*1db0*/  IMAD.MOV.U32 R5, RZ, RZ, 0x10 ;  /* 0x00000010ff057424 */ /* 0x000fe200078e00ff */
[----:B------:R-:W-:Y:S01]  /*1dc0*/  MOV R25, 0x1f ;  /* 0x0000001f00197802 */ /* 0x000fe20000000f00 */
[----:B------:R-:W-:-:S07]  /*1dd0*/  IMAD.MOV.U32 R28, RZ, RZ, -0x1 ;  /* 0xffffffffff1c7424 */ /* 0x000fce00078e00ff */
[----:B------:R-:W-:Y:S05]  /*1de0*/  WARPSYNC.COLLECTIVE R28, `(.L_x_3313) ;  /* 0x000000001c087348 */ /* 0x000fea0003c00000 */
[----:B------:R1:W2:Y:S02]  /*1df0*/  SHFL.BFLY P1, R29, R4, R5, R25 ;  /* 0x0c000005041d7389 */ /* 0x0002a40000020019 */
[----:B-12---:R-:W-:Y:S05]  /*1e00*/  ENDCOLLECTIVE ;  /* 0x000000000000791b */ /* 0x006fea0003800000 */
.L_x_3313:
[----:B------:R-:W-:Y:S05]  /*1e10*/  BSYNC B1 ;  /* 0x0000000000017941 */ /* 0x000fea0003800000 */
.L_x_3312:
[----:B------:R-:W-:Y:S01]  /*1e20*/  FADD.FTZ R4, R4, R29 ;  /* 0x0000001d04047221 */ /* 0x000fe20000010000 */
[----:B------:R-:W-:Y:S02]  /*1e30*/  HFMA2 R5, -RZ, RZ, 0, 4.76837158203125e-07 ;  /* 0x00000008ff057431 */ /* 0x000fe400000001ff */
[----:B------:R-:W-:Y:S01]  /*1e40*/  IMAD.MOV.U32 R25, RZ, RZ, 0x1f ;  /* 0x0000001fff197424 */ /* 0x000fe200078e00ff */
[----:B------:R-:W-:-:S07]  /*1e50*/  MOV R28, 0xffffffff ;  /* 0xffffffff001c7802 */ /* 0x000fce0000000f00 */
[----:B------:R-:W-:Y:S05]  /*1e60*/  WARPSYNC.COLLECTIVE R28, `(.L_x_3314) ;  /* 0x000000001c087348 */ /* 0x000fea0003c00000 */
[----:B------:R1:W2:Y:S02]  /*1e70*/  SHFL.BFLY P1, R29, R4, R5, R25 ;  /* 0x0c000005041d7389 */ /* 0x0002a40000020019 */
[----:B-12---:R-:W-:Y:S05]  /*1e80*/  ENDCOLLECTIVE ;  /* 0x000000000000791b */ /* 0x006fea0003800000 */
.L_x_3314:
[----:B------:R-:W-:Y:S02]  /*1e90*/  IMAD.MOV.U32 R5, RZ, RZ, 0x4 ;  /* 0x00000004ff057424 */ /* 0x000fe400078e00ff */
[----:B------:R-:W-:-:S07]  /*1ea0*/  FADD.FTZ R4, R4, R29 ;  /* 0x0000001d04047221 */ /* 0x000fce0000010000 */
[----:B------:R-:W-:Y:S05]  /*1eb0*/  WARPSYNC.COLLECTIVE R28, `(.L_x_3315) ;  /* 0x000000001c087348 */ /* 0x000fea0003c00000 */
[----:B------:R1:W2:Y:S02]  /*1ec0*/  SHFL.BFLY P1, R29, R4, R5, R25 ;  /* 0x0c000005041d7389 */ /* 0x0002a40000020019 */
[----:B-12---:R-:W-:Y:S05]  /*1ed0*/  ENDCOLLECTIVE ;  /* 0x000000000000791b */ /* 0x006fea0003800000 */
.L_x_3315:
[----:B------:R-:W-:Y:S02]  /*1ee0*/  HFMA2 R5, -RZ, RZ, 0, 1.1920928955078125e-07 ;  /* 0x00000002ff057431 */ /* 0x000fe400000001ff */
[----:B------:R-:W-:-:S07]  /*1ef0*/  FADD.FTZ R4, R4, R29 ;  /* 0x0000001d04047221 */ /* 0x000fce0000010000 */
[----:B------:R-:W-:Y:S05]  /*1f00*/  WARPSYNC.COLLECTIVE R28, `(.L_x_3316) ;  /* 0x000000001c087348 */ /* 0x000fea0003c00000 */
[----:B------:R1:W2:Y:S02]  /*1f10*/  SHFL.BFLY P1, R29, R4, R5, R25 ;  /* 0x0c000005041d7389 */ /* 0x0002a40000020019 */
[----:B-12---:R-:W-:Y:S05]  /*1f20*/  ENDCOLLECTIVE ;  /* 0x000000000000791b */ /* 0x006fea0003800000 */
.L_x_3316:
[----:B------:R-:W-:Y:S02]  /*1f30*/  IMAD.MOV.U32 R5, RZ, RZ, 0x1 ;  /* 0x00000001ff057424 */ /* 0x000fe400078e00ff */
[----:B------:R-:W-:-:S07]  /*1f40*/  FADD.FTZ R4, R4, R29 ;  /* 0x0000001d04047221 */ /* 0x000fce0000010000 */
[----:B------:R-:W-:Y:S05]  /*1f50*/  WARPSYNC.COLLECTIVE R28, `(.L_x_3317) ;  /* 0x000000001c087348 */ /* 0x000fea0003c00000 */
[----:B------:R1:W2:Y:S02]  /*1f60*/  SHFL.BFLY P1, R29, R4, R5, R25 ;  /* 0x0c000005041d7389 */ /* 0x0002a40000020019 */
[----:B-12---:R-:W-:Y:S05]  /*1f70*/  ENDCOLLECTIVE ;  /* 0x000000000000791b */ /* 0x006fea0003800000 */
.L_x_3317:
[----:B------:R-:W-:Y:S05]  /*1f80*/  BRA `(.L_x_3318) ;  /* 0xfffffff400947947 */ /* 0x000fea000383ffff */
.L_x_3302:
[----:B------:R-:W-:Y:S01]  /*1f90*/  BSSY B0, `(.L_x_3319) ;  /* 0x0000007000007945 */ /* 0x000fe20003800000 */
[----:B------:R-:W-:Y:S01]  /*1fa0*/  MOV R5, 0x10 ;  /* 0x0000001000057802 */ /* 0x000fe20000000f00 */
[----:B------:R-:W-:Y:S01]  /*1fb0*/  IMAD.MOV.U32 R25, RZ, RZ, 0x1f ;  /* 0x0000001fff197424 */ /* 0x000fe200078e00ff */
[----:B------:R-:W-:-:S07]  /*1fc0*/  MOV R28, 0xffffffff ;  /* 0xffffffff001c7802 */ /* 0x000fce0000000f00 */
[----:B------:R-:W-:Y:S05]  /*1fd0*/  WARPSYNC.COLLECTIVE R28, `(.L_x_3320) ;  /* 0x000000001c087348 */ /* 0x000fea0003c00000 */
[----:B------:R1:W2:Y:S02]  /*1fe0*/  SHFL.BFLY P1, R29, R4, R5, R25 ;  /* 0x0c000005041d7389 */ /* 0x0002a40000020019 */
[----:B-12---:R-:W-:Y:S05]  /*1ff0*/  ENDCOLLECTIVE ;  /* 0x000000000000791b */ /* 0x006fea0003800000 */
.L_x_3320:
[----:B------:R-:W-:Y:S05]  /*2000*/  BSYNC B0 ;  /* 0x0000000000007941 */ /* 0x000fea0003800000 */
.L_x_3319:
[----:B------:R-:W-:Y:S01]  /*2010*/  FADD.FTZ R4, R4, R29 ;  /* 0x0000001d04047221 */ /* 0x000fe20000010000 */
[----:B------:R-:W-:Y:S02]  /*2020*/  IMAD.MOV.U32 R5, RZ, RZ, 0x8 ;  /* 0x00000008ff057424 */ /* 0x000fe400078e00ff */
[----:B------:R-:W-:Y:S02]  /*2030*/  HFMA2 R25, -RZ, RZ, 0, 1.847743988037109375e-06 ;  /* 0x0000001fff197431 */ /* 0x000fe400000001ff */
[----:B------:R-:W-:-:S07]  /*2040*/  IMAD.MOV.U32 R28, RZ, RZ, -0x1 ;  /* 0xffffffffff1c7424 */ /* 0x000fce00078e00ff */
[----:B------:R-:W-:Y:S05]  /*2050*/  WARPSYNC.COLLECTIVE R28, `(.L_x_3321) ;  /* 0x000000001c087348 */ /* 0x000fea0003c00000 */
[----:B------:R1:W2:Y:S02]  /*2060*/  SHFL.BFLY P1, R29, R4, R5, R25 ;  /* 0x0c000005041d7389 */ /* 0x0002a40000020019 */
[----:B-12---:R-:W-:Y:S05]  /*2070*/  ENDCOLLECTIVE ;  /* 0x000000000000791b */ /* 0x006fea0003800000 */
.L_x_3321:
[----:B------:R-:W-:Y:S02]  /*2080*/  IMAD.MOV.U32 R5, RZ, RZ, 0x4 ;  /* 0x00000004ff057424 */ /* 0x000fe400078e00ff */
[----:B------:R-:W-:-:S05]  /*2090*/  FADD.FTZ R3, R4, R29 ;  /* 0x0000001d04037221 */ /* 0x000fca0000010000 */
[----:B------:R-:W-:-:S07]  /*20a0*/  MOV R4, R3 ;  /* 0x0000000300047202 */ /* 0x000fce0000000f00 */
[----:B------:R-:W-:Y:S05]  /*20b0*/  WARPSYNC.COLLECTIVE R28, `(.L_x_3322) ;  /* 0x000000001c087348 */ /* 0x000fea0003c00000 */
[----:B------:R1:W2:Y:S02]  /*20c0*/  SHFL.BFLY P1, R29, R4, R5, R25 ;  /* 0x0c000005041d7389 */ /* 0x0002a40000020019 */
[----:B-12---:R-:W-:Y:S05]  /*20d0*/  ENDCOLLECTIVE ;  /* 0x000000000000791b */ /* 0x006fea0003800000 */
.L_x_3322:
[----:B------:R-:W-:Y:S02]  /*20e0*/  IMAD.MOV.U32 R5, RZ, RZ, 0x2 ;  /* 0x00000002ff057424 */ /* 0x000fe400078e00ff */
[----:B------:R-:W-:-:S05]  /*20f0*/  FADD.FTZ R12, R3, R29 ;  /* 0x0000001d030c7221 */ /* 0x000fca0000010000 */
[----:B------:R-:W-:-:S07]  /*2100*/  MOV R4, R12 ;  /* 0x0000000c00047202 */ /* 0x000fce0000000f00 */
[----:B------:R-:W-:Y:S05]  /*2110*/  WARPSYNC.COLLECTIVE R28, `(.L_x_3323) ;  /* 0x000000001c087348 */ /* 0x000fea0003c00000 */
[----:B------:R1:W2:Y:S02]  /*2120*/  SHFL.BFLY P1, R29, R4, R5, R25 ;  /* 0x0c000005041d7389 */ /* 0x0002a40000020019 */
[----:B-12---:R-:W-:Y:S05]  /*2130*/  ENDCOLLECTIVE ;  /* 0x000000000000791b */ /* 0x006fea0003800000 */
.L_x_3323:
[----:B------:R-:W-:Y:S02]  /*2140*/  IMAD.MOV.U32 R5, RZ, RZ, 0x1 ;  /* 0x00000001ff057424 */ /* 0x000fe400078e00ff */
[----:B------:R-:W-:-:S05]  /*2150*/  FADD.FTZ R15, R12, R29 ;  /* 0x0000001d0c0f7221 */ /* 0x000fca0000010000 */
[----:B------:R-:W-:-:S07]  /*2160*/  MOV R4, R15 ;  /* 0x0000000f00047202 */ /* 0x000fce0000000f00 */
[----:B------:R-:W-:Y:S05]  /*2170*/  WARPSYNC.COLLECTIVE R28, `(.L_x_3324) ;  /* 0x000000001c087348 */ /* 0x000fea0003c00000 */
[----:B------:R1:W2:Y:S02]  /*2180*/  SHFL.BFLY P1, R29, R4, R5, R25 ;  /* 0x0c000005041d7389 */ /* 0x0002a40000020019 */
[----:B-12---:R-:W-:Y:S05]  /*2190*/  ENDCOLLECTIVE ;  /* 0x000000000000791b */ /* 0x006fea0003800000 */
.L_x_3324:
[----:B------:R-:W-:Y:S05]  /*21a0*/  BRA `(.L_x_3325) ;  /* 0xfffffff400fc7947 */ /* 0x000fea000383ffff */
.L_x_3326:
        /* <DEDUP_REMOVED lines=13> */
.L_x_4163:


//--------------------- .text._ZN12tensorrt_llm7kernels21fusedQKNormRopeKernelIN3c104HalfES3_Li256ELb0EEEvPviiifPKvS6_S6_PKlii --------------------------
	.section	.text._ZN12tensorrt_llm7kernels21fusedQKNormRopeKernelIN3c104HalfES3_Li256ELb0EEEvPviiifPKvS6_S6_PKlii,"ax",@progbits
	.align	128
        .global         _ZN12tensorrt_llm7kernels21fusedQKNormRopeKernelIN3c104HalfES3_Li256ELb0EEEvPviiifPKvS6_S6_PKlii
        .type           _ZN12tensorrt_llm7kernels21fusedQKNormRopeKernelIN3c104HalfES3_Li256ELb0EEEvPviiifPKvS6_S6_PKlii,@function
        .size           _ZN12tensorrt_llm7kernels21fusedQKNormRopeKernelIN3c104HalfES3_Li256ELb0EEEvPviiifPKvS6_S6_PKlii,(.L_x_4164 - _ZN12tensorrt_llm7kernels21fusedQKNormRopeKernelIN3c104HalfES3_Li256ELb0EEEvPviiifPKvS6_S6_PKlii)
        .other          _ZN12tensorrt_llm7kernels21fusedQKNormRopeKernelIN3c104HalfES3_Li256ELb0EEEvPviiifPKvS6_S6_PKlii,@"STO_CUDA_ENTRY STV_DEFAULT"
_ZN12tensorrt_llm7kernels21fusedQKNormRopeKernelIN3c104HalfES3_Li256ELb0EEEvPviiifPKvS6_S6_PKlii:
.text._ZN12tensorrt_llm7kernels21fusedQKNormRopeKernelIN3c104HalfES3_Li256ELb0EEEvPviiifPKvS6_S6_PKlii:
        /* <DEDUP_REMOVED lines=222> */
[----:B0-----:R-:W-:-:S05]  /*0de0*/  MOV R24, R11 ;  /* 0x0000000b00187202 */ /* 0x001fca0000000f00 */
[----:B------:R-:W-:-:S05]  /*0df0*/  @!P3 IMAD.MOV R11, RZ, RZ, -R24 ;  /* 0x000000ffff0bb224 */ /* 0x000fca00078e0a18 */
[----:B------:R-:W-:Y:S01]  /*0e00*/  @!P3 MOV R24, R11 ;  /* 0x0000000b0018b202 */ /* 0x000fe20000000f00 */
[----:B------:R-:W0:Y:S03]  /*0e10*/  SHFL.BFLY PT, R27, R13, R21, 0x1f ;  /* 0x0c001f150d1b7589 */ /* 0x000e2600000e0000 */
[----:B------:R-:W-:-:S04]  /*0e20*/  SEL R24, R19, R24, !P0 ;  /* 0x0000001813187207 */ /* 0x000fc80004000000 */
[----:B-1----:R-:W-:Y:S01]  /*0e30*/  LOP3.LUT R7, R24, 0x1fe, RZ, 0xc0, !PT ;  /* 0x000001fe18077812 */ /* 0x002fe200078ec0ff */
[----:B0-----:R-:W-:Y:S01]  /*0e40*/  @!P1 FADD.FTZ R27, -R27, -RZ ;  /* 0x800000ff1b1b9221 */ /* 0x001fe20000010100 */
[----:B---3--:R-:W-:Y:S01]  /*0e50*/  HADD2.F32 R29, -RZ, R10.H0_H0 ;  /* 0x2000000aff1d7230 */ /* 0x008fe20000004100 */
[----:B------:R-:W-:-:S04]  /*0e60*/  LOP3.LUT R10, R18, 0x6, RZ, 0xfc, !PT ;  /* 0x00000006120a7812 */ /* 0x000fc800078efcff */
[----:B------:R-:W-:-:S05]  /*0e70*/  IABS R25, R10 ;  /* 0x0000000a00197213 */ /* 0x000fca0000000000 */
[----:B------:R-:W-:-:S04]  /*0e80*/  IMAD.HI.U32 R6, R14, R25, RZ ;  /* 0x000000190e067227 */ /* 0x000fc800078e00ff */
[----:B------:R-:W-:-:S04]  /*0e90*/  IMAD.MOV R6, RZ, RZ, -R6 ;  /* 0x000000ffff067224 */ /* 0x000fc800078e0a06 */
[----:B------:R-:W-:-:S05]  /*0ea0*/  IMAD R11, R12, R6, R25 ;  /* 0x000000060c0b7224 */ /* 0x000fca00078e0219 */
[----:B------:R-:W-:Y:S02]  /*0eb0*/  ISETP.GT.U32.AND P2, PT, R12, R11, PT ;  /* 0x0000000b0c00720c */ /* 0x000fe40003f44070 */
[----:B------:R-:W-:-:S11]  /*0ec0*/  IADD3 R6, P3, PT, R7, R4, RZ ;  /* 0x0000000407067210 */ /* 0x000fd60007f7e0ff */
[----:B------:R-:W-:-:S04]  /*0ed0*/  @!P2 IADD3 R11, PT, PT, R11, -R12, RZ ;  /* 0x8000000c0b0ba210 */ /* 0x000fc80007ffe0ff */
[----:B------:R-:W-:Y:S01]  /*0ee0*/  ISETP.GT.U32.AND P2, PT, R12, R11, PT ;  /* 0x0000000b0c00720c */ /* 0x000fe20003f44070 */
[----:B------:R-:W-:Y:S01]  /*0ef0*/  IMAD.X R7, RZ, RZ, R5, P3 ;  /* 0x000000ffff077224 */ /* 0x000fe200018e0605 */
[----:B------:R-:W-:Y:S01]  /*0f00*/  ISETP.GE.AND P3, PT, R10, RZ, PT ;  /* 0x000000ff0a00720c */ /* 0x000fe20003f66270 */
[----:B--2---:R-:W-:Y:S02]  /*0f10*/  HADD2.F32 R28, -RZ, R28.H0_H0 ;  /* 0x2000001cff1c7230 */ /* 0x004fe40000004100 */
[----:B------:R-:W-:-:S04]  /*0f20*/  FMUL.FTZ R27, R27, R29 ;  /* 0x0000001d1b1b7220 */ /* 0x000fc80000410000 */
        /* <DEDUP_REMOVED lines=15> */
[----:B----4-:R-:W-:Y:S02]  /*1020*/  HADD2.F32 R0, -RZ, R0.H0_H0 ;  /* 0x20000000ff007230 */ /* 0x010fe40000004100 */
[----:B0-----:R-:W-:-:S04]  /*1030*/  @!P1 FADD.FTZ R27, -R27, -RZ ;  /* 0x800000ff1b1b9221 */ /* 0x001fc80000010100 */
[----:B------:R-:W-:Y:S01]  /*1040*/  FMUL.FTZ R29, R27, R0 ;  /* 0x000000001b1d7220 */ /* 0x000fe20000410000 */
[----:B------:R-:W-:-:S04]  /*1050*/  LOP3.LUT R0, R18, 0x8, RZ, 0xfc, !PT ;  /* 0x0000000812007812 */ /* 0x000fc800078efcff */
[----:B------:R-:W-:Y:S01]  /*1060*/  IABS R6, R0 ;  /* 0x0000000000067213 */ /* 0x000fe20000000000 */
[----:B-----5:R-:W-:-:S04]  /*1070*/  HADD2.F32 R27, -RZ, R2.H0_H0 ;  /* 0x20000002ff1b7230 */ /* 0x020fc80000004100 */
        /* <DEDUP_REMOVED lines=16> */
[----:B0-----:R-:W-:Y:S02]  /*1180*/  @!P1 FADD.FTZ R2, -R2, -RZ ;  /* 0x800000ff02029221 */ /* 0x001fe40000010100 */
[----:B------:R-:W-:Y:S02]  /*1190*/  MOV R0, R11 ;  /* 0x0000000b00007202 */ /* 0x000fe40000000f00 */
[----:B------:R-:W-:-:S03]  /*11a0*/  ISETP.GE.AND P3, PT, R6, RZ, PT ;  /* 0x000000ff0600720c */ /* 0x000fc60003f66270 */
[----:B------:R-:W-:-:S04]  /*11b0*/  @!P2 IMAD.MOV R6, RZ, RZ, -R0 ;  /* 0x000000ffff06a224 */ /* 0x000fc800078e0a00 */
[----:B------:R-:W-:Y:S02]  /*11c0*/  @!P4 IADD3 R25, PT, PT, R25, -R12, RZ ;  /* 0x8000000c1919c210 */ /* 0x000fe40007ffe0ff */
[----:B------:R-:W-:Y:S02]  /*11d0*/  @!P2 MOV R0, R6 ;  /* 0x000000060000a202 */ /* 0x000fe40000000f00 */
[----:B------:R-:W-:Y:S02]  /*11e0*/  ISETP.GT.U32.AND P2, PT, R12, R25, PT ;  /* 0x000000190c00720c */ /* 0x000fe40003f44070 */
[----:B------:R-:W-:-:S11]  /*11f0*/  SEL R0, R19, R0, !P0 ;  /* 0x0000000013007207 */ /* 0x000fd60004000000 */
[----:B------:R-:W-:-:S05]  /*1200*/  @!P2 IMAD.IADD R25, R25, 0x1, -R12 ;  /* 0x000000011919a824 */ /* 0x000fca00078e0a0c */
[----:B------:R-:W-:-:S04]  /*1210*/  @!P3 IADD3 R6, PT, PT, -R25, RZ, RZ ;  /* 0x000000ff1906b210 */ /* 0x000fc80007ffe1ff */
[----:B------:R-:W-:-:S04]  /*1220*/  @!P3 MOV R25, R6 ;  /* 0x000000060019b202 */ /* 0x000fc80000000f00 */
[----:B------:R-:W-:-:S04]  /*1230*/  SEL R25, R19, R25, !P0 ;  /* 0x0000001913197207 */ /* 0x000fc80004000000 */
[----:B------:R-:W-:Y:S02]  /*1240*/  LOP3.LUT R25, R25, 0x1fe, RZ, 0xc0, !PT ;  /* 0x000001fe19197812 */ /* 0x000fe400078ec0ff */
[----:B------:R-:W-:-:S04]  /*1250*/  LOP3.LUT R29, R18, 0xc, RZ, 0xfc, !PT ;  /* 0x0000000c121d7812 */ /* 0x000fc800078efcff */
[----:B------:R-:W-:Y:S01]  /*1260*/  ISETP.GE.AND P3, PT, R29, RZ, PT ;  /* 0x000000ff1d00720c */ /* 0x000fe20003f66270 */
[----:B---3--:R-:W-:-:S05]  /*1270*/  HADD2.F32 R27, -RZ, R28.H0_H0 ;  /* 0x2000001cff1b7230 */ /* 0x008fca0000004100 */
[----:B------:R-:W-:Y:S02]  /*1280*/  FMUL.FTZ R11, R2, R27 ;  /* 0x0000001b020b7220 */ /* 0x000fe40000410000 */
[----:B------:R-:W0:Y:S02]  /*1290*/  SHFL.BFLY PT, R2, R9, R21, 0x1f ;  /* 0x0c001f1509027589 */ /* 0x000e2400000e0000 */
[----:B0-----:R-:W-:Y:S01]  /*12a0*/  @!P1 FADD.FTZ R2, -R2, -RZ ;  /* 0x800000ff02029221 */ /* 0x001fe20000010100 */
[----:B--2---:R-:W-:-:S05]  /*12b0*/  HADD2.F32 R27, -RZ, R24.H0_H0 ;  /* 0x20000018ff1b7230 */ /* 0x004fca0000004100 */
[----:B------:R-:W-:Y:S01]  /*12c0*/  FMUL.FTZ R2, R2, R27 ;  /* 0x0000001b02027220 */ /* 0x000fe20000410000 */
[----:B------:R-:W-:Y:S01]  /*12d0*/  LOP3.LUT R27, R0, 0x1fe, RZ, 0xc0, !PT ;  /* 0x000001fe001b7812 */ /* 0x000fe200078ec0ff */
[----:B------:R-:W-:-:S03]  /*12e0*/  HADD2.F32 R0, -RZ, R7.H0_H0 ;  /* 0x20000007ff007230 */ /* 0x000fc60000004100 */
[----:B------:R-:W-:Y:S01]  /*12f0*/  IADD3 R6, P2, PT, R27, R4, RZ ;  /* 0x000000041b067210 */ /* 0x000fe20007f5e0ff */
[----:B------:R-:W-:Y:S02]  /*1300*/  HADD2.F32 R10, -RZ, R10.H0_H0 ;  /* 0x2000000aff0a7230 */ /* 0x000fe40000004100 */
[----:B------:R-:W-:Y:S02]  /*1310*/  FFMA.FTZ R0, R8, R0, R11 ;  /* 0x0000000008007223 */ /* 0x000fe4000001000b */
        /* <DEDUP_REMOVED lines=17> */
[----:B------:R-:W-:-:S04]  /*1430*/  @!P2 IADD3 R29, PT, PT, R29, -R12, RZ ;  /* 0x8000000c1d1da210 */ /* 0x000fc80007ffe0ff */
        /* <DEDUP_REMOVED lines=12> */
[----:B------:R-:W-:Y:S02]  /*1500*/  IMAD.MOV.U32 R9, RZ, RZ, R2 ;  /* 0x000000ffff097224 */ /* 0x000fe400078e0002 */
        /* <DEDUP_REMOVED lines=12> */
[----:B------:R-:W-:Y:S02]  /*15d0*/  HADD2.F32 R10, -RZ, R10.H0_H0 ;  /* 0x2000000aff0a7230 */ /* 0x000fe40000004100 */
[----:B------:R-:W-:Y:S02]  /*15e0*/  HADD2.F32 R24, -RZ, R24.H0_H0 ;  /* 0x20000018ff187230 */ /* 0x000fe40000004100 */
[----:B0-----:R-:W-:-:S04]  /*15f0*/  @!P1 FADD.FTZ R29, -R29, -RZ ;  /* 0x800000ff1d1d9221 */ /* 0x001fc80000010100 */
[----:B------:R-:W-:-:S04]  /*1600*/  FMUL.FTZ R24, R29, R24 ;  /* 0x000000181d187220 */ /* 0x000fc80000410000 */
[----:B------:R-:W-:-:S07]  /*1610*/  FFMA.FTZ R6, R23, R10, R24 ;  /* 0x0000000a17067223 */ /* 0x000fce0000010018 */
.L_x_3340:
[----:B------:R-:W-:-:S04]  /*1620*/  LOP3.LUT R18, R18, 0xe, RZ, 0xfc, !PT ;  /* 0x0000000e12127812 */ /* 0x000fc800078efcff */
[----:B------:R-:W-:Y:S02]  /*1630*/  IABS R11, R18 ;  /* 0x00000012000b7213 */ /* 0x000fe40000000000 */
[----:B------:R-:W-:-:S03]  /*1640*/  ISETP.GE.AND P3, PT, R18, RZ, PT ;  /* 0x000000ff1200720c */ /* 0x000fc60003f66270 */
[----:B------:R-:W-:-:S05]  /*1650*/  IMAD.HI.U32 R14, R14, R11, RZ ;  /* 0x0000000b0e0e7227 */ /* 0x000fca00078e00ff */
[----:B------:R-:W-:-:S05]  /*1660*/  IADD3 R14, PT, PT, -R14, RZ, RZ ;  /* 0x000000ff0e0e7210 */ /* 0x000fca0007ffe1ff */
        /* <DEDUP_REMOVED lines=22> */
.L_x_3328:
[----:B------:R-:W-:Y:S05]  /*17d0*/  BSYNC B0 ;  /* 0x0000000000007941 */ /* 0x000fea0003800000 */
.L_x_3327:
[----:B------:R-:W-:Y:S02]  /*17e0*/  F2FP.F16.F32.PACK_AB R20, R20, R13 ;  /* 0x0000000d1414723e */ /* 0x000fe400000000ff */
[----:B------:R-:W-:Y:S02]  /*17f0*/  F2FP.F16.F32.PACK_AB R21, R9, R8 ;  /* 0x000000080915723e */ /* 0x000fe400000000ff */
[----:B------:R-:W-:Y:S02]  /*1800*/  F2FP.F16.F32.PACK_AB R22, R3, R22 ;  /* 0x000000160316723e */ /* 0x000fe400000000ff */
[----:B------:R-:W-:-:S05]  /*1810*/  F2FP.F16.F32.PACK_AB R23, R26, R23 ;  /* 0x000000171a17723e */ /* 0x000fca00000000ff */
[----:B------:R-:W-:Y:S01]  /*1820*/  STG.E.128 desc[UR4][R16.64], R20 ;  /* 0x0000001410007986 */ /* 0x000fe2000c101d04 */
[----:B------:R-:W-:Y:S05]  /*1830*/  EXIT ;  /* 0x000000000000794d */ /* 0x000fea0003800000 */
.L_x_3329:
[-C--:B------:R-:W-:Y:S02]  /*1840*/  IABS R12, R27.reuse ;  /* 0x0000001b000c7213 */ /* 0x080fe40000000000 */
[----:B------:R-:W-:Y:S02]  /*1850*/  SHF.L.U32 R18, R2, 0x4, RZ ;  /* 0x0000000402127819 */ /* 0x000fe400000006ff */
[----:B------:R0:W1:Y:S01]  /*1860*/  I2F.RP R10, R12 ;  /* 0x0000000c000a7306 */ /* 0x0000620000209400 */
[-C--:B------:R-:W-:Y:S02]  /*1870*/  LEA.HI R0, R0, R27.reuse, RZ, 0x4 ;  /* 0x0000001b00007211 */ /* 0x080fe400078f20ff */
[----:B------:R-:W-:Y:S02]  /*1880*/  ISETP.GE.AND P2, PT, R18, RZ, PT ;  /* 0x000000ff1200720c */ /* 0x000fe40003f46270 */
[----:B------:R-:W-:Y:S02]  /*1890*/  SHF.R.S32.HI R21, RZ, 0x4, R0 ;  /* 0x00000004ff157819 */ /* 0x000fe40000011400 */
[----:B------:R-:W-:Y:S01]  /*18a0*/  LOP3.LUT R19, RZ, R27, RZ, 0x33, !PT ;  /* 0x0000001bff137212 */ /* 0x000fe200078e33ff */
[----:B------:R-:W-:Y:S01]  /*18b0*/  IMAD.MOV.U32 R28, RZ, RZ, R13 ;  /* 0x000000ffff1c7224 */ /* 0x000fe200078e000d */
[----:B------:R-:W-:Y:S01]  /*18c0*/  MOV R24, 0xffffffff ;  /* 0xffffffff00187802 */ /* 0x000fe20000000f00 */
[----:B0-----:R-:W-:-:S07]  /*18d0*/  HFMA2 R25, -RZ, RZ, 0, 1.847743988037109375e-06 ;  /* 0x0000001fff197431 */ /* 0x001fce00000001ff */
[----:B-1----:R-:W-:Y:S05]  /*18e0*/  WARPSYNC.COLLECTIVE R24, `(.L_x_3331) ;  /* 0x0000000018087348 */ /* 0x002fea0003c00000 */
[----:B------:R-:W-:Y:S01]  /*18f0*/  NOP ;  /* 0x0000000000007918 */ /* 0x000fe20000000000 */
[----:B-1----:R-:W-:Y:S05]  /*1900*/  ENDCOLLECTIVE ;  /* 0x000000000000791b */ /* 0x002fea0003800000 */
.L_x_3331:
[----:B------:R-:W0:Y:S01]  /*1910*/  MUFU.RCP R10, R10 ;  /* 0x0000000a000a7308 */ /* 0x000e220000001000 */
[----:B------:R-:W-:Y:S02]  /*1920*/  ISETP.GE.AND P1, PT, R2, R21, PT ;  /* 0x000000150200720c */ /* 0x000fe40003f26270 */
[----:B0-----:R-:W-:-:S05]  /*1930*/  IADD3 R6, PT, PT, R10, 0xffffffe, RZ ;  /* 0x0ffffffe0a067810 */ /* 0x001fca0007ffe0ff */
[----:B------:R0:W1:Y:S02]  /*1940*/  F2I.FTZ.U32.TRUNC.NTZ R7, R6 ;  /* 0x0000000600077305 */ /* 0x000064000021f000 */
[----:B0-----:R-:W-:Y:S01]  /*1950*/  IMAD.MOV.U32 R6, RZ, RZ, RZ ;  /* 0x000000ffff067224 */ /* 0x001fe200078e00ff */
[----:B-1----:R-:W-:-:S05]  /*1960*/  IADD3 R11, PT, PT, RZ, -R7, RZ ;  /* 0x80000007ff0b7210 */ /* 0x002fca0007ffe0ff */
        /* <DEDUP_REMOVED lines=23> */
.L_x_3332:
[----:B------:R-:W-:-:S05]  /*1ae0*/  MOV R27, R24 ;  /* 0x00000018001b7202 */ /* 0x000fca0000000f00 */
        /* <DEDUP_REMOVED lines=25> */
[----:B------:R-:W-:Y:S02]  /*1c80*/  IMAD.MOV.U32 R28, RZ, RZ, R20 ;  /* 0x000000ffff1c7224 */ /* 0x000fe400078e0014 */
[----:B------:R-:W-:-:S07]  /*1c90*/  HFMA2 R25, -RZ, RZ, 0, 1.847743988037109375e-06 ;  /* 0x0000001fff197431 */ /* 0x000fce00000001ff */
[----:B0----5:R-:W-:Y:S05]  /*1ca0*/  WARPSYNC.COLLECTIVE R24, `(.L_x_3333) ;  /* 0x0000000018087348 */ /* 0x021fea0003c00000 */
[----:B------:R1:W2:Y:S02]  /*1cb0*/  SHFL.BFLY P2, R24, R28, R21, R25 ;  /* 0x0c0000151c187389 */ /* 0x0002a40000040019 */
[----:B012--5:R-:W-:Y:S05]  /*1cc0*/  ENDCOLLECTIVE ;  /* 0x000000000000791b */ /* 0x027fea0003800000 */
.L_x_3333:
[----:B------:R-:W-:-:S04]  /*1cd0*/  IMAD.MOV.U32 R27, RZ, RZ, R24 ;  /* 0x000000ffff1b7224 */ /* 0x000fc800078e0018 */
        /* <DEDUP_REMOVED lines=8> */
[----:B------:R-:W-:-:S05]  /*1d60*/  IMAD.HI.U32 R0, R14, R11, RZ ;  /* 0x0000000b0e007227 */ /* 0x000fca00078e00ff */
[----:B------:R-:W-:-:S05]  /*1d70*/  IADD3 R0, PT, PT, -R0, RZ, RZ ;  /* 0x000000ff00007210 */ /* 0x000fca0007ffe1ff */
[----:B------:R-:W-:-:S05]  /*1d80*/  IMAD R11, R12, R0, R11 ;  /* 0x000000000c0b7224 */ /* 0x000fca00078e020b */
[----:B------:R-:W-:-:S13]  /*1d90*/  ISETP.GT.U32.AND P2, PT, R12, R11, PT ;  /* 0x0000000b0c00720c */ /* 0x000fda0003f44070 */
[----:B------:R-:W-:-:S04]  /*1da0*/  @!P2 IADD3 R11, PT, PT, R11, -R12, RZ ;  /* 0x8000000c0b0ba210 */ /* 0x000fc80007ffe0ff */
[----:B------:R-:W-:-:S13]  /*1db0*/  ISETP.GT.U32.AND P2, PT, R12, R11, PT ;  /* 0x0000000b0c00720c */ /* 0x000fda0003f44070 */
[----:B------:R-:W-:-:S05]  /*1dc0*/  @!P2 IMAD.IADD R11, R11, 0x1, -R12 ;  /* 0x000000010b0ba824 */ /* 0x000fca00078e0a0c */
[----:B------:R-:W-:-:S04]  /*1dd0*/  MOV R0, R11 ;  /* 0x0000000b00007202 */ /* 0x000fc80000000f00 */
        /* <DEDUP_REMOVED lines=9> */
[----:B------:R-:W-:Y:S01]  /*1e70*/  IMAD.MOV.U32 R24, RZ, RZ, -0x1 ;  /* 0xffffffffff187424 */ /* 0x000fe200078e00ff */
[----:B------:R-:W-:-:S07]  /*1e80*/  MOV R28, R8 ;  /* 0x00000008001c7202 */ /* 0x000fce0000000f00 */
[----:B0----5:R-:W-:Y:S05]  /*1e90*/  WARPSYNC.COLLECTIVE R24, `(.L_x_3334) ;  /* 0x0000000018087348 */ /* 0x021fea0003c00000 */
[----:B------:R1:W2:Y:S02]  /*1ea0*/  SHFL.BFLY P2, R24, R28, R21, R25 ;  /* 0x0c0000151c187389 */ /* 0x0002a40000040019 */
[----:B012--5:R-:W-:Y:S05]  /*1eb0*/  ENDCOLLECTIVE ;  /* 0x000000000000791b */ /* 0x027fea0003800000 */
.L_x_3334:
        /* <DEDUP_REMOVED lines=30> */
.L_x_3335:
        /* <DEDUP_REMOVED lines=30> */
.L_x_3336:
        /* <DEDUP_REMOVED lines=31> */
.L_x_3337:
[----:B------:R-:W-:-:S05]  /*2470*/  MOV R29, R24 ;  /* 0x00000018001d7202 */ /* 0x000fca0000000f00 */
[----:B------:R-:W-:Y:S01]  /*2480*/  @!P1 FADD.FTZ R29, -R29, -RZ ;  /* 0x800000ff1d1d9221 */ /* 0x000fe20000010100 */
[----:B------:R-:W-:Y:S02]  /*2490*/  HADD2.F32 R10, -RZ, R10.H0_H0 ;  /* 0x2000000aff0a7230 */ /* 0x000fe40000004100 */
[----:B------:R-:W-:Y:S01]  /*24a0*/  HADD2.F32 R11, -RZ, R6.H0_H0 ;  /* 0x20000006ff0b7230 */ /* 0x000fe20000004100 */
[----:B------:R-:W-:-:S04]  /*24b0*/  LOP3.LUT R6, R18, 0xc, RZ, 0xfc, !PT ;  /* 0x0000000c12067812 */ /* 0x000fc800078efcff */
        /* <DEDUP_REMOVED lines=26> */
.L_x_3338:
[----:B------:R-:W-:Y:S01]  /*2660*/  IMAD.MOV.U32 R28, RZ, RZ, R26 ;  /* 0x000000ffff1c7224 */ /* 0x000fe200078e001a */
[----:B------:R-:W-:Y:S02]  /*2670*/  MOV R29, R24 ;  /* 0x00000018001d7202 */ /* 0x000fe40000000f00 */
[----:B------:R-:W-:-:S03]  /*2680*/  MOV R24, 0xffffffff ;  /* 0xffffffff00187802 */ /* 0x000fc60000000f00 */
[----:B------:R-:W-:-:S07]  /*2690*/  @!P1 FADD.FTZ R29, -R29, -RZ ;  /* 0x800000ff1d1d9221 */ /* 0x000fce0000010100 */
[----:B------:R-:W-:Y:S05]  /*26a0*/  WARPSYNC.COLLECTIVE R24, `(.L_x_3339) ;  /* 0x0000000018087348 */ /* 0x000fea0003c00000 */
[----:B------:R0:W1:Y:S02]  /*26b0*/  SHFL.BFLY P2, R24, R28, R21, R25 ;  /* 0x0c0000151c187389 */ /* 0x0000640000040019 */
[----:B01----:R-:W-:Y:S05]  /*26c0*/  ENDCOLLECTIVE ;  /* 0x000000000000791b */ /* 0x003fea0003800000 */
.L_x_3339:
[----:B------:R-:W-:Y:S01]  /*26d0*/  MOV R7, R24 ;  /* 0x0000001800077202 */ /* 0x000fe20000000f00 */
[----:B------:R-:W-:Y:S02]  /*26e0*/  HADD2.F32 R10, -RZ, R10.H0_H0 ;  /* 0x2000000aff0a7230 */ /* 0x000fe40000004100 */
[----:B------:R-:W-:-:S05]  /*26f0*/  HADD2.F32 R11, -RZ, R6.H0_H0 ;  /* 0x20000006ff0b7230 */ /* 0x000fca0000004100 */
[----:B------:R-:W-:-:S04]  /*2700*/  FMUL.FTZ R8, R29, R11 ;  /* 0x0000000b1d087220 */ /* 0x000fc80000410000 */
[----:B------:R-:W-:Y:S01]  /*2710*/  FFMA.FTZ R6, R23, R10, R8 ;  /* 0x0000000a17067223 */ /* 0x000fe20000010008 */
[----:B------:R-:W-:Y:S01]  /*2720*/  IMAD.MOV.U32 R8, RZ, RZ, R0 ;  /* 0x000000ffff087224 */ /* 0x000fe200078e0000 */
[----:B------:R-:W-:Y:S06]  /*2730*/  BRA `(.L_x_3340) ;  /* 0xffffffec00b87947 */ /* 0x000fec000383ffff */
.L_x_3330:
[----:B------:R-:W-:Y:S01]  /*2740*/  BSSY B1, `(.L_x_3341) ;  /* 0x0000005000017945 */ /* 0x000fe20003800000 */
[----:B------:R-:W-:-:S07]  /*2750*/  MOV R24, 0xffffffff ;  /* 0xffffffff00187802 */ /* 0x000fce0000000f00 */
[----:B------:R-:W-:Y:S05]  /*2760*/  WARPSYNC.COLLECTIVE R24, `(.L_x_3342) ;  /* 0x0000000018087348 */ /* 0x000fea0003c00000 */
[----:B------:R-:W-:Y:S01]  /*2770*/  NOP ;  /* 0x0000000000007918 */ /* 0x000fe20000000000 */
[----:B------:R-:W-:Y:S05]  /*2780*/  ENDCOLLECTIVE ;  /* 0x000000000000791b */ /* 0x000fea0003800000 */
.L_x_3342:
[----:B------:R-:W-:Y:S05]  /*2790*/  BSYNC B1 ;  /* 0x0000000000017941 */ /* 0x000fea0003800000 */
.L_x_3341:
[----:B------:R-:W-:Y:S05]  /*27a0*/  BRA `(.L_x_3328) ;  /* 0xfffffff000087947 */ /* 0x000fea000383ffff */
.L_x_3343:
        /* <DEDUP_REMOVED lines=13> */
.L_x_4164:


//--------------------- .text._ZN12tensorrt_llm7kernels21fusedQKNormRopeKernelIN3c104HalfES3_Li256ELb1EEEvPviiifPKvS6_S6_PKlii --------------------------
	.section	.text._ZN12tensorrt_llm7kernels21fusedQKNormRopeKernelIN3c104HalfES3_Li256ELb1EEEvPviiifPKvS6_S6_PKlii,"ax",@progbits
	.align	128
        .global         _ZN12tensorrt_llm7kernels21fusedQKNormRopeKernelIN3c104HalfES3_Li256ELb1EEEvPviiifPKvS6_S6_PKlii
        .type           _ZN12tensorrt_llm7kernels21fusedQKNormRopeKernelIN3c104HalfES3_Li256ELb1EEEvPviiifPKvS6_S6_PKlii,@function
        .size           _ZN12tensorrt_llm7kernels21fusedQKNormRopeKernelIN3c104HalfES3_Li256ELb1EEEvPviiifPKvS6_S6_PKlii,(.L_x_4165 - _ZN12tensorrt_llm7kernels21fusedQKNormRopeKernelIN3c104HalfES3_Li256ELb1EEEvPviiifPKvS6_S6_PKlii)
        .other          _ZN12tensorrt_llm7kernels21fusedQKNormRopeKernelIN3c104HalfES3_Li256ELb1EEEvPviiifPKvS6_S6_PKlii,@"STO_CUDA_ENTRY STV_DEFAULT"
_ZN12tensorrt_llm7kernels21fusedQKNormRopeKernelIN3c104HalfES3_Li256ELb1EEEvPviiifPKvS6_S6_PKlii:
.text._ZN12tensorrt_llm7kernels21fusedQKNormRopeKernelIN3c104HalfES3_Li256ELb1EEEvPviiifPKvS6_S6_PKlii:
        /* <DEDUP_REMOVED lines=167> */
[----:B---3--:R-:W-:-:S02]  /*0a70*/  HADD2.F32 R23, -RZ, R19.H0_H0 ;  /* 0x20000013ff177230 */ /* 0x008fc40000004100 */
[----:B----4-:R-:W-:Y:S02]  /*0a80*/  HADD2.F32 R8, -RZ, R8.H0_H0 ;  /* 0x20000008ff087230 */ /* 0x010fe40000004100 */
[----:B-----5:R-:W-:Y:S02]  /*0a90*/  HADD2.F32 R17, -RZ, R17.H0_H0 ;  /* 0x20000011ff117230 */ /* 0x020fe40000004100 */
[----:B--2---:R-:W-:Y:S02]  /*0aa0*/  HADD2.F32 R9, -RZ, R9.H0_H0 ;  /* 0x20000009ff097230 */ /* 0x004fe40000004100 */
[----:B------:R-:W-:Y:S01]  /*0ab0*/  FMUL.FTZ R24, R22, R23 ;  /* 0x0000001716187220 */ /* 0x000fe20000410000 */
[----:B------:R-:W-:Y:S02]  /*0ac0*/  HADD2.F32 R16, -RZ, R16.H0_H0 ;  /* 0x20000010ff107230 */ /* 0x000fe40000004100 */
[----:B0-----:R-:W-:Y:S01]  /*0ad0*/  FMUL.FTZ R5, R11, R8 ;  /* 0x000000080b057220 */ /* 0x001fe20000410000 */
[----:B------:R-:W-:-:S02]  /*0ae0*/  HADD2.F32 R20, -RZ, R18.H0_H0 ;  /* 0x20000012ff147230 */ /* 0x000fc40000004100 */
[-C--:B------:R-:W-:Y:S01]  /*0af0*/  FMUL.FTZ R19, R29, R17.reuse ;  /* 0x000000111d137220 */ /* 0x080fe20000410000 */
[----:B------:R-:W-:Y:S01]  /*0b00*/  FMUL.FTZ R18, R0, R17 ;  /* 0x0000001100127220 */ /* 0x000fe20000410000 */
[----:B------:R-:W-:Y:S01]  /*0b10*/  FMUL.FTZ R23, R21, R23 ;  /* 0x0000001715177220 */ /* 0x000fe20000410000 */
[----:B------:R-:W-:Y:S02]  /*0b20*/  HADD2.F32 R14, -RZ, R14.H0_H0 ;  /* 0x2000000eff0e7230 */ /* 0x000fe40000004100 */
[----:B------:R-:W-:Y:S01]  /*0b30*/  FMUL.FTZ R8, R10, R8 ;  /* 0x000000080a087220 */ /* 0x000fe20000410000 */
[-C--:B------:R-:W-:Y:S01]  /*0b40*/  FMUL.FTZ R7, R13, R9.reuse ;  /* 0x000000090d077220 */ /* 0x080fe20000410000 */
[----:B------:R-:W-:Y:S01]  /*0b50*/  FMUL.FTZ R4, R12, R9 ;  /* 0x000000090c047220 */ /* 0x000fe20000410000 */
[----:B------:R-:W-:Y:S02]  /*0b60*/  HADD2.F32 R15, -RZ, R15.H0_H0 ;  /* 0x2000000fff0f7230 */ /* 0x000fe40000004100 */
        /* <DEDUP_REMOVED lines=8> */
.L_x_3345:
[----:B------:R-:W-:Y:S05]  /*0bf0*/  BSYNC.RECONVERGENT B0 ;  /* 0x0000000000007941 */ /* 0x000fea0003800200 */
.L_x_3344:
[----:B------:R-:W-:Y:S02]  /*0c00*/  F2FP.F16.F32.PACK_AB R4, R29, R0 ;  /* 0x000000001d04723e */ /* 0x000fe400000000ff */
[----:B------:R-:W-:Y:S02]  /*0c10*/  F2FP.F16.F32.PACK_AB R5, R22, R21 ;  /* 0x000000151605723e */ /* 0x000fe400000000ff */
[----:B------:R-:W-:Y:S02]  /*0c20*/  F2FP.F16.F32.PACK_AB R6, R11, R10 ;  /* 0x0000000a0b06723e */ /* 0x000fe400000000ff */
[----:B------:R-:W-:-:S05]  /*0c30*/  F2FP.F16.F32.PACK_AB R7, R13, R12 ;  /* 0x0000000c0d07723e */ /* 0x000fca00000000ff */
[----:B------:R-:W-:Y:S01]  /*0c40*/  STG.E.128 desc[UR4][R2.64], R4 ;  /* 0x0000000402007986 */ /* 0x000fe2000c101d04 */
[----:B------:R-:W-:Y:S05]  /*0c50*/  EXIT ;  /* 0x000000000000794d */ /* 0x000fea0003800000 */
.L_x_3346:
        /* <DEDUP_REMOVED lines=10> */
.L_x_4165:


//--------------------- .text._ZN12tensorrt_llm7kernels21fusedQKNormRopeKernelIN3c104HalfES3_Li128ELb0EEEvPviiifPKvS6_S6_PKlii --------------------------
	.section	.text._ZN12tensorrt_llm7kernels21fusedQKNormRopeKernelIN3c104HalfES3_Li128ELb0EEEvPviiifPKvS6_S6_PKlii,"ax",@progbits
	.align	128
        .global         _ZN12tensorrt_llm7kernels21fusedQKNormRopeKernelIN3c104HalfES3_Li128ELb0EEEvPviiifPKvS6_S6_PKlii
        .type           _ZN12tensorrt_llm7kernels21fusedQKNormRopeKernelIN3c104HalfES3_Li128ELb0EEEvPviiifPKvS6_S6_PKlii,@function
        .size           _ZN12tensorrt_llm7kernels21fusedQKNormRopeKernelIN3c104HalfES3_Li128ELb0EEEvPviiifPKvS6_S6_PKlii,(.L_x_4166 - _ZN12tensorrt_llm7kernels21fusedQKNormRopeKernelIN3c104HalfES3_Li128ELb0EEEvPviiifPKvS6_S6_PKlii)
        .other          _ZN12tensorrt_llm7kernels21fusedQKNormRopeKernelIN3c104HalfES3_Li128ELb0EEEvPviiifPKvS6_S6_PKlii,@"STO_CUDA_ENTRY STV_DEFAULT"
_ZN12tensorrt_llm7kernels21fusedQKNormRopeKernelIN3c104HalfES3_Li128ELb0EEEvPviiifPKvS6_S6_PKlii:
.text._ZN12tensorrt_llm7kernels21fusedQKNormRopeKernelIN3c104HalfES3_Li128ELb0EEEvPviiifPKvS6_S6_PKlii:
        /* <DEDUP_REMOVED lines=218> */
.L_x_3356:
        /* <DEDUP_REMOVED lines=26> */
.L_x_3348:
[----:B------:R-:W-:Y:S05]  /*0f40*/  BSYNC B0 ;  /* 0x0000000000007941 */ /* 0x000fea0003800000 */
.L_x_3347:
[----:B------:R-:W-:Y:S02]  /*0f50*/  F2FP.F16.F32.PACK_AB R26, R3, R26 ;  /* 0x0000001a031a723e */ /* 0x000fe400000000ff */
[----:B------:R-:W-:-:S05]  /*0f60*/  F2FP.F16.F32.PACK_AB R27, R4, R27 ;  /* 0x0000001b041b723e */ /* 0x000fca00000000ff */
[----:B------:R-:W-:Y:S01]  /*0f70*/  STG.E.64 desc[UR4][R12.64], R26 ;  /* 0x0000001a0c007986 */ /* 0x000fe2000c101b04 */
[----:B------:R-:W-:Y:S05]  /*0f80*/  EXIT ;  /* 0x000000000000794d */ /* 0x000fea0003800000 */
.L_x_3349:
[-C--:B------:R-:W-:Y:S02]  /*0f90*/  IABS R7, R23.reuse ;  /* 0x0000001700077213 */ /* 0x080fe40000000000 */
[----:B------:R-:W-:Y:S02]  /*0fa0*/  LOP3.LUT R22, RZ, R23, RZ, 0x33, !PT ;  /* 0x00000017ff167212 */ /* 0x000fe400078e33ff */
[----:B------:R-:W0:Y:S08]  /*0fb0*/  I2F.RP R14, R7 ;  /* 0x00000007000e7306 */ /* 0x000e300000209400 */
[----:B0-----:R-:W0:Y:S02]  /*0fc0*/  MUFU.RCP R14, R14 ;  /* 0x0000000e000e7308 */ /* 0x001e240000001000 */
[----:B0-----:R-:W-:-:S06]  /*0fd0*/  IADD3 R10, PT, PT, R14, 0xffffffe, RZ ;  /* 0x0ffffffe0e0a7810 */ /* 0x001fcc0007ffe0ff */
        /* <DEDUP_REMOVED lines=33> */
[----:B------:R-:W-:Y:S02]  /*11f0*/  MOV R17, 0xffffffff ;  /* 0xffffffff00117802 */ /* 0x000fe40000000f00 */
[----:B------:R-:W-:Y:S02]  /*1200*/  MOV R20, R26 ;  /* 0x0000001a00147202 */ /* 0x000fe40000000f00 */
[----:B------:R-:W-:-:S05]  /*1210*/  IADD3 R2, PT, PT, -R2, RZ, RZ ;  /* 0x000000ff02027210 */ /* 0x000fca0007ffe1ff */
[----:B0-----:R-:W-:-:S07]  /*1220*/  IMAD R18, R7, R2, R18 ;  /* 0x0000000207127224 */ /* 0x001fce00078e0212 */
[----:B-----5:R-:W-:Y:S05]  /*1230*/  WARPSYNC.COLLECTIVE R17, `(.L_x_3351) ;  /* 0x0000000011087348 */ /* 0x020fea0003c00000 */
[----:B------:R-:W-:Y:S01]  /*1240*/  NOP ;  /* 0x0000000000007918 */ /* 0x000fe20000000000 */
[----:B-----5:R-:W-:Y:S05]  /*1250*/  ENDCOLLECTIVE ;  /* 0x000000000000791b */ /* 0x020fea0003800000 */
.L_x_3351:
[----:B------:R-:W-:-:S13]  /*1260*/  ISETP.GT.U32.AND P2, PT, R7, R18, PT ;  /* 0x000000120700720c */ /* 0x000fda0003f44070 */
[----:B------:R-:W-:-:S07]  /*1270*/  @!P2 IMAD.IADD R18, R18, 0x1, -R7 ;  /* 0x000000011212a824 */ /* 0x000fce00078e0a07 */
[----:B------:R-:W-:Y:S05]  /*1280*/  WARPSYNC.COLLECTIVE R17, `(.L_x_3352) ;  /* 0x0000000011087348 */ /* 0x000fea0003c00000 */
[----:B------:R0:W1:Y:S02]  /*1290*/  SHFL.BFLY P2, R19, R20, R23, R24 ;  /* 0x0c00001714137389 */ /* 0x0000640000040018 */
[----:B01----:R-:W-:Y:S05]  /*12a0*/  ENDCOLLECTIVE ;  /* 0x000000000000791b */ /* 0x003fea0003800000 */
.L_x_3352:
[----:B------:R-:W-:-:S13]  /*12b0*/  ISETP.GT.U32.AND P3, PT, R7, R18, PT ;  /* 0x000000120700720c */ /* 0x000fda0003f64070 */
[----:B------:R-:W-:-:S04]  /*12c0*/  @!P3 IADD3 R18, PT, PT, R18, -R7, RZ ;  /* 0x800000071212b210 */ /* 0x000fc80007ffe0ff */
        /* <DEDUP_REMOVED lines=18> */
[C---:B------:R-:W-:Y:S01]  /*13f0*/  IMAD R16, R7.reuse, R2, R16 ;  /* 0x0000000207107224 */ /* 0x040fe200078e0210 */
[----:B------:R-:W-:Y:S01]  /*1400*/  MOV R20, R3 ;  /* 0x0000000300147202 */ /* 0x000fe20000000f00 */
[----:B------:R0:W5:Y:S03]  /*1410*/  LDG.E.U16.CONSTANT R2, desc[UR4][R10.64] ;  /* 0x000000040a027981 */ /* 0x000166000c1e9500 */
[----:B------:R-:W-:-:S13]  /*1420*/  ISETP.GT.U32.AND P2, PT, R7, R16, PT ;  /* 0x000000100700720c */ /* 0x000fda0003f44070 */
[----:B------:R-:W-:-:S05]  /*1430*/  @!P2 IMAD.IADD R16, R16, 0x1, -R7 ;  /* 0x000000011010a824 */ /* 0x000fca00078e0a07 */
[----:B------:R-:W-:-:S13]  /*1440*/  ISETP.GT.U32.AND P2, PT, R7, R16, PT ;  /* 0x000000100700720c */ /* 0x000fda0003f44070 */
[----:B0-----:R-:W-:-:S07]  /*1450*/  @!P2 IADD3 R16, PT, PT, R16, -R7, RZ ;  /* 0x800000071010a210 */ /* 0x001fce0007ffe0ff */
[----:B-----5:R-:W-:Y:S05]  /*1460*/  WARPSYNC.COLLECTIVE R17, `(.L_x_3353) ;  /* 0x0000000011087348 */ /* 0x020fea0003c00000 */
[----:B------:R0:W1:Y:S02]  /*1470*/  SHFL.BFLY P2, R19, R20, R23, R24 ;  /* 0x0c00001714137389 */ /* 0x0000640000040018 */
[----:B01---5:R-:W-:Y:S05]  /*1480*/  ENDCOLLECTIVE ;  /* 0x000000000000791b */ /* 0x023fea0003800000 */
.L_x_3353:
[----:B------:R-:W-:-:S04]  /*1490*/  @!P3 IADD3 R15, PT, PT, -R16, RZ, RZ ;  /* 0x000000ff100fb210 */ /* 0x000fc80007ffe1ff */
[----:B------:R-:W-:-:S04]  /*14a0*/  @!P3 MOV R16, R15 ;  /* 0x0000000f0010b202 */ /* 0x000fc80000000f00 */
[----:B------:R-:W-:-:S04]  /*14b0*/  SEL R16, R22, R16, !P0 ;  /* 0x0000001016107207 */ /* 0x000fc80004000000 */
[----:B------:R-:W-:Y:S01]  /*14c0*/  LOP3.LUT R11, R16, 0xfe, RZ, 0xc0, !PT ;  /* 0x000000fe100b7812 */ /* 0x000fe200078ec0ff */
[----:B------:R-:W-:-:S03]  /*14d0*/  IMAD.MOV.U32 R28, RZ, RZ, R19 ;  /* 0x000000ffff1c7224 */ /* 0x000fc600078e0013 */
[----:B------:R-:W-:Y:S01]  /*14e0*/  IADD3 R10, P2, PT, R11, R0, RZ ;  /* 0x000000000b0a7210 */ /* 0x000fe20007f5e0ff */
[----:B------:R-:W-:-:S04]  /*14f0*/  @!P1 FADD.FTZ R28, -R28, -RZ ;  /* 0x800000ff1c1c9221 */ /* 0x000fc80000010100 */
[----:B------:R-:W-:-:S05]  /*1500*/  IMAD.X R11, RZ, RZ, R5, P2 ;  /* 0x000000ffff0b7224 */ /* 0x000fca00010e0605 */
[----:B------:R0:W5:Y:S01]  /*1510*/  LDG.E.U16.CONSTANT R16, desc[UR4][R10.64] ;  /* 0x000000040a107981 */ /* 0x000162000c1e9500 */
[----:B------:R-:W-:-:S05]  /*1520*/  HADD2.F32 R15, -RZ, R14.H0_H0 ;  /* 0x2000000eff0f7230 */ /* 0x000fca0000004100 */
[----:B------:R-:W-:Y:S01]  /*1530*/  FMUL.FTZ R28, R28, R15 ;  /* 0x0000000f1c1c7220 */ /* 0x000fe20000410000 */
[----:B------:R-:W-:-:S06]  /*1540*/  IMAD.WIDE R14, R6, 0x2, R10 ;  /* 0x00000002060e7825 */ /* 0x000fcc00078e020a */
[----:B------:R0:W5:Y:S01]  /*1550*/  LDG.E.U16.CONSTANT R14, desc[UR4][R14.64] ;  /* 0x000000040e0e7981 */ /* 0x000162000c1e9500 */
[----:B------:R-:W-:-:S07]  /*1560*/  MOV R20, R27 ;  /* 0x0000001b00147202 */ /* 0x000fce0000000f00 */
[----:B0----5:R-:W-:Y:S05]  /*1570*/  WARPSYNC.COLLECTIVE R17, `(.L_x_3354) ;  /* 0x0000000011087348 */ /* 0x021fea0003c00000 */
[----:B------:R1:W2:Y:S02]  /*1580*/  SHFL.BFLY P2, R19, R20, R23, R24 ;  /* 0x0c00001714137389 */ /* 0x0002a40000040018 */
[----:B012--5:R-:W-:Y:S05]  /*1590*/  ENDCOLLECTIVE ;  /* 0x000000000000791b */ /* 0x027fea0003800000 */
.L_x_3354:
[----:B------:R-:W-:Y:S01]  /*15a0*/  IMAD.MOV.U32 R20, RZ, RZ, R4 ;  /* 0x000000ffff147224 */ /* 0x000fe200078e0004 */
[----:B------:R-:W-:-:S07]  /*15b0*/  MOV R29, R19 ;  /* 0x00000013001d7202 */ /* 0x000fce0000000f00 */
[----:B------:R-:W-:Y:S05]  /*15c0*/  WARPSYNC.COLLECTIVE R17, `(.L_x_3355) ;  /* 0x0000000011087348 */ /* 0x000fea0003c00000 */
[----:B------:R0:W1:Y:S02]  /*15d0*/  SHFL.BFLY P2, R19, R20, R23, R24 ;  /* 0x0c00001714137389 */ /* 0x0000640000040018 */
[----:B01----:R-:W-:Y:S05]  /*15e0*/  ENDCOLLECTIVE ;  /* 0x000000000000791b */ /* 0x003fea0003800000 */
.L_x_3355:
        /* <DEDUP_REMOVED lines=9> */
.L_x_3350:
[----:B------:R-:W-:Y:S01]  /*1680*/  BSSY B1, `(.L_x_3357) ;  /* 0x0000005000017945 */ /* 0x000fe20003800000 */
[----:B------:R-:W-:-:S07]  /*1690*/  MOV R17, 0xffffffff ;  /* 0xffffffff00117802 */ /* 0x000fce0000000f00 */
[----:B------:R-:W-:Y:S05]  /*16a0*/  WARPSYNC.COLLECTIVE R17, `(.L_x_3358) ;  /* 0x0000000011087348 */ /* 0x000fea0003c00000 */
[----:B------:R-:W-:Y:S01]  /*16b0*/  NOP ;  /* 0x0000000000007918 */ /* 0x000fe20000000000 */
[----:B------:R-:W-:Y:S05]  /*16c0*/  ENDCOLLECTIVE ;  /* 0x000000000000791b */ /* 0x000fea0003800000 */
.L_x_3358:
[----:B------:R-:W-:Y:S05]  /*16d0*/  BSYNC B1 ;  /* 0x0000000000017941 */ /* 0x000fea0003800000 */
.L_x_3357:
[----:B------:R-:W-:Y:S05]  /*16e0*/  BRA `(.L_x_3348) ;  /* 0xfffffff800147947 */ /* 0x000fea000383ffff */
.L_x_3359:
        /* <DEDUP_REMOVED lines=9> */
.L_x_4166:


//--------------------- .text._ZN12tensorrt_llm7kernels21fusedQKNormRopeKernelIN3c104HalfES3_Li128ELb1EEEvPviiifPKvS6_S6_PKlii --------------------------
	.section	.text._ZN12tensorrt_llm7kernels21fusedQKNormRopeKernelIN3c104HalfES3_Li128ELb1EEEvPviiifPKvS6_S6_PKlii,"ax",@progbits
	.align	128
        .global         _ZN12tensorrt_llm7kernels21fusedQKNormRopeKernelIN3c104HalfES3_Li128ELb1EEEvPviiifPKvS6_S6_PKlii
        .type           _ZN12tensorrt_llm7kernels21fusedQKNormRopeKernelIN3c104HalfES3_Li128ELb1EEEvPviiifPKvS6_S6_PKlii,@function
        .size           _ZN12tensorrt_llm7kernels21fusedQKNormRopeKernelIN3c104HalfES3_Li128ELb1EEEvPviiifPKvS6_S6_PKlii,(.L_x_4167 - _ZN12tensorrt_llm7kernels21fusedQKNormRopeKernelIN3c104HalfES3_Li128ELb1EEEvPviiifPKvS6_S6_PKlii)
        .other          _ZN12tensorrt_llm7kernels21fusedQKNormRopeKernelIN3c104HalfES3_Li128ELb1EEEvPviiifPKvS6_S6_PKlii,@"STO_CUDA_ENTRY STV_DEFAULT"
_ZN12tensorrt_llm7kernels21fusedQKNormRopeKernelIN3c104HalfES3_Li128ELb1EEEvPviiifPKvS6_S6_PKlii:
.text._ZN12tensorrt_llm7kernels21fusedQKNormRopeKernelIN3c104HalfES3_Li128ELb1EEEvPviiifPKvS6_S6_PKlii:
        /* <DEDUP_REMOVED lines=138> */
[----:B------:R-:W-:-:S03]  /*08a0*/  FMUL.FTZ R12, R0, R9 ;  /* 0x00000009000c7220 */ /* 0x000fc60000410000 */
[----:B------:R-:W-:Y:S01]  /*08b0*/  FFMA.FTZ R0, R0, R8, -R13 ;  /* 0x0000000800007223 */ /* 0x000fe2000001080d */
[----:B------:R-:W-:Y:S01]  /*08c0*/  FFMA.FTZ R19, R19, R14, -R16 ;  /* 0x0000000e13137223 */ /* 0x000fe20000010810 */
[----:B------:R-:W-:Y:S01]  /*08d0*/  FFMA.FTZ R11, R11, R8, R12 ;  /* 0x000000080b0b7223 */ /* 0x000fe2000001000c */
[----:B------:R-:W-:-:S07]  /*08e0*/  FFMA.FTZ R10, R10, R14, R15 ;  /* 0x0000000e0a0a7223 */ /* 0x000fce000001000f */
.L_x_3361:
[----:B------:R-:W-:Y:S05]  /*08f0*/  BSYNC.RECONVERGENT B0 ;  /* 0x0000000000007941 */ /* 0x000fea0003800200 */
.L_x_3360:
[----:B------:R-:W-:Y:S02]  /*0900*/  F2FP.F16.F32.PACK_AB R18, R11, R0 ;  /* 0x000000000b12723e */ /* 0x000fe400000000ff */
[----:B------:R-:W-:-:S05]  /*0910*/  F2FP.F16.F32.PACK_AB R19, R10, R19 ;  /* 0x000000130a13723e */ /* 0x000fca00000000ff */
[----:B------:R-:W-:Y:S01]  /*0920*/  STG.E.64 desc[UR4][R2.64], R18 ;  /* 0x0000001202007986 */ /* 0x000fe2000c101b04 */
[----:B------:R-:W-:Y:S05]  /*0930*/  EXIT ;  /* 0x000000000000794d */ /* 0x000fea0003800000 */
.L_x_3362:
        /* <DEDUP_REMOVED lines=12> */
.L_x_4167:


//--------------------- .text._ZN12tensorrt_llm7kernels21fusedQKNormRopeKernelIN3c104HalfES3_Li64ELb0EEEvPviiifPKvS6_S6_PKlii --------------------------
	.section	.text._ZN12tensorrt_llm7kernels21fusedQKNormRopeKernelIN3c104HalfES3_Li64ELb0EEEvPviiifPKvS6_S6_PKlii,"ax",@progbits
	.align	128
        .global         _ZN12tensorrt_llm7kernels21fusedQKNormRopeKernelIN3c104HalfES3_Li64ELb0EEEvPviiifPKvS6_S6_PKlii
        .type           _ZN12tensorrt_llm7kernels21fusedQKNormRopeKernelIN3c104HalfES3_Li64ELb0EEEvPviiifPKvS6_S6_PKlii,@function
        .size           _ZN12tensorrt_llm7kernels21fusedQKNormRopeKernelIN3c104HalfES3_Li64ELb0EEEvPviiifPKvS6_S6_PKlii,(.L_x_4168 - _ZN12tensorrt_llm7kernels21fusedQKNormRopeKernelIN3c104HalfES3_Li64ELb0EEEvPviiifPKvS6_S6_PKlii)
        .other          _ZN12tensorrt_llm7kernels21fusedQKNormRopeKernelIN3c104HalfES3_Li64ELb0EEEvPviiifPKvS6_S6_PKlii,@"STO_CUDA_ENTRY STV_DEFAULT"
_ZN12tensorrt_llm7kernels21fusedQKNormRopeKernelIN3c104HalfES3_Li64ELb0EEEvPviiifPKvS6_S6_PKlii:
.text._ZN12tensorrt_llm7kernels21fusedQKNormRopeKernelIN3c104HalfES3_Li64ELb0EEEvPviiifPKvS6_S6_PKlii:
        /* <DEDUP_REMOVED lines=18> */
[----:B0-----:R-:W-:Y:S01]  /*0120*/  HFMA2 R2, -RZ, RZ, 0, 0 ;  /* 0x00000000ff027431 */ /* 0x001fe200000001ff */
[----:B--2---:R-:W-:-:S05]  /*0130*/  IADD3 R12, PT, PT, RZ, -R3, RZ ;  /* 0x80000003ff0c7210 */ /* 0x004fca0007ffe0ff */
[----:B------:R-:W-:-:S04]  /*0140*/  IMAD R5, R12, R9, RZ ;  /* 0x000000090c057224 */ /* 0x000fc800078e02ff */
[----:B------:R-:W-:-:S04]  /*0150*/  IMAD.HI.U32 R2, R3, R5, R2 ;  /* 0x0000000503027227 */ /* 0x000fc800078e0002 */
[----:B------:R-:W-:-:S04]  /*0160*/  IMAD.MOV.U32 R3, RZ, RZ, R0 ;  /* 0x000000ffff037224 */ /* 0x000fc800078e0000 */
        /* <DEDUP_REMOVED lines=26> */
[----:B------:R-:W-:Y:S02]  /*0310*/  LOP3.LUT R4, R8, 0x1f, RZ, 0xc0, !PT ;  /* 0x0000001f08047812 */ /* 0x000fe400078ec0ff */
        /* <DEDUP_REMOVED lines=46> */
[----:B------:R-:W-:Y:S02]  /*0600*/  LEA R7, P1, R10, UR6, 0x1 ;  /* 0x000000060a077c11 */ /* 0x000fe4000f8208ff */
[----:B------:R-:W-:Y:S01]  /*0610*/  IADD3 R11, PT, PT, R11, R21, RZ ;  /* 0x000000150b0b7210 */ /* 0x000fe20007ffe0ff */
        /* <DEDUP_REMOVED lines=51> */
.L_x_3370:
        /* <DEDUP_REMOVED lines=27> */
.L_x_3364:
[----:B------:R-:W-:Y:S05]  /*0b00*/  BSYNC B0 ;  /* 0x0000000000007941 */ /* 0x000fea0003800000 */
.L_x_3363:
[----:B------:R-:W-:-:S05]  /*0b10*/  F2FP.F16.F32.PACK_AB R9, R0, R9 ;  /* 0x000000090009723e */ /* 0x000fca00000000ff */
[----:B------:R-:W-:Y:S01]  /*0b20*/  STG.E desc[UR4][R2.64], R9 ;  /* 0x0000000902007986 */ /* 0x000fe2000c101904 */
[----:B------:R-:W-:Y:S05]  /*0b30*/  EXIT ;  /* 0x000000000000794d */ /* 0x000fea0003800000 */
.L_x_3365:
[----:B------:R-:W-:Y:S02]  /*0b40*/  IABS R11, R6 ;  /* 0x00000006000b7213 */ /* 0x000fe40000000000 */
[----:B------:R-:W-:Y:S02]  /*0b50*/  SHF.L.U32 R8, R4, 0x2, RZ ;  /* 0x0000000204087819 */ /* 0x000fe400000006ff */
        /* <DEDUP_REMOVED lines=29> */
[----:B------:R-:W-:-:S04]  /*0d30*/  SHF.R.S32.HI R19, RZ, 0x1f, R6 ;  /* 0x0000001fff137819 */ /* 0x000fc80000011406 */
[----:B------:R-:W-:Y:S01]  /*0d40*/  LEA.HI R19, R19, R6, RZ, 0x2 ;  /* 0x0000000613137211 */ /* 0x000fe200078f10ff */
[----:B------:R-:W-:Y:S01]  /*0d50*/  IMAD.MOV.U32 R18, RZ, RZ, -0x1 ;  /* 0xffffffffff127424 */ /* 0x000fe200078e00ff */
[----:B------:R-:W-:Y:S01]  /*0d60*/  MOV R21, R9 ;  /* 0x0000000900157202 */ /* 0x000fe20000000f00 */
[----:B------:R-:W-:Y:S01]  /*0d70*/  IMAD.MOV.U32 R20, RZ, RZ, 0x1f ;  /* 0x0000001fff147424 */ /* 0x000fe200078e00ff */
[----:B------:R-:W-:-:S07]  /*0d80*/  SHF.R.S32.HI R19, RZ, 0x2, R19 ;  /* 0x00000002ff137819 */ /* 0x000fce0000011413 */
[----:B0----5:R-:W-:Y:S05]  /*0d90*/  WARPSYNC.COLLECTIVE R18, `(.L_x_3367) ;  /* 0x0000000012087348 */ /* 0x021fea0003c00000 */
[----:B------:R-:W-:Y:S01]  /*0da0*/  NOP ;  /* 0x0000000000007918 */ /* 0x000fe20000000000 */
[----:B0----5:R-:W-:Y:S05]  /*0db0*/  ENDCOLLECTIVE ;  /* 0x000000000000791b */ /* 0x021fea0003800000 */
.L_x_3367:
[----:B------:R-:W-:Y:S05]  /*0dc0*/  WARPSYNC.COLLECTIVE R18, `(.L_x_3368) ;  /* 0x0000000012087348 */ /* 0x000fea0003c00000 */
[----:B------:R0:W1:Y:S02]  /*0dd0*/  SHFL.BFLY P2, R17, R21, R19, R20 ;  /* 0x0c00001315117389 */ /* 0x0000640000040014 */
[----:B01----:R-:W-:Y:S05]  /*0de0*/  ENDCOLLECTIVE ;  /* 0x000000000000791b */ /* 0x003fea0003800000 */
.L_x_3368:
[----:B------:R-:W-:Y:S01]  /*0df0*/  ISETP.GE.AND P1, PT, R4, R19, PT ;  /* 0x000000130400720c */ /* 0x000fe20003f26270 */
[----:B------:R-:W-:Y:S01]  /*0e00*/  IMAD.MOV.U32 R21, RZ, RZ, R0 ;  /* 0x000000ffff157224 */ /* 0x000fe200078e0000 */
[----:B------:R-:W-:-:S11]  /*0e10*/  MOV R6, R17 ;  /* 0x0000001100067202 */ /* 0x000fd60000000f00 */
[----:B------:R-:W-:Y:S05]  /*0e20*/  WARPSYNC.COLLECTIVE R18, `(.L_x_3369) ;  /* 0x0000000012087348 */ /* 0x000fea0003c00000 */
[----:B------:R0:W1:Y:S02]  /*0e30*/  SHFL.BFLY P2, R17, R21, R19, R20 ;  /* 0x0c00001315117389 */ /* 0x0000640000040014 */
[----:B01----:R-:W-:Y:S05]  /*0e40*/  ENDCOLLECTIVE ;  /* 0x000000000000791b */ /* 0x003fea0003800000 */
.L_x_3369:
[----:B------:R-:W-:Y:S01]  /*0e50*/  @!P1 FADD.FTZ R6, -R6, -RZ ;  /* 0x800000ff06069221 */ /* 0x000fe20000010100 */
[----:B------:R-:W-:Y:S01]  /*0e60*/  MOV R4, R17 ;  /* 0x0000001100047202 */ /* 0x000fe20000000f00 */
[----:B------:R-:W-:Y:S02]  /*0e70*/  HADD2.F32 R14, -RZ, R14.H0_H0 ;  /* 0x2000000eff0e7230 */ /* 0x000fe40000004100 */
[----:B------:R-:W-:-:S05]  /*0e80*/  HADD2.F32 R15, -RZ, R16.H0_H0 ;  /* 0x20000010ff0f7230 */ /* 0x000fca0000004100 */
[----:B------:R-:W-:-:S04]  /*0e90*/  FMUL.FTZ R6, R6, R15 ;  /* 0x0000000f06067220 */ /* 0x000fc80000410000 */
[----:B------:R-:W-:Y:S01]  /*0ea0*/  FFMA.FTZ R6, R9, R14, R6 ;  /* 0x0000000e09067223 */ /* 0x000fe20000010006 */
[----:B------:R-:W-:Y:S06]  /*0eb0*/  BRA `(.L_x_3370) ;  /* 0xfffffff800a47947 */ /* 0x000fec000383ffff */
.L_x_3366:
[----:B------:R-:W-:Y:S01]  /*0ec0*/  BSSY B1, `(.L_x_3371) ;  /* 0x0000005000017945 */ /* 0x000fe20003800000 */
[----:B------:R-:W-:-:S07]  /*0ed0*/  MOV R18, 0xffffffff ;  /* 0xffffffff00127802 */ /* 0x000fce0000000f00 */
[----:B------:R-:W-:Y:S05]  /*0ee0*/  WARPSYNC.COLLECTIVE R18, `(.L_x_3372) ;  /* 0x0000000012087348 */ /* 0x000fea0003c00000 */
[----:B------:R-:W-:Y:S01]  /*0ef0*/  NOP ;  /* 0x0000000000007918 */ /* 0x000fe20000000000 */
[----:B------:R-:W-:Y:S05]  /*0f00*/  ENDCOLLECTIVE ;  /* 0x000000000000791b */ /* 0x000fea0003800000 */
.L_x_3372:
[----:B------:R-:W-:Y:S05]  /*0f10*/  BSYNC B1 ;  /* 0x0000000000017941 */ /* 0x000fea0003800000 */
.L_x_3371:
[----:B------:R-:W-:Y:S05]  /*0f20*/  BRA `(.L_x_3364) ;  /* 0xfffffff800f47947 */ /* 0x000fea000383ffff */
.L_x_3373:
        /* <DEDUP_REMOVED lines=13> */
.L_x_4168:


//--------------------- .text._ZN12tensorrt_llm7kernels21fusedQKNormRopeKernelIN3c104HalfES3_Li64ELb1EEEvPviiifPKvS6_S6_PKlii --------------------------
	.section	.text._ZN12tensorrt_llm7kernels21fusedQKNormRopeKernelIN3c104HalfES3_Li64ELb1EEEvPviiifPKvS6_S6_PKlii,"ax",@progbits
	.align	128
        .global         _ZN12tensorrt_llm7kernels21fusedQKNormRopeKernelIN3c104HalfES3_Li64ELb1EEEvPviiifPKvS6_S6_PKlii
        .type           _ZN12tensorrt_llm7kernels21fusedQKNormRopeKernelIN3c104HalfES3_Li64ELb1EEEvPviiifPKvS6_S6_PKlii,@function
        .size           _ZN12tensorrt_llm7kernels21fusedQKNormRopeKernelIN3c104HalfES3_Li64ELb1EEEvPviiifPKvS6_S6_PKlii,(.L_x_4169 - _ZN12tensorrt_llm7kernels21fusedQKNormRopeKernelIN3c104HalfES3_Li64ELb1EEEvPviiifPKvS6_S6_PKlii)
        .other          _ZN12tensorrt_llm7kernels21fusedQKNormRopeKernelIN3c104HalfES3_Li64ELb1EEEvPviiifPKvS6_S6_PKlii,@"STO_CUDA_ENTRY STV_DEFAULT"
_ZN12tensorrt_llm7kernels21fusedQKNormRopeKernelIN3c104HalfES3_Li64ELb1EEEvPviiifPKvS6_S6_PKlii:
.text._ZN12tensorrt_llm7kernels21fusedQKNormRopeKernelIN3c104HalfES3_Li64ELb1EEEvPviiifPKvS6_S6_PKlii:
        /* <DEDUP_REMOVED lines=18> */
[----:B------:R-:W-:Y:S01]  /*0120*/  IMAD R5, R9, R8, RZ ;  /* 0x0000000809057224 */ /* 0x000fe200078e02ff */
[----:B------:R-:W-:Y:S01]  /*0130*/  IADD3 R9, PT, PT, RZ, -R2, RZ ;  /* 0x80000002ff097210 */ /* 0x000fe20007ffe0ff */
[----:B------:R-:W-:-:S05]  /*0140*/  HFMA2 R2, -RZ, RZ, 0, 0 ;  /* 0x00000000ff027431 */ /* 0x000fca00000001ff */
        /* <DEDUP_REMOVED lines=30> */
[----:B------:R-:W-:Y:S01]  /*0330*/  IMAD.SHL.U32 R19, R21, 0x2, RZ ;  /* 0x0000000215137824 */ /* 0x000fe200078e00ff */
[CC--:B------:R-:W-:Y:S02]  /*0340*/  ISETP.GE.AND P0, PT, R7.reuse, R6.reuse, PT ;  /* 0x000000060700720c */ /* 0x0c0fe40003f06270 */
[----:B------:R-:W-:-:S04]  /*0350*/  IADD3 R10, PT, PT, R7, -R6, RZ ;  /* 0x80000006070a7210 */ /* 0x000fc80007ffe0ff */
[----:B------:R-:W-:-:S05]  /*0360*/  SEL R11, R10, RZ, P0 ;  /* 0x000000ff0a0b7207 */ /* 0x000fca0000000000 */
[----:B------:R-:W-:Y:S01]  /*0370*/  IMAD R2, R13, R2, R11 ;  /* 0x000000020d027224 */ /* 0x000fe200078e020b */
[----:B------:R-:W-:Y:S01]  /*0380*/  VIMNMX R11, PT, PT, R7, R6, PT ;  /* 0x00000006070b7248 */ /* 0x000fe20003fe0100 */
[----:B------:R-:W2:Y:S03]  /*0390*/  LDC.64 R12, c[0x0][0x3a0] ;  /* 0x0000e800ff0c7b82 */ /* 0x000ea60000000a00 */
[----:B------:R-:W-:-:S04]  /*03a0*/  IADD3 R2, PT, PT, R2, R11, RZ ;  /* 0x0000000b02027210 */ /* 0x000fc80007ffe0ff */
        /* <DEDUP_REMOVED lines=17> */
[C---:B0-----:R-:W-:Y:S02]  /*04c0*/  @!P2 LEA R12, P4, R21.reuse, R10, 0x1 ;  /* 0x0000000a150ca211 */ /* 0x041fe400078808ff */
[----:B------:R-:W-:Y:S02]  /*04d0*/  @!P2 IADD3.X R8, PT, PT, RZ, R8, RZ, P3, !PT ;  /* 0x00000008ff08a210 */ /* 0x000fe40001ffe4ff */
[----:B------:R-:W2:Y:S02]  /*04e0*/  @P0 LDG.E.U16 R6, desc[UR4][R16.64+0x2] ;  /* 0x0000020410060981 */ /* 0x000ea4000c1e1500 */
[----:B------:R-:W-:Y:S02]  /*04f0*/  @!P2 LEA.HI.X R13, R21, R11, R8, 0x1, P4 ;  /* 0x0000000b150da211 */ /* 0x000fe400020f0c08 */
[----:B------:R0:W4:Y:S01]  /*0500*/  @!P0 LDG.E.U16 R8, desc[UR4][R14.64+0x2] ;  /* 0x000002040e088981 */ /* 0x000122000c1e1500 */
[----:B------:R-:W-:-:S03]  /*0510*/  @!P2 IMAD.WIDE.U32 R18, R0, 0x2, R12 ;  /* 0x000000020012a825 */ /* 0x000fc600078e000c */
[----:B------:R-:W4:Y:S04]  /*0520*/  @P1 LDG.E.U16 R9, desc[UR4][R16.64] ;  /* 0x0000000410091981 */ /* 0x000f28000c1e1500 */
[----:B------:R-:W4:Y:S04]  /*0530*/  @!P2 LDG.E.U16.CONSTANT R10, desc[UR4][R18.64] ;  /* 0x00000004120aa981 */ /* 0x000f28000c1e9500 */
[----:B------:R1:W4:Y:S01]  /*0540*/  @!P2 LDG.E.U16.CONSTANT R11, desc[UR4][R12.64] ;  /* 0x000000040c0ba981 */ /* 0x000322000c1e9500 */
        /* <DEDUP_REMOVED lines=18> */
[----:B----4-:R-:W-:Y:S02]  /*0670*/  @!P0 HADD2.F32 R6, -RZ, R8.H0_H0 ;  /* 0x20000008ff068230 */ /* 0x010fe40000004100 */
[----:B------:R-:W-:-:S03]  /*0680*/  @P1 HADD2.F32 R7, -RZ, R9.H0_H0 ;  /* 0x20000009ff071230 */ /* 0x000fc60000004100 */
[C---:B0-----:R-:W-:Y:S01]  /*0690*/  FMUL.FTZ R9, R3.reuse, R6 ;  /* 0x0000000603097220 */ /* 0x041fe20000410000 */
[----:B------:R-:W-:Y:S02]  /*06a0*/  @!P2 HADD2.F32 R10, -RZ, R10.H0_H0 ;  /* 0x2000000aff0aa230 */ /* 0x000fe40000004100 */
[----:B------:R-:W-:Y:S01]  /*06b0*/  FMUL.FTZ R7, R3, R7 ;  /* 0x0000000703077220 */ /* 0x000fe20000410000 */
[----:B------:R-:W-:Y:S01]  /*06c0*/  FMUL.FTZ R9, R2, R9 ;  /* 0x0000000902097220 */ /* 0x000fe20000410000 */
[----:B------:R-:W-:Y:S02]  /*06d0*/  @!P2 HADD2.F32 R11, -RZ, R11.H0_H0 ;  /* 0x2000000bff0ba230 */ /* 0x000fe40000004100 */
[----:B------:R-:W-:Y:S01]  /*06e0*/  FMUL.FTZ R0, R0, R7 ;  /* 0x0000000700007220 */ /* 0x000fe20000410000 */
[----:B------:R-:W-:-:S03]  /*06f0*/  @!P2 FMUL.FTZ R3, R9, R10 ;  /* 0x0000000a0903a220 */ /* 0x000fc60000410000 */
[C---:B------:R-:W-:Y:S01]  /*0700*/  @!P2 FMUL.FTZ R10, R0.reuse, R10 ;  /* 0x0000000a000aa220 */ /* 0x040fe20000410000 */
[----:B------:R-:W-:-:S03]  /*0710*/  @!P2 FFMA.FTZ R3, R0, R11, -R3 ;  /* 0x0000000b0003a223 */ /* 0x000fc60000010803 */
[----:B------:R-:W-:Y:S02]  /*0720*/  @!P2 FFMA.FTZ R9, R9, R11, R10 ;  /* 0x0000000b0909a223 */ /* 0x000fe4000001000a */
[----:B------:R-:W-:-:S04]  /*0730*/  @!P2 MOV R0, R3 ;  /* 0x000000030000a202 */ /* 0x000fc80000000f00 */
[----:B------:R-:W-:-:S05]  /*0740*/  F2FP.F16.F32.PACK_AB R9, R9, R0 ;  /* 0x000000000909723e */ /* 0x000fca00000000ff */
[----:B------:R-:W-:Y:S01]  /*0750*/  STG.E desc[UR4][R4.64], R9 ;  /* 0x0000000904007986 */ /* 0x000fe2000c101904 */
[----:B------:R-:W-:Y:S05]  /*0760*/  EXIT ;  /* 0x000000000000794d */ /* 0x000fea0003800000 */
.L_x_3374:
        /* <DEDUP_REMOVED lines=9> */
.L_x_4169:


//--------------------- .text._ZN12tensorrt_llm7kernels32fusedQKNormRopeKernelNTokenHeadsIN3c104HalfEfLi256ELb0ELi8EEEvPviiifPKvS6_S6_PKlii --------------------------
	.section	.text._ZN12tensorrt_llm7kernels32fusedQKNormRopeKernelNTokenHeadsIN3c104HalfEfLi256ELb0ELi8EEEvPviiifPKvS6_S6_PKlii,"ax",@progbits
	.align	128
        .global         _ZN12tensorrt_llm7kernels32fusedQKNormRopeKernelNTokenHeadsIN3c104HalfEfLi256ELb0ELi8EEEvPviiifPKvS6_S6_PKlii
        .type           _ZN12tensorrt_llm7kernels32fusedQKNormRopeKernelNTokenHeadsIN3c104HalfEfLi256ELb0ELi8EEEvPviiifPKvS6_S6_PKlii,@function
        .size           _ZN12tensorrt_llm7kernels32fusedQKNormRopeKernelNTokenHeadsIN3c104HalfEfLi256ELb0ELi8EEEvPviiifPKvS6_S6_PKlii,(.L_x_4170 - _ZN12tensorrt_llm7kernels32fusedQKNormRopeKernelNTokenHeadsIN3c104HalfEfLi256ELb0ELi8EEEvPviiifPKvS6_S6_PKlii)
        .other          _ZN12tensorrt_llm7kernels32fusedQKNormRopeKernelNTokenHeadsIN3c104HalfEfLi256ELb0ELi8EEEvPviiifPKvS6_S6_PKlii,@"STO_CUDA_ENTRY STV_DEFAULT"
_ZN12tensorrt_llm7kernels32fusedQKNormRopeKernelNTokenHeadsIN3c104HalfEfLi256ELb0ELi8EEEvPviiifPKvS6_S6_PKlii:
.text._ZN12tensorrt_llm7kernels32fusedQKNormRopeKernelNTokenHeadsIN3c104HalfEfLi256ELb0ELi8EEEvPviiifPKvS6_S6_PKlii:
        /* <DEDUP_REMOVED lines=79> */
.L_x_3379:
        /* <DEDUP_REMOVED lines=43> */
.L_x_3378:
[----:B---3--:R-:W-:Y:S05]  /*07a0*/  BSYNC.RECONVERGENT B1 ;  /* 0x0000000000017941 */ /* 0x008fea0003800200 */
.L_x_3377:
        /* <DEDUP_REMOVED lines=12> */
.L_x_3380:
        /* <DEDUP_REMOVED lines=16> */
.L_x_3376:
[----:B---3--:R-:W-:Y:S05]  /*0970*/  BSYNC.RECONVERGENT B0 ;  /* 0x0000000000007941 */ /* 0x008fea0003800200 */
.L_x_3375:
        /* <DEDUP_REMOVED lines=40> */
.L_x_3385:
        /* <DEDUP_REMOVED lines=11> */
.L_x_3384:
[----:B------:R-:W-:Y:S05]  /*0cb0*/  BSYNC.RECONVERGENT B1 ;  /* 0x0000000000017941 */ /* 0x000fea0003800200 */
.L_x_3383:
        /* <DEDUP_REMOVED lines=8> */
.L_x_3386:
        /* <DEDUP_REMOVED lines=23> */
.L_x_3382:
[----:B------:R-:W-:Y:S05]  /*0eb0*/  BSYNC.RECONVERGENT B0 ;  /* 0x0000000000007941 */ /* 0x000fea0003800200 */
.L_x_3381:
        /* <DEDUP_REMOVED lines=34> */
[----:B------:R-:W-:Y:S01]  /*10e0*/  USHF.R.S32.HI UR6, URZ, 0x3, UR6 ;  /* 0x00000003ff067899 */ /* 0x000fe20008011406 */
[----:B------:R-:W-:Y:S01]  /*10f0*/  LEA R24, R24, R27, 0x2 ;  /* 0x0000001b18187211 */ /* 0x000fe200078e10ff */
[----:B------:R-:W-:Y:S01]  /*1100*/  ULEA.HI UR5, UR5, UR8, URZ, 0x4 ;  /* 0x0000000805057291 */ /* 0x000fe2000f8f20ff */
[----:B------:R-:W-:Y:S02]  /*1110*/  IMAD R28, R28, R3, RZ ;  /* 0x000000031c1c7224 */ /* 0x000fe400078e02ff */
[----:B------:R-:W-:Y:S01]  /*1120*/  IMAD.IADD R26, R31, 0x1, -R26 ;  /* 0x000000011f1a7824 */ /* 0x000fe200078e0a1a */
[----:B------:R-:W-:Y:S01]  /*1130*/  IADD3 R24, PT, PT, R24, UR9, RZ ;  /* 0x0000000918187c10 */ /* 0x000fe2000fffe0ff */
[----:B------:R-:W-:Y:S01]  /*1140*/  IMAD.MOV.U32 R25, RZ, RZ, RZ ;  /* 0x000000ffff197224 */ /* 0x000fe200078e00ff */
[----:B------:R-:W-:Y:S01]  /*1150*/  ISETP.GE.AND P0, PT, R30, UR6, PT ;  /* 0x000000061e007c0c */ /* 0x000fe2000bf06270 */
[----:B------:R-:W-:-:S02]  /*1160*/  USHF.R.S32.HI UR7, URZ, 0x1, UR7 ;  /* 0x00000001ff077899 */ /* 0x000fc40008011407 */
[----:B------:R-:W-:Y:S01]  /*1170*/  USHF.R.S32.HI UR5, URZ, 0x4, UR5 ;  /* 0x00000004ff057899 */ /* 0x000fe20008011405 */
[----:B-----5:R-:W-:Y:S02]  /*1180*/  HADD2.F32 R22, -RZ, R22.H0_H0 ;  /* 0x20000016ff167230 */ /* 0x020fe40000004100 */
[----:B--2---:R-:W-:Y:S02]  /*1190*/  HADD2.F32 R23, -RZ, R23.H0_H0 ;  /* 0x20000017ff177230 */ /* 0x004fe40000004100 */
[----:B----4-:R-:W-:Y:S02]  /*11a0*/  HADD2.F32 R20, -RZ, R20.H0_H0 ;  /* 0x20000014ff147230 */ /* 0x010fe40000004100 */
        /* <DEDUP_REMOVED lines=12> */
[----:B------:R-:W-:-:S07]  /*1270*/  HADD2.F32 R8, -RZ, R8.H0_H0 ;  /* 0x20000008ff087230 */ /* 0x000fce0000004100 */
.L_x_3394:
[----:B-1----:R-:W1:Y:S01]  /*1280*/  LDS.128 R4, [R24] ;  /* 0x0000000018047984 */ /* 0x002e620000000c00 */
[C---:B------:R-:W-:Y:S01]  /*1290*/  ISETP.GE.AND P1, PT, R31.reuse, UR11, PT ;  /* 0x0000000b1f007c0c */ /* 0x040fe2000bf26270 */
[----:B------:R-:W-:Y:S01]  /*12a0*/  UMOV UR4, 0xffffffff ;  /* 0xffffffff00047882 */ /* 0x000fe20000000000 */
[--C-:B-1----:R-:W-:Y:S02]  /*12b0*/  HADD2.F32 R0, -RZ, R4.reuse.H0_H0 ;  /* 0x20000004ff007230 */ /* 0x102fe40000004100 */
[----:B------:R-:W-:Y:S01]  /*12c0*/  HADD2.F32 R36, -RZ, R4.H1_H1 ;  /* 0x30000004ff247230 */ /* 0x000fe20000004100 */
[----:B------:R-:W-:Y:S01]  /*12d0*/  VIMNMX R4, PT, PT, R31, UR11, PT ;  /* 0x0000000b1f047c48 */ /* 0x000fe2000bfe0100 */
[--C-:B------:R-:W-:Y:S02]  /*12e0*/  HADD2.F32 R34, -RZ, R5.reuse.H0_H0 ;  /* 0x20000005ff227230 */ /* 0x100fe40000004100 */
[----:B------:R-:W-:Y:S01]  /*12f0*/  FFMA.FTZ R3, R0, R0, RZ ;  /* 0x0000000000037223 */ /* 0x000fe200000100ff */
[----:B------:R-:W-:-:S02]  /*1300*/  HADD2.F32 R5, -RZ, R5.H1_H1 ;  /* 0x30000005ff057230 */ /* 0x000fc40000004100 */
[--C-:B------:R-:W-:Y:S02]  /*1310*/  HADD2.F32 R35, -RZ, R6.reuse.H0_H0 ;  /* 0x20000006ff237230 */ /* 0x100fe40000004100 */
[----:B------:R-:W-:Y:S01]  /*1320*/  FFMA.FTZ R3, R36, R36, R3 ;  /* 0x0000002424037223 */ /* 0x000fe20000010003 */
[----:B------:R-:W-:Y:S02]  /*1330*/  HADD2.F32 R6, -RZ, R6.H1_H1 ;  /* 0x30000006ff067230 */ /* 0x000fe40000004100 */
[--C-:B------:R-:W-:Y:S02]  /*1340*/  HADD2.F32 R37, -RZ, R7.reuse.H0_H0 ;  /* 0x20000007ff257230 */ /* 0x100fe40000004100 */
[----:B------:R-:W-:Y:S01]  /*1350*/  FFMA.FTZ R2, R34, R34, R3 ;  /* 0x0000002222027223 */ /* 0x000fe20000010003 */
[----:B------:R-:W-:-:S03]  /*1360*/  HADD2.F32 R7, -RZ, R7.H1_H1 ;  /* 0x30000007ff077230 */ /* 0x000fc60000004100 */
[----:B------:R-:W-:-:S04]  /*1370*/  FFMA.FTZ R2, R5, R5, R2 ;  /* 0x0000000505027223 */ /* 0x000fc80000010002 */
[----:B------:R-:W-:-:S04]  /*1380*/  FFMA.FTZ R3, R35, R35, R2 ;  /* 0x0000002323037223 */ /* 0x000fc80000010002 */
        /* <DEDUP_REMOVED lines=15> */
.L_x_3401:
        /* <DEDUP_REMOVED lines=30> */
.L_x_3389:
[----:B------:R-:W-:Y:S05]  /*1660*/  BSYNC.RECONVERGENT B0 ;  /* 0x0000000000007941 */ /* 0x000fea0003800200 */
.L_x_3388:
        /* <DEDUP_REMOVED lines=8> */
[C---:B------:R-:W-:Y:S01]  /*16f0*/  VIADD R47, R27.reuse, 0x2 ;  /* 0x000000021b2f7836 */ /* 0x040fe20000000000 */
[C---:B------:R-:W-:Y:S01]  /*1700*/  IADD3 R46, PT, PT, R27.reuse, 0x4, RZ ;  /* 0x000000041b2e7810 */ /* 0x040fe20007ffe0ff */
[----:B------:R-:W2:Y:S01]  /*1710*/  S2R R44, SR_CgaCtaId ;  /* 0x00000000002c7919 */ /* 0x000ea20000008800 */
[----:B------:R-:W-:Y:S02]  /*1720*/  ISETP.GE.AND P3, PT, R27, RZ, PT ;  /* 0x000000ff1b00720c */ /* 0x000fe40003f66270 */
[----:B------:R-:W-:Y:S02]  /*1730*/  IABS R48, R46 ;  /* 0x0000002e00307213 */ /* 0x000fe40000000000 */
[----:B------:R-:W-:Y:S02]  /*1740*/  MOV R41, 0x400 ;  /* 0x0000040000297802 */ /* 0x000fe40000000f00 */
        /* <DEDUP_REMOVED lines=17> */
[----:B------:R-:W-:Y:S01]  /*1860*/  IMAD.HI.U32 R2, R43, R40, RZ ;  /* 0x000000282b027227 */ /* 0x000fe200078e00ff */
[----:B------:R-:W-:-:S05]  /*1870*/  IADD3 R3, PT, PT, -R3, RZ, RZ ;  /* 0x000000ff03037210 */ /* 0x000fca0007ffe1ff */
[----:B------:R-:W-:Y:S01]  /*1880*/  IMAD R42, R37, R3, R42 ;  /* 0x00000003252a7224 */ /* 0x000fe200078e022a */
[----:B------:R-:W-:Y:S01]  /*1890*/  IADD3 R3, PT, PT, -R2, RZ, RZ ;  /* 0x000000ff02037210 */ /* 0x000fe20007ffe1ff */
[----:B------:R-:W-:-:S03]  /*18a0*/  IMAD.HI.U32 R2, R43, R48, RZ ;  /* 0x000000302b027227 */ /* 0x000fc600078e00ff */
[C---:B------:R-:W-:Y:S01]  /*18b0*/  ISETP.GT.U32.AND P2, PT, R37.reuse, R42, PT ;  /* 0x0000002a2500720c */ /* 0x040fe20003f44070 */
[----:B------:R-:W-:Y:S01]  /*18c0*/  IMAD R40, R37, R3, R40 ;  /* 0x0000000325287224 */ /* 0x000fe200078e0228 */
[----:B------:R-:W-:-:S04]  /*18d0*/  IADD3 R2, PT, PT, -R2, RZ, RZ ;  /* 0x000000ff02027210 */ /* 0x000fc80007ffe1ff */
        /* <DEDUP_REMOVED lines=11> */
[----:B------:R-:W-:-:S03]  /*1990*/  ISETP.NE.AND P2, PT, R38, RZ, PT ;  /* 0x000000ff2600720c */ /* 0x000fc60003f45270 */
[----:B------:R-:W-:-:S05]  /*19a0*/  @!P3 IMAD.MOV R3, RZ, RZ, -R42 ;  /* 0x000000ffff03b224 */ /* 0x000fca00078e0a2a */
[----:B------:R-:W-:Y:S02]  /*19b0*/  @!P3 MOV R42, R3 ;  /* 0x00000003002ab202 */ /* 0x000fe40000000f00 */
[----:B------:R-:W-:Y:S01]  /*19c0*/  ISETP.GT.U32.AND P3, PT, R37, R40, PT ;  /* 0x000000282500720c */ /* 0x000fe20003f64070 */
[----:B------:R-:W-:Y:S01]  /*19d0*/  @!P5 IMAD.IADD R2, R2, 0x1, -R37 ;  /* 0x000000010202d824 */ /* 0x000fe200078e0a25 */
[----:B------:R-:W-:-:S03]  /*19e0*/  SEL R42, R45, R42, !P2 ;  /* 0x0000002a2d2a7207 */ /* 0x000fc60005000000 */
[----:B------:R-:W-:Y:S01]  /*19f0*/  @!P6 IMAD.MOV R47, RZ, RZ, -R2 ;  /* 0x000000ffff2fe224 */ /* 0x000fe200078e0a02 */
[----:B------:R-:W-:-:S03]  /*1a00*/  SHF.R.U32.HI R42, RZ, 0x1, R42 ;  /* 0x00000001ff2a7819 */ /* 0x000fc6000001162a */
[----:B------:R-:W-:Y:S02]  /*1a10*/  @!P6 IMAD.MOV.U32 R2, RZ, RZ, R47 ;  /* 0x000000ffff02e224 */ /* 0x000fe400078e002f */
[----:B------:R-:W-:Y:S02]  /*1a20*/  IMAD R3, R33, R38, R42 ;  /* 0x0000002621037224 */ /* 0x000fe400078e022a */
[----:B------:R-:W-:Y:S01]  /*1a30*/  IMAD.U32 R42, RZ, RZ, UR7 ;  /* 0x00000007ff2a7e24 */ /* 0x000fe2000f8e00ff */
[----:B------:R-:W-:Y:S01]  /*1a40*/  SEL R2, R45, R2, !P2 ;  /* 0x000000022d027207 */ /* 0x000fe20005000000 */
[----:B------:R-:W-:Y:S01]  /*1a50*/  @!P3 IMAD.IADD R40, R40, 0x1, -R37 ;  /* 0x000000012828b824 */ /* 0x000fe200078e0a25 */
[----:B------:R-:W-:Y:S02]  /*1a60*/  LEA R41, R3, R44, 0x2 ;  /* 0x0000002c03297211 */ /* 0x000fe400078e10ff */
[----:B------:R-:W-:Y:S02]  /*1a70*/  SHF.R.U32.HI R2, RZ, 0x1, R2 ;  /* 0x00000001ff027819 */ /* 0x000fe40000011602 */
[----:B------:R-:W-:Y:S01]  /*1a80*/  LEA R3, R42, R41, 0x2 ;  /* 0x000000292a037211 */ /* 0x000fe200078e10ff */
[----:B------:R-:W-:Y:S01]  /*1a90*/  NOP ;  /* 0x0000000000007918 */ /* 0x000fe20000000000 */
[----:B------:R-:W-:-:S04]  /*1aa0*/  MOV R46, R40 ;  /* 0x00000028002e7202 */ /* 0x000fc80000000f00 */
[----:B------:R-:W-:Y:S01]  /*1ab0*/  LDS R3, [R3] ;  /* 0x0000000003037984 */ /* 0x000fe20000000800 */
[----:B------:R-:W-:Y:S02]  /*1ac0*/  IMAD R49, R33, R38, R2 ;  /* 0x0000002621317224 */ /* 0x000fe400078e0202 */
[----:B------:R-:W-:Y:S01]  /*1ad0*/  @!P4 IMAD.MOV R42, RZ, RZ, -R46 ;  /* 0x000000ffff2ac224 */ /* 0x000fe200078e0a2e */
[----:B------:R-:W-:Y:S04]  /*1ae0*/  LDS R40, [R41] ;  /* 0x0000000029287984 */ /* 0x000fe80000000800 */
[----:B------:R-:W-:Y:S02]  /*1af0*/  @!P4 MOV R46, R42 ;  /* 0x0000002a002ec202 */ /* 0x000fe40000000f00 */
        /* <DEDUP_REMOVED lines=13> */
[----:B------:R-:W-:Y:S01]  /*1bd0*/  LDS R2, [R2] ;  /* 0x0000000002027984 */ /* 0x000fe20000000800 */
[----:B------:R-:W-:-:S03]  /*1be0*/  FMUL.FTZ R42, R42, R3 ;  /* 0x000000032a2a7220 */ /* 0x000fc60000410000 */
[----:B------:R-:W-:Y:S01]  /*1bf0*/  LDS R3, [R48] ;  /* 0x0000000030037984 */ /* 0x000fe20000000800 */
[----:B------:R-:W-:Y:S01]  /*1c00*/  FFMA.FTZ R39, R39, R40, R42 ;  /* 0x0000002827277223 */ /* 0x000fe2000001002a */
[----:B------:R-:W-:Y:S02]  /*1c10*/  VIADD R42, R27, 0x6 ;  /* 0x000000061b2a7836 */ /* 0x000fe40000000000 */
[----:B------:R-:W-:Y:S03]  /*1c20*/  LDS R47, [R47] ;  /* 0x000000002f2f7984 */ /* 0x000fe60000000800 */
[----:B------:R-:W-:Y:S01]  /*1c30*/  IABS R50, R42 ;  /* 0x0000002a00327213 */ /* 0x000fe20000000000 */
[----:B------:R-:W2:Y:S01]  /*1c40*/  SHFL.BFLY PT, R46, R34, R53, 0x1f ;  /* 0x0c001f35222e7589 */ /* 0x000ea200000e0000 */
[----:B------:R-:W-:Y:S01]  /*1c50*/  ISETP.GE.AND P4, PT, R42, RZ, PT ;  /* 0x000000ff2a00720c */ /* 0x000fe20003f86270 */
[----:B-1----:R-:W-:-:S02]  /*1c60*/  @!P1 FADD.FTZ R49, -R49, -RZ ;  /* 0x800000ff31319221 */ /* 0x002fc40000010100 */
[----:B------:R-:W-:-:S04]  /*1c70*/  IMAD.HI.U32 R40, R43, R50, RZ ;  /* 0x000000322b287227 */ /* 0x000fc800078e00ff */
[----:B------:R-:W-:-:S04]  /*1c80*/  IMAD.MOV R40, RZ, RZ, -R40 ;  /* 0x000000ffff287224 */ /* 0x000fc800078e0a28 */
[----:B------:R-:W-:-:S05]  /*1c90*/  IMAD R40, R37, R40, R50 ;  /* 0x0000002825287224 */ /* 0x000fca00078e0232 */
[----:B------:R-:W-:Y:S01]  /*1ca0*/  ISETP.GT.U32.AND P3, PT, R37, R40, PT ;  /* 0x000000282500720c */ /* 0x000fe20003f64070 */
[----:B--2---:R-:W-:Y:S01]  /*1cb0*/  @!P1 FADD.FTZ R46, -R46, -RZ ;  /* 0x800000ff2e2e9221 */ /* 0x004fe20000010100 */
[----:B------:R-:W-:-:S04]  /*1cc0*/  FMUL.FTZ R49, R49, R2 ;  /* 0x0000000231317220 */ /* 0x000fc80000410000 */
[----:B------:R-:W-:Y:S01]  /*1cd0*/  FFMA.FTZ R36, R36, R41, R49 ;  /* 0x0000002924247223 */ /* 0x000fe20000010031 */
[----:B------:R-:W-:-:S06]  /*1ce0*/  VIADD R41, R27, 0xa ;  /* 0x0000000a1b297836 */ /* 0x000fcc0000000000 */
[----:B------:R-:W-:Y:S01]  /*1cf0*/  @!P3 IADD3 R40, PT, PT, R40, -R37, RZ ;  /* 0x800000252828b210 */ /* 0x000fe20007ffe0ff */
[----:B------:R-:W-:Y:S01]  /*1d00*/  FMUL.FTZ R3, R46, R3 ;  /* 0x000000032e037220 */ /* 0x000fe20000410000 */
        /* <DEDUP_REMOVED lines=93> */
.L_x_3412:
        /* <DEDUP_REMOVED lines=25> */
.L_x_3391:
[----:B------:R-:W-:Y:S05]  /*2470*/  BSYNC B0 ;  /* 0x0000000000007941 */ /* 0x000fea0003800000 */
.L_x_3390:
        /* <DEDUP_REMOVED lines=15> */
.L_x_3387:
[----:B------:R-:W-:Y:S01]  /*2570*/  HFMA2 R3, -RZ, RZ, 0, 1.847743988037109375e-06 ;  /* 0x0000001fff037431 */ /* 0x000fe200000001ff */
[----:B------:R-:W-:Y:S01]  /*2580*/  BSSY B0, `(.L_x_3395) ;  /* 0x0000006000007945 */ /* 0x000fe20003800000 */
[----:B------:R-:W-:Y:S02]  /*2590*/  IMAD.MOV.U32 R2, RZ, RZ, 0x10 ;  /* 0x00000010ff027424 */ /* 0x000fe400078e00ff */
[----:B------:R-:W-:-:S07]  /*25a0*/  IMAD.MOV.U32 R40, RZ, RZ, -0x1 ;  /* 0xffffffffff287424 */ /* 0x000fce00078e00ff */
[----:B------:R-:W-:Y:S05]  /*25b0*/  WARPSYNC.COLLECTIVE R40, `(.L_x_3396) ;  /* 0x0000000028087348 */ /* 0x000fea0003c00000 */
[----:B------:R1:W2:Y:S02]  /*25c0*/  SHFL.BFLY P3, R42, R41, R2, R3 ;  /* 0x0c000002292a7389 */ /* 0x0002a40000060003 */
[----:B-12---:R-:W-:Y:S05]  /*25d0*/  ENDCOLLECTIVE ;  /* 0x000000000000791b */ /* 0x006fea0003800000 */
.L_x_3396:
[----:B------:R-:W-:Y:S05]  /*25e0*/  BSYNC B0 ;  /* 0x0000000000007941 */ /* 0x000fea0003800000 */
.L_x_3395:
[----:B------:R-:W-:Y:S01]  /*25f0*/  FADD.FTZ R41, R41, R42 ;  /* 0x0000002a29297221 */ /* 0x000fe20000010000 */
[----:B------:R-:W-:Y:S01]  /*2600*/  MOV R2, 0x8 ;  /* 0x0000000800027802 */ /* 0x000fe20000000f00 */
[----:B------:R-:W-:Y:S01]  /*2610*/  IMAD.MOV.U32 R3, RZ, RZ, 0x1f ;  /* 0x0000001fff037424 */ /* 0x000fe200078e00ff */
[----:B------:R-:W-:-:S07]  /*2620*/  MOV R40, 0xffffffff ;  /* 0xffffffff00287802 */ /* 0x000fce0000000f00 */
[----:B------:R-:W-:Y:S05]  /*2630*/  WARPSYNC.COLLECTIVE R40, `(.L_x_3397) ;  /* 0x0000000028087348 */ /* 0x000fea0003c00000 */
[----:B------:R1:W2:Y:S02]  /*2640*/  SHFL.BFLY P3, R42, R41, R2, R3 ;  /* 0x0c000002292a7389 */ /* 0x0002a40000060003 */
[----:B-12---:R-:W-:Y:S05]  /*2650*/  ENDCOLLECTIVE ;  /* 0x000000000000791b */ /* 0x006fea0003800000 */
.L_x_3397:
[----:B------:R-:W-:Y:S02]  /*2660*/  HFMA2 R2, -RZ, RZ, 0, 2.384185791015625e-07 ;  /* 0x00000004ff027431 */ /* 0x000fe400000001ff */
[----:B------:R-:W-:-:S04]  /*2670*/  FADD.FTZ R38, R41, R42 ;  /* 0x0000002a29267221 */ /* 0x000fc80000010000 */
[----:B------:R-:W-:-:S07]  /*2680*/  IMAD.MOV.U32 R41, RZ, RZ, R38 ;  /* 0x000000ffff297224 */ /* 0x000fce00078e0026 */
[----:B------:R-:W-:Y:S05]  /*2690*/  WARPSYNC.COLLECTIVE R40, `(.L_x_3398) ;  /* 0x0000000028087348 */ /* 0x000fea0003c00000 */
[----:B------:R1:W2:Y:S02]  /*26a0*/  SHFL.BFLY P3, R42, R41, R2, R3 ;  /* 0x0c000002292a7389 */ /* 0x0002a40000060003 */
[----:B-12---:R-:W-:Y:S05]  /*26b0*/  ENDCOLLECTIVE ;  /* 0x000000000000791b */ /* 0x006fea0003800000 */
.L_x_3398:
[----:B------:R-:W-:Y:S01]  /*26c0*/  MOV R2, 0x2 ;  /* 0x0000000200027802 */ /* 0x000fe20000000f00 */
[----:B------:R-:W-:-:S04]  /*26d0*/  FADD.FTZ R39, R38, R42 ;  /* 0x0000002a26277221 */ /* 0x000fc80000010000 */
[----:B------:R-:W-:-:S07]  /*26e0*/  IMAD.MOV.U32 R41, RZ, RZ, R39 ;  /* 0x000000ffff297224 */ /* 0x000fce00078e0027 */
[----:B------:R-:W-:Y:S05]  /*26f0*/  WARPSYNC.COLLECTIVE R40, `(.L_x_3399) ;  /* 0x0000000028087348 */ /* 0x000fea0003c00000 */
[----:B------:R1:W2:Y:S02]  /*2700*/  SHFL.BFLY P3, R42, R41, R2, R3 ;  /* 0x0c000002292a7389 */ /* 0x0002a40000060003 */
[----:B-12---:R-:W-:Y:S05]  /*2710*/  ENDCOLLECTIVE ;  /* 0x000000000000791b */ /* 0x006fea0003800000 */
.L_x_3399:
[----:B------:R-:W-:Y:S02]  /*2720*/  HFMA2 R2, -RZ, RZ, 0, 5.9604644775390625e-08 ;  /* 0x00000001ff027431 */ /* 0x000fe400000001ff */
[----:B------:R-:W-:-:S04]  /*2730*/  FADD.FTZ R43, R39, R42 ;  /* 0x0000002a272b7221 */ /* 0x000fc80000010000 */
[----:B------:R-:W-:-:S07]  /*2740*/  IMAD.MOV.U32 R41, RZ, RZ, R43 ;  /* 0x000000ffff297224 */ /* 0x000fce00078e002b */
[----:B------:R-:W-:Y:S05]  /*2750*/  WARPSYNC.COLLECTIVE R40, `(.L_x_3400) ;  /* 0x0000000028087348 */ /* 0x000fea0003c00000 */
[----:B------:R1:W2:Y:S02]  /*2760*/  SHFL.BFLY P3, R42, R41, R2, R3 ;  /* 0x0c000002292a7389 */ /* 0x0002a40000060003 */
[----:B-12---:R-:W-:Y:S05]  /*2770*/  ENDCOLLECTIVE ;  /* 0x000000000000791b */ /* 0x006fea0003800000 */
.L_x_3400:
[----:B------:R-:W-:Y:S05]  /*2780*/  BRA `(.L_x_3401) ;  /* 0xffffffec003c7947 */ /* 0x000fea000383ffff */
.L_x_3392:
        /* <DEDUP_REMOVED lines=37> */
.L_x_3403:
[----:B------:R-:W-:Y:S05]  /*29e0*/  BSYNC B1 ;  /* 0x0000000000017941 */ /* 0x000fea0003800000 */
.L_x_3402:
        /* <DEDUP_REMOVED lines=9> */
.L_x_3404:
        /* <DEDUP_REMOVED lines=29> */
.L_x_3405:
        /* <DEDUP_REMOVED lines=29> */
.L_x_3406:
        /* <DEDUP_REMOVED lines=33> */
.L_x_3407:
        /* <DEDUP_REMOVED lines=31> */
.L_x_3408:
        /* <DEDUP_REMOVED lines=26> */
.L_x_3409:
        /* <DEDUP_REMOVED lines=32> */
.L_x_3410:
        /* <DEDUP_REMOVED lines=9> */
.L_x_3411:
[----:B------:R-:W-:-:S04]  /*3650*/  FMUL.FTZ R51, R51, R48 ;  /* 0x0000003033337220 */ /* 0x000fc80000410000 */
[----:B------:R-:W-:Y:S01]  /*3660*/  FFMA.FTZ R0, R0, R47, R51 ;  /* 0x0000002f00007223 */ /* 0x000fe20000010033 */
[----:B------:R-:W-:Y:S06]  /*3670*/  BRA `(.L_x_3412) ;  /* 0xffffffec00187947 */ /* 0x000fec000383ffff */
.L_x_3393:
[----:B------:R-:W-:Y:S01]  /*3680*/  BSSY B1, `(.L_x_3413) ;  /* 0x0000005000017945 */ /* 0x000fe20003800000 */
[----:B------:R-:W-:-:S07]  /*3690*/  MOV R40, 0xffffffff ;  /* 0xffffffff00287802 */ /* 0x000fce0000000f00 */
[----:B------:R-:W-:Y:S05]  /*36a0*/  WARPSYNC.COLLECTIVE R40, `(.L_x_3414) ;  /* 0x0000000028087348 */ /* 0x000fea0003c00000 */
[----:B------:R-:W-:Y:S01]  /*36b0*/  NOP ;  /* 0x0000000000007918 */ /* 0x000fe20000000000 */
[----:B------:R-:W-:Y:S05]  /*36c0*/  ENDCOLLECTIVE ;  /* 0x000000000000791b */ /* 0x000fea0003800000 */
.L_x_3414:
[----:B------:R-:W-:Y:S05]  /*36d0*/  BSYNC B1 ;  /* 0x0000000000017941 */ /* 0x000fea0003800000 */
.L_x_3413:
[----:B------:R-:W-:Y:S05]  /*36e0*/  BRA `(.L_x_3391) ;  /* 0xffffffec00607947 */ /* 0x000fea000383ffff */
.L_x_3415:
        /* <DEDUP_REMOVED lines=9> */
.L_x_4170:


//--------------------- .text._ZN12tensorrt_llm7kernels32fusedQKNormRopeKernelNTokenHeadsIN3c104HalfEfLi256ELb1ELi8EEEvPviiifPKvS6_S6_PKlii --------------------------
	.section	.text._ZN12tensorrt_llm7kernels32fusedQKNormRopeKernelNTokenHeadsIN3c104HalfEfLi256ELb1ELi8EEEvPviiifPKvS6_S6_PKlii,"ax",@progbits
	.align	128
        .global         _ZN12tensorrt_llm7kernels32fusedQKNormRopeKernelNTokenHeadsIN3c104HalfEfLi256ELb1ELi8EEEvPviiifPKvS6_S6_PKlii
        .type           _ZN12tensorrt_llm7kernels32fusedQKNormRopeKernelNTokenHeadsIN3c104HalfEfLi256ELb1ELi8EEEvPviiifPKvS6_S6_PKlii,@function
        .size           _ZN12tensorrt_llm7kernels32fusedQKNormRopeKernelNTokenHeadsIN3c104HalfEfLi256ELb1ELi8EEEvPviiifPKvS6_S6_PKlii,(.L_x_4171 - _ZN12tensorrt_llm7kernels32fusedQKNormRopeKernelNTokenHeadsIN3c104HalfEfLi256ELb1ELi8EEEvPviiifPKvS6_S6_PKlii)
        .other          _ZN12tensorrt_llm7kernels32fusedQKNormRopeKernelNTokenHeadsIN3c104HalfEfLi256ELb1ELi8EEEvPviiifPKvS6_S6_PKlii,@"STO_CUDA_ENTRY STV_DEFAULT"
_ZN12tensorrt_llm7kernels32fusedQKNormRopeKernelNTokenHeadsIN3c104HalfEfLi256ELb1ELi8EEEvPviiifPKvS6_S6_PKlii:
.text._ZN12tensorrt_llm7kernels32fusedQKNormRopeKernelNTokenHeadsIN3c104HalfEfLi256ELb1ELi8EEEvPviiifPKvS6_S6_PKlii:
        /* <DEDUP_REMOVED lines=78> */
.L_x_3420:
        /* <DEDUP_REMOVED lines=43> */
.L_x_3419:
[----:B---3--:R-:W-:Y:S05]  /*0790*/  BSYNC.RECONVERGENT B1 ;  /* 0x0000000000017941 */ /* 0x008fea0003800200 */
.L_x_3418:
        /* <DEDUP_REMOVED lines=12> */
.L_x_3421:
        /* <DEDUP_REMOVED lines=16> */
.L_x_3417:
[----:B---3--:R-:W-:Y:S05]  /*0960*/  BSYNC.RECONVERGENT B0 ;  /* 0x0000000000007941 */ /* 0x008fea0003800200 */
.L_x_3416:
        /* <DEDUP_REMOVED lines=40> */
.L_x_3426:
        /* <DEDUP_REMOVED lines=11> */
.L_x_3425:
[----:B------:R-:W-:Y:S05]  /*0ca0*/  BSYNC.RECONVERGENT B1 ;  /* 0x0000000000017941 */ /* 0x000fea0003800200 */
.L_x_3424:
        /* <DEDUP_REMOVED lines=8> */
.L_x_3427:
        /* <DEDUP_REMOVED lines=23> */
.L_x_3423:
[----:B------:R-:W-:Y:S05]  /*0ea0*/  BSYNC.RECONVERGENT B0 ;  /* 0x0000000000007941 */ /* 0x000fea0003800200 */
.L_x_3422:
        /* <DEDUP_REMOVED lines=63> */
.L_x_3433:
        /* <DEDUP_REMOVED lines=32> */
.L_x_3440:
        /* <DEDUP_REMOVED lines=30> */
.L_x_3430:
[----:B------:R-:W-:Y:S05]  /*1680*/  BSYNC.RECONVERGENT B0 ;  /* 0x0000000000007941 */ /* 0x000fea0003800200 */
.L_x_3429:
        /* <DEDUP_REMOVED lines=28> */
.L_x_3432:
[----:B------:R-:W-:Y:S05]  /*1850*/  BSYNC.RECONVERGENT B0 ;  /* 0x0000000000007941 */ /* 0x000fea0003800200 */
.L_x_3431:
        /* <DEDUP_REMOVED lines=15> */
.L_x_3428:
        /* <DEDUP_REMOVED lines=8> */
.L_x_3435:
[----:B------:R-:W-:Y:S05]  /*19d0*/  BSYNC B0 ;  /* 0x0000000000007941 */ /* 0x000fea0003800000 */
.L_x_3434:
        /* <DEDUP_REMOVED lines=8> */
.L_x_3436:
[----:B------:R-:W-:Y:S02]  /*1a60*/  HFMA2 R41, -RZ, RZ, 0, 2.384185791015625e-07 ;  /* 0x00000004ff297431 */ /* 0x000fe400000001ff */
[----:B------:R-:W-:-:S04]  /*1a70*/  IMAD.MOV.U32 R5, RZ, RZ, R40 ;  /* 0x000000ffff057224 */ /* 0x000fc800078e0028 */
[----:B------:R-:W-:-:S05]  /*1a80*/  FADD.FTZ R5, R6, R5 ;  /* 0x0000000506057221 */ /* 0x000fca0000010000 */
[----:B------:R-:W-:-:S07]  /*1a90*/  MOV R6, R5 ;  /* 0x0000000500067202 */ /* 0x000fce0000000f00 */
[----:B------:R-:W-:Y:S05]  /*1aa0*/  WARPSYNC.COLLECTIVE R39, `(.L_x_3437) ;  /* 0x0000000027087348 */ /* 0x000fea0003c00000 */
[----:B------:R1:W2:Y:S02]  /*1ab0*/  SHFL.BFLY P1, R40, R6, R41, R42 ;  /* 0x0c00002906287389 */ /* 0x0002a4000002002a */
[----:B-12---:R-:W-:Y:S05]  /*1ac0*/  ENDCOLLECTIVE ;  /* 0x000000000000791b */ /* 0x006fea0003800000 */
.L_x_3437:
[----:B------:R-:W-:Y:S02]  /*1ad0*/  HFMA2 R41, -RZ, RZ, 0, 1.1920928955078125e-07 ;  /* 0x00000002ff297431 */ /* 0x000fe400000001ff */
[----:B------:R-:W-:-:S04]  /*1ae0*/  IMAD.MOV.U32 R38, RZ, RZ, R40 ;  /* 0x000000ffff267224 */ /* 0x000fc800078e0028 */
[----:B------:R-:W-:-:S05]  /*1af0*/  FADD.FTZ R38, R5, R38 ;  /* 0x0000002605267221 */ /* 0x000fca0000010000 */
[----:B------:R-:W-:-:S07]  /*1b00*/  MOV R6, R38 ;  /* 0x0000002600067202 */ /* 0x000fce0000000f00 */
[----:B------:R-:W-:Y:S05]  /*1b10*/  WARPSYNC.COLLECTIVE R39, `(.L_x_3438) ;  /* 0x0000000027087348 */ /* 0x000fea0003c00000 */
[----:B------:R1:W2:Y:S02]  /*1b20*/  SHFL.BFLY P1, R40, R6, R41, R42 ;  /* 0x0c00002906287389 */ /* 0x0002a4000002002a */
[----:B-12---:R-:W-:Y:S05]  /*1b30*/  ENDCOLLECTIVE ;  /* 0x000000000000791b */ /* 0x006fea0003800000 */
.L_x_3438:
[----:B------:R-:W-:Y:S02]  /*1b40*/  HFMA2 R41, -RZ, RZ, 0, 5.9604644775390625e-08 ;  /* 0x00000001ff297431 */ /* 0x000fe400000001ff */
[----:B------:R-:W-:-:S04]  /*1b50*/  IMAD.MOV.U32 R37, RZ, RZ, R40 ;  /* 0x000000ffff257224 */ /* 0x000fc800078e0028 */
[----:B------:R-:W-:-:S05]  /*1b60*/  FADD.FTZ R37, R38, R37 ;  /* 0x0000002526257221 */ /* 0x000fca0000010000 */
[----:B------:R-:W-:-:S07]  /*1b70*/  MOV R6, R37 ;  /* 0x0000002500067202 */ /* 0x000fce0000000f00 */
[----:B------:R-:W-:Y:S05]  /*1b80*/  WARPSYNC.COLLECTIVE R39, `(.L_x_3439) ;  /* 0x0000000027087348 */ /* 0x000fea0003c00000 */
[----:B------:R1:W2:Y:S02]  /*1b90*/  SHFL.BFLY P1, R40, R6, R41, R42 ;  /* 0x0c00002906287389 */ /* 0x0002a4000002002a */
[----:B-12---:R-:W-:Y:S05]  /*1ba0*/  ENDCOLLECTIVE ;  /* 0x000000000000791b */ /* 0x006fea0003800000 */
.L_x_3439:
[----:B------:R-:W-:Y:S05]  /*1bb0*/  BRA `(.L_x_3440) ;  /* 0xfffffff800387947 */ /* 0x000fea000383ffff */
.L_x_3441:
        /* <DEDUP_REMOVED lines=12> */
.L_x_4171:


//--------------------- .text._ZN12tensorrt_llm7kernels32fusedQKNormRopeKernelNTokenHeadsIN3c104HalfEfLi128ELb0ELi8EEEvPviiifPKvS6_S6_PKlii --------------------------
	.section	.text._ZN12tensorrt_llm7kernels32fusedQKNormRopeKernelNTokenHeadsIN3c104HalfEfLi128ELb0ELi8EEEvPviiifPKvS6_S6_PKlii,"ax",@progbits
	.align	128
        .global         _ZN12tensorrt_llm7kernels32fusedQKNormRopeKernelNTokenHeadsIN3c104HalfEfLi128ELb0ELi8EEEvPviiifPKvS6_S6_PKlii
        .type           _ZN12tensorrt_llm7kernels32fusedQKNormRopeKernelNTokenHeadsIN3c104HalfEfLi128ELb0ELi8EEEvPviiifPKvS6_S6_PKlii,@function
        .size           _ZN12tensorrt_llm7kernels32fusedQKNormRopeKernelNTokenHeadsIN3c104HalfEfLi128ELb0ELi8EEEvPviiifPKvS6_S6_PKlii,(.L_x_4172 - _ZN12tensorrt_llm7kernels32fusedQKNormRopeKernelNTokenHeadsIN3c104HalfEfLi128ELb0ELi8EEEvPviiifPKvS6_S6_PKlii)
        .other          _ZN12tensorrt_llm7kernels32fusedQKNormRopeKernelNTokenHeadsIN3c104HalfEfLi128ELb0ELi8EEEvPviiifPKvS6_S6_PKlii,@"STO_CUDA_ENTRY STV_DEFAULT"
_ZN12tensorrt_llm7kernels32fusedQKNormRopeKernelNTokenHeadsIN3c104HalfEfLi128ELb0ELi8EEEvPviiifPKvS6_S6_PKlii:
.text._ZN12tensorrt_llm7kernels32fusedQKNormRopeKernelNTokenHeadsIN3c104HalfEfLi128ELb0ELi8EEEvPviiifPKvS6_S6_PKlii:
        /* <DEDUP_REMOVED lines=78> */
.L_x_3446:
        /* <DEDUP_REMOVED lines=43> */
.L_x_3445:
[----:B------:R-:W-:Y:S05]  /*0790*/  BSYNC.RECONVERGENT B1 ;  /* 0x0000000000017941 */ /* 0x000fea0003800200 */
.L_x_3444:
        /* <DEDUP_REMOVED lines=12> */
.L_x_3447:
        /* <DEDUP_REMOVED lines=16> */
.L_x_3443:
[----:B------:R-:W-:Y:S05]  /*0960*/  BSYNC.RECONVERGENT B0 ;  /* 0x0000000000007941 */ /* 0x000fea0003800200 */
.L_x_3442:
        /* <DEDUP_REMOVED lines=40> */
.L_x_3452:
        /* <DEDUP_REMOVED lines=11> */
.L_x_3451:
[----:B------:R-:W-:Y:S05]  /*0ca0*/  BSYNC.RECONVERGENT B1 ;  /* 0x0000000000017941 */ /* 0x000fea0003800200 */
.L_x_3450:
        /* <DEDUP_REMOVED lines=8> */
.L_x_3453:
        /* <DEDUP_REMOVED lines=23> */
.L_x_3449:
[----:B------:R-:W-:Y:S05]  /*0ea0*/  BSYNC.RECONVERGENT B0 ;  /* 0x0000000000007941 */ /* 0x000fea0003800200 */
.L_x_3448:
        /* <DEDUP_REMOVED lines=98> */
.L_x_3461:
        /* <DEDUP_REMOVED lines=24> */
.L_x_3468:
        /* <DEDUP_REMOVED lines=18> */
.L_x_3456:
[----:B------:R-:W-:Y:S05]  /*1770*/  BSYNC.RECONVERGENT B0 ;  /* 0x0000000000007941 */ /* 0x000fea0003800200 */
.L_x_3455:
        /* <DEDUP_REMOVED lines=58> */
.L_x_3475:
        /* <DEDUP_REMOVED lines=11> */
.L_x_3458:
[----:B------:R-:W-:Y:S05]  /*1bd0*/  BSYNC B0 ;  /* 0x0000000000007941 */ /* 0x000fea0003800000 */
.L_x_3457:
[----:B------:R-:W2:Y:S01]  /*1be0*/  LDC.64 R4, c[0x0][0x380] ;  /* 0x0000e000ff047b82 */ /* 0x000ea20000000a00 */
[----:B------:R-:W-:Y:S01]  /*1bf0*/  IMAD R29, R29, 0x80, R8 ;  /* 0x000000801d1d7824 */ /* 0x000fe200078e0208 */
[----:B------:R-:W-:Y:S01]  /*1c00*/  F2FP.F16.F32.PACK_AB R2, R33, R30 ;  /* 0x0000001e2102723e */ /* 0x000fe200000000ff */
[----:B------:R-:W-:Y:S01]  /*1c10*/  VIADD R21, R21, 0x100 ;  /* 0x0000010015157836 */ /* 0x000fe20000000000 */
[----:B------:R-:W-:Y:S01]  /*1c20*/  F2FP.F16.F32.PACK_AB R3, R0, R31 ;  /* 0x0000001f0003723e */ /* 0x000fe200000000ff */
        /* <DEDUP_REMOVED lines=8> */
.L_x_3454:
[----:B------:R-:W-:Y:S01]  /*1cb0*/  BSSY B0, `(.L_x_3462) ;  /* 0x0000007000007945 */ /* 0x000fe20003800000 */
[----:B------:R-:W-:Y:S01]  /*1cc0*/  IMAD.MOV.U32 R2, RZ, RZ, 0x10 ;  /* 0x00000010ff027424 */ /* 0x000fe200078e00ff */
[----:B------:R-:W-:Y:S01]  /*1cd0*/  MOV R4, 0xffffffff ;  /* 0xffffffff00047802 */ /* 0x000fe20000000f00 */
[----:B------:R-:W-:-:S07]  /*1ce0*/  IMAD.MOV.U32 R3, RZ, RZ, 0x1f ;  /* 0x0000001fff037424 */ /* 0x000fce00078e00ff */
[----:B------:R-:W-:Y:S05]  /*1cf0*/  WARPSYNC.COLLECTIVE R4, `(.L_x_3463) ;  /* 0x0000000004087348 */ /* 0x000fea0003c00000 */
[----:B------:R1:W2:Y:S02]  /*1d00*/  SHFL.BFLY P2, R34, R5, R2, R3 ;  /* 0x0c00000205227389 */ /* 0x0002a40000040003 */
[----:B-12---:R-:W-:Y:S05]  /*1d10*/  ENDCOLLECTIVE ;  /* 0x000000000000791b */ /* 0x006fea0003800000 */
.L_x_3463:
[----:B------:R-:W-:Y:S05]  /*1d20*/  BSYNC B0 ;  /* 0x0000000000007941 */ /* 0x000fea0003800000 */
.L_x_3462:
[----:B------:R-:W-:Y:S01]  /*1d30*/  FADD.FTZ R5, R5, R34 ;  /* 0x0000002205057221 */ /* 0x000fe20000010000 */
[----:B------:R-:W-:Y:S02]  /*1d40*/  IMAD.MOV.U32 R2, RZ, RZ, 0x8 ;  /* 0x00000008ff027424 */ /* 0x000fe400078e00ff */
[----:B------:R-:W-:Y:S02]  /*1d50*/  HFMA2 R3, -RZ, RZ, 0, 1.847743988037109375e-06 ;  /* 0x0000001fff037431 */ /* 0x000fe400000001ff */
[----:B------:R-:W-:-:S07]  /*1d60*/  IMAD.MOV.U32 R4, RZ, RZ, -0x1 ;  /* 0xffffffffff047424 */ /* 0x000fce00078e00ff */
[----:B------:R-:W-:Y:S05]  /*1d70*/  WARPSYNC.COLLECTIVE R4, `(.L_x_3464) ;  /* 0x0000000004087348 */ /* 0x000fea0003c00000 */
[----:B------:R1:W2:Y:S02]  /*1d80*/  SHFL.BFLY P2, R34, R5, R2, R3 ;  /* 0x0c00000205227389 */ /* 0x0002a40000040003 */
[----:B-12---:R-:W-:Y:S05]  /*1d90*/  ENDCOLLECTIVE ;  /* 0x000000000000791b */ /* 0x006fea0003800000 */
.L_x_3464:
[----:B------:R-:W-:Y:S02]  /*1da0*/  IMAD.MOV.U32 R2, RZ, RZ, 0x4 ;  /* 0x00000004ff027424 */ /* 0x000fe400078e00ff */
[----:B------:R-:W-:-:S05]  /*1db0*/  FADD.FTZ R30, R5, R34 ;  /* 0x00000022051e7221 */ /* 0x000fca0000010000 */
[----:B------:R-:W-:-:S07]  /*1dc0*/  MOV R5, R30 ;  /* 0x0000001e00057202 */ /* 0x000fce0000000f00 */
[----:B------:R-:W-:Y:S05]  /*1dd0*/  WARPSYNC.COLLECTIVE R4, `(.L_x_3465) ;  /* 0x0000000004087348 */ /* 0x000fea0003c00000 */
[----:B------:R1:W2:Y:S02]  /*1de0*/  SHFL.BFLY P2, R34, R5, R2, R3 ;  /* 0x0c00000205227389 */ /* 0x0002a40000040003 */
[----:B-12---:R-:W-:Y:S05]  /*1df0*/  ENDCOLLECTIVE ;  /* 0x000000000000791b */ /* 0x006fea0003800000 */
.L_x_3465:
[----:B------:R-:W-:Y:S02]  /*1e00*/  IMAD.MOV.U32 R2, RZ, RZ, 0x2 ;  /* 0x00000002ff027424 */ /* 0x000fe400078e00ff */
[----:B------:R-:W-:-:S05]  /*1e10*/  FADD.FTZ R35, R30, R34 ;  /* 0x000000221e237221 */ /* 0x000fca0000010000 */
[----:B------:R-:W-:-:S07]  /*1e20*/  MOV R5, R35 ;  /* 0x0000002300057202 */ /* 0x000fce0000000f00 */
[----:B------:R-:W-:Y:S05]  /*1e30*/  WARPSYNC.COLLECTIVE R4, `(.L_x_3466) ;  /* 0x0000000004087348 */ /* 0x000fea0003c00000 */
[----:B------:R1:W2:Y:S02]  /*1e40*/  SHFL.BFLY P2, R34, R5, R2, R3 ;  /* 0x0c00000205227389 */ /* 0x0002a40000040003 */
[----:B-12---:R-:W-:Y:S05]  /*1e50*/  ENDCOLLECTIVE ;  /* 0x000000000000791b */ /* 0x006fea0003800000 */
.L_x_3466:
[----:B------:R-:W-:Y:S02]  /*1e60*/  IMAD.MOV.U32 R2, RZ, RZ, 0x1 ;  /* 0x00000001ff027424 */ /* 0x000fe400078e00ff */
[----:B------:R-:W-:-:S05]  /*1e70*/  FADD.FTZ R36, R35, R34 ;  /* 0x0000002223247221 */ /* 0x000fca0000010000 */
[----:B------:R-:W-:-:S07]  /*1e80*/  MOV R5, R36 ;  /* 0x0000002400057202 */ /* 0x000fce0000000f00 */
[----:B------:R-:W-:Y:S05]  /*1e90*/  WARPSYNC.COLLECTIVE R4, `(.L_x_3467) ;  /* 0x0000000004087348 */ /* 0x000fea0003c00000 */
[----:B------:R1:W2:Y:S02]  /*1ea0*/  SHFL.BFLY P2, R34, R5, R2, R3 ;  /* 0x0c00000205227389 */ /* 0x0002a40000040003 */
[----:B-12---:R-:W-:Y:S05]  /*1eb0*/  ENDCOLLECTIVE ;  /* 0x000000000000791b */ /* 0x006fea0003800000 */
.L_x_3467:
[----:B------:R-:W-:Y:S05]  /*1ec0*/  BRA `(.L_x_3468) ;  /* 0xfffffff400e07947 */ /* 0x000fea000383ffff */
.L_x_3459:
        /* <DEDUP_REMOVED lines=8> */
[----:B--2---:R-:W-:Y:S02]  /*1f50*/  HFMA2 R2, -RZ, RZ, 0, 0 ;  /* 0x00000000ff027431 */ /* 0x004fe400000001ff */
        /* <DEDUP_REMOVED lines=12> */
[----:B------:R-:W-:-:S03]  /*2020*/  IMAD.MOV.U32 R4, RZ, RZ, -0x1 ;  /* 0xffffffffff047424 */ /* 0x000fc600078e00ff */
[----:B------:R-:W-:-:S05]  /*2030*/  @!P3 IADD3 R2, PT, PT, -R3, RZ, RZ ;  /* 0x000000ff0302b210 */ /* 0x000fca0007ffe1ff */
[----:B------:R-:W-:-:S04]  /*2040*/  @!P3 IMAD.MOV.U32 R3, RZ, RZ, R2 ;  /* 0x000000ffff03b224 */ /* 0x000fc800078e0002 */
        /* <DEDUP_REMOVED lines=8> */
.L_x_3470:
[----:B------:R-:W-:Y:S05]  /*20d0*/  BSYNC B1 ;  /* 0x0000000000017941 */ /* 0x000fea0003800000 */
.L_x_3469:
[----:B------:R1:W2:Y:S01]  /*20e0*/  LDS R37, [R36] ;  /* 0x0000000024257984 */ /* 0x0002a20000000800 */
[----:B------:R-:W-:Y:S01]  /*20f0*/  MOV R5, R30 ;  /* 0x0000001e00057202 */ /* 0x000fe20000000f00 */
[----:B------:R-:W-:Y:S02]  /*2100*/  IMAD.MOV.U32 R2, RZ, RZ, R22 ;  /* 0x000000ffff027224 */ /* 0x000fe400078e0016 */
[----:B------:R-:W-:Y:S01]  /*2110*/  HFMA2 R3, -RZ, RZ, 0, 1.847743988037109375e-06 ;  /* 0x0000001fff037431 */ /* 0x000fe200000001ff */
[----:B------:R3:W4:Y:S01]  /*2120*/  LDS R35, [R32] ;  /* 0x0000000020237984 */ /* 0x0007220000000800 */
[----:B------:R-:W-:Y:S01]  /*2130*/  IMAD.MOV.U32 R4, RZ, RZ, -0x1 ;  /* 0xffffffffff047424 */ /* 0x000fe200078e00ff */
[----:B-1----:R-:W-:-:S07]  /*2140*/  LEA R36, R27, UR4, 0x2 ;  /* 0x000000041b247c11 */ /* 0x002fce000f8e10ff */
[----:B--234-:R-:W-:Y:S05]  /*2150*/  WARPSYNC.COLLECTIVE R4, `(.L_x_3471) ;  /* 0x0000000004087348 */ /* 0x01cfea0003c00000 */
[----:B------:R1:W1:Y:S02]  /*2160*/  SHFL.BFLY P2, R34, R5, R2, R3 ;  /* 0x0c00000205227389 */ /* 0x0002640000040003 */
[----:B-1234-:R-:W-:Y:S05]  /*2170*/  ENDCOLLECTIVE ;  /* 0x000000000000791b */ /* 0x01efea0003800000 */
.L_x_3471:
        /* <DEDUP_REMOVED lines=8> */
.L_x_3472:
        /* <DEDUP_REMOVED lines=12> */
.L_x_3473:
        /* <DEDUP_REMOVED lines=9> */
.L_x_3474:
[----:B------:R-:W-:Y:S05]  /*2350*/  BRA `(.L_x_3475) ;  /* 0xfffffff400f07947 */ /* 0x000fea000383ffff */
.L_x_3460:
[----:B------:R-:W-:Y:S01]  /*2360*/  BSSY B1, `(.L_x_3476) ;  /* 0x0000005000017945 */ /* 0x000fe20003800000 */
[----:B------:R-:W-:-:S07]  /*2370*/  MOV R4, 0xffffffff ;  /* 0xffffffff00047802 */ /* 0x000fce0000000f00 */
[----:B------:R-:W-:Y:S05]  /*2380*/  WARPSYNC.COLLECTIVE R4, `(.L_x_3477) ;  /* 0x0000000004087348 */ /* 0x000fea0003c00000 */
[----:B------:R-:W-:Y:S01]  /*2390*/  NOP ;  /* 0x0000000000007918 */ /* 0x000fe20000000000 */
[----:B------:R-:W-:Y:S05]  /*23a0*/  ENDCOLLECTIVE ;  /* 0x000000000000791b */ /* 0x000fea0003800000 */
.L_x_3477:
[----:B------:R-:W-:Y:S05]  /*23b0*/  BSYNC B1 ;  /* 0x0000000000017941 */ /* 0x000fea0003800000 */
.L_x_3476:
[----:B------:R-:W-:Y:S05]  /*23c0*/  BRA `(.L_x_3458) ;  /* 0xfffffff800007947 */ /* 0x000fea000383ffff */
.L_x_3478:
        /* <DEDUP_REMOVED lines=11> */
.L_x_4172:


//--------------------- .text._ZN12tensorrt_llm7kernels32fusedQKNormRopeKernelNTokenHeadsIN3c104HalfEfLi128ELb1ELi8EEEvPviiifPKvS6_S6_PKlii --------------------------
	.section	.text._ZN12tensorrt_llm7kernels32fusedQKNormRopeKernelNTokenHeadsIN3c104HalfEfLi128ELb1ELi8EEEvPviiifPKvS6_S6_PKlii,"ax",@progbits
	.align	128
        .global         _ZN12tensorrt_llm7kernels32fusedQKNormRopeKernelNTokenHeadsIN3c104HalfEfLi128ELb1ELi8EEEvPviiifPKvS6_S6_PKlii
        .type           _ZN12tensorrt_llm7kernels32fusedQKNormRopeKernelNTokenHeadsIN3c104HalfEfLi128ELb1ELi8EEEvPviiifPKvS6_S6_PKlii,@function
        .size           _ZN12tensorrt_llm7kernels32fusedQKNormRopeKernelNTokenHeadsIN3c104HalfEfLi128ELb1ELi8EEEvPviiifPKvS6_S6_PKlii,(.L_x_4173 - _ZN12tensorrt_llm7kernels32fusedQKNormRopeKernelNTokenHeadsIN3c104HalfEfLi128ELb1ELi8EEEvPviiifPKvS6_S6_PKlii)
        .other          _ZN12tensorrt_llm7kernels32fusedQKNormRopeKernelNTokenHeadsIN3c104HalfEfLi128ELb1ELi8EEEvPviiifPKvS6_S6_PKlii,@"STO_CUDA_ENTRY STV_DEFAULT"
_ZN12tensorrt_llm7kernels32fusedQKNormRopeKernelNTokenHeadsIN3c104HalfEfLi128ELb1ELi8EEEvPviiifPKvS6_S6_PKlii:
.text._ZN12tensorrt_llm7kernels32fusedQKNormRopeKernelNTokenHeadsIN3c104HalfEfLi128ELb1ELi8EEEvPviiifPKvS6_S6_PKlii:
        /* <DEDUP_REMOVED lines=78> */
.L_x_3483:
        /* <DEDUP_REMOVED lines=43> */
.L_x_3482:
[----:B------:R-:W-:Y:S05]  /*0790*/  BSYNC.RECONVERGENT B1 ;  /* 0x0000000000017941 */ /* 0x000fea0003800200 */
.L_x_3481:
        /* <DEDUP_REMOVED lines=12> */
.L_x_3484:
        /* <DEDUP_REMOVED lines=16> */
.L_x_3480:
[----:B------:R-:W-:Y:S05]  /*0960*/  BSYNC.RECONVERGENT B0 ;  /* 0x0000000000007941 */ /* 0x000fea0003800200 */
.L_x_3479:
        /* <DEDUP_REMOVED lines=40> */
.L_x_3489:
        /* <DEDUP_REMOVED lines=11> */
.L_x_3488:
[----:B------:R-:W-:Y:S05]  /*0ca0*/  BSYNC.RECONVERGENT B1 ;  /* 0x0000000000017941 */ /* 0x000fea0003800200 */
.L_x_3487:
        /* <DEDUP_REMOVED lines=8> */
.L_x_3490:
        /* <DEDUP_REMOVED lines=23> */
.L_x_3486:
[----:B------:R-:W-:Y:S05]  /*0ea0*/  BSYNC.RECONVERGENT B0 ;  /* 0x0000000000007941 */ /* 0x000fea0003800200 */
.L_x_3485:
        /* <DEDUP_REMOVED lines=19> */
[----:B-1----:R-:W-:Y:S01]  /*0fe0*/  LEA R15, R16, UR4, 0x9 ;  /* 0x00000004100f7c11 */ /* 0x002fe2000f8e48ff */
[----:B------:R-:W-:Y:S01]  /*0ff0*/  UMOV UR7, 0x400 ;  /* 0x0000040000077882 */ /* 0x000fe20000000000 */
[----:B------:R-:W-:Y:S01]  /*1000*/  SHF.L.U32 R21, R0, 0x1, RZ ;  /* 0x0000000100157819 */ /* 0x000fe200000006ff */
[----:B------:R-:W-:-:S02]  /*1010*/  ULEA.HI UR6, UR6, UR9, URZ, 0x2 ;  /* 0x0000000906067291 */ /* 0x000fc4000f8f10ff */
[----:B------:R-:W-:Y:S01]  /*1020*/  IMAD R15, R0, 0x2, R15 ;  /* 0x00000002000f7824 */ /* 0x000fe200078e020f */
[----:B------:R-:W-:Y:S02]  /*1030*/  ULEA.HI UR5, UR9, UR9, URZ, 0x1 ;  /* 0x0000000909057291 */ /* 0x000fe4000f8f08ff */
[----:B------:R-:W-:Y:S01]  /*1040*/  IMAD R16, R16, UR9, R21 ;  /* 0x0000000910107c24 */ /* 0x000fe2000f8e0215 */
[----:B------:R-:W-:Y:S01]  /*1050*/  USHF.R.S32.HI UR6, URZ, 0x2, UR6 ;  /* 0x00000002ff067899 */ /* 0x000fe20008011406 */
[----:B------:R-:W-:Y:S01]  /*1060*/  IMAD R10, R17, R18, RZ ;  /* 0x00000012110a7224 */ /* 0x000fe200078e02ff */
[----:B------:R-:W-:Y:S01]  /*1070*/  USHF.L.U32 UR5, UR5, 0x1, URZ ;  /* 0x0000000105057899 */ /* 0x000fe200080006ff */
[----:B------:R-:W-:Y:S01]  /*1080*/  IADD3 R18, PT, PT, R3, -R2, RZ ;  /* 0x8000000203127210 */ /* 0x000fe20007ffe0ff */
[----:B------:R-:W-:Y:S01]  /*1090*/  IMAD.MOV.U32 R17, RZ, RZ, RZ ;  /* 0x000000ffff117224 */ /* 0x000fe200078e00ff */
[----:B------:R-:W1:Y:S01]  /*10a0*/  LDCU UR4, c[0x0][0x388] ;  /* 0x00007100ff0477ac */ /* 0x000e620008000800 */
[----:B------:R-:W-:Y:S01]  /*10b0*/  ISETP.GE.AND P0, PT, R0, UR6, PT ;  /* 0x0000000600007c0c */ /* 0x000fe2000bf06270 */
[----:B------:R-:W-:-:S02]  /*10c0*/  ULEA UR7, UR8, UR7, 0x18 ;  /* 0x0000000708077291 */ /* 0x000fc4000f8ec0ff */
[----:B------:R-:W-:-:S04]  /*10d0*/  ULOP3.LUT UR5, UR5, 0xfffffffc, URZ, 0xc0, !UPT ;  /* 0xfffffffc05057892 */ /* 0x000fc8000f8ec0ff */
[----:B------:R-:W-:Y:S02]  /*10e0*/  LEA R14, R15, UR7, 0x2 ;  /* 0x000000070f0e7c11 */ /* 0x000fe4000f8e10ff */
[----:B------:R-:W-:Y:S01]  /*10f0*/  LEA R16, R16, UR7, 0x2 ;  /* 0x0000000710107c11 */ /* 0x000fe2000f8e10ff */
[----:B---3--:R-:W-:Y:S02]  /*1100*/  HADD2.F32 R15, -RZ, R9.H0_H0 ;  /* 0x20000009ff0f7230 */ /* 0x008fe40000004100 */
[----:B--2---:R-:W-:Y:S02]  /*1110*/  HADD2.F32 R13, -RZ, R13.H0_H0 ;  /* 0x2000000dff0d7230 */ /* 0x004fe40000004100 */
[----:B----4-:R-:W-:Y:S02]  /*1120*/  HADD2.F32 R12, -RZ, R12.H0_H0 ;  /* 0x2000000cff0c7230 */ /* 0x010fe40000004100 */
[----:B-----5:R-:W-:Y:S02]  /*1130*/  HADD2.F32 R11, -RZ, R11.H0_H0 ;  /* 0x2000000bff0b7230 */ /* 0x020fe40000004100 */
[----:B------:R-:W-:-:S02]  /*1140*/  HADD2.F32 R2, -RZ, R8.H0_H0 ;  /* 0x20000008ff027230 */ /* 0x000fc40000004100 */
[----:B------:R-:W-:Y:S02]  /*1150*/  HADD2.F32 R20, -RZ, R20.H0_H0 ;  /* 0x20000014ff147230 */ /* 0x000fe40000004100 */
[----:B------:R-:W-:Y:S02]  /*1160*/  HADD2.F32 R19, -RZ, R19.H0_H0 ;  /* 0x20000013ff137230 */ /* 0x000fe40000004100 */
[----:B-1----:R-:W-:-:S07]  /*1170*/  HADD2.F32 R22, -RZ, R22.H0_H0 ;  /* 0x20000016ff167230 */ /* 0x002fce0000004100 */
.L_x_3496:
        /* <DEDUP_REMOVED lines=24> */
.L_x_3503:
        /* <DEDUP_REMOVED lines=18> */
.L_x_3493:
[----:B------:R-:W-:Y:S05]  /*1420*/  BSYNC.RECONVERGENT B0 ;  /* 0x0000000000007941 */ /* 0x000fea0003800200 */
.L_x_3492:
        /* <DEDUP_REMOVED lines=16> */
.L_x_3495:
[----:B------:R-:W-:Y:S05]  /*1530*/  BSYNC.RECONVERGENT B0 ;  /* 0x0000000000007941 */ /* 0x000fea0003800200 */
.L_x_3494:
        /* <DEDUP_REMOVED lines=13> */
.L_x_3491:
[----:B------:R-:W-:Y:S01]  /*1610*/  HFMA2 R24, -RZ, RZ, 0, 1.847743988037109375e-06 ;  /* 0x0000001fff187431 */ /* 0x000fe200000001ff */
[----:B------:R-:W-:Y:S01]  /*1620*/  BSSY B0, `(.L_x_3497) ;  /* 0x0000006000007945 */ /* 0x000fe20003800000 */
[----:B------:R-:W-:Y:S02]  /*1630*/  IMAD.MOV.U32 R21, RZ, RZ, 0x10 ;  /* 0x00000010ff157424 */ /* 0x000fe400078e00ff */
[----:B------:R-:W-:-:S07]  /*1640*/  IMAD.MOV.U32 R23, RZ, RZ, -0x1 ;  /* 0xffffffffff177424 */ /* 0x000fce00078e00ff */
[----:B------:R-:W-:Y:S05]  /*1650*/  WARPSYNC.COLLECTIVE R23, `(.L_x_3498) ;  /* 0x0000000017087348 */ /* 0x000fea0003c00000 */
[----:B------:R1:W2:Y:S02]  /*1660*/  SHFL.BFLY P2, R24, R25, R21, R24 ;  /* 0x0c00001519187389 */ /* 0x0002a40000040018 */
[----:B-12---:R-:W-:Y:S05]  /*1670*/  ENDCOLLECTIVE ;  /* 0x000000000000791b */ /* 0x006fea0003800000 */
.L_x_3498:
[----:B------:R-:W-:Y:S05]  /*1680*/  BSYNC B0 ;  /* 0x0000000000007941 */ /* 0x000fea0003800000 */
.L_x_3497:
        /* <DEDUP_REMOVED lines=8> */
.L_x_3499:
        /* <DEDUP_REMOVED lines=8> */
.L_x_3500:
        /* <DEDUP_REMOVED lines=8> */
.L_x_3501:
        /* <DEDUP_REMOVED lines=8> */
.L_x_3502:
[----:B------:R-:W-:Y:S01]  /*1890*/  MOV R26, R24 ;  /* 0x00000018001a7202 */ /* 0x000fe20000000f00 */
[----:B------:R-:W-:Y:S06]  /*18a0*/  BRA `(.L_x_3503) ;  /* 0xfffffff800947947 */ /* 0x000fec000383ffff */
.L_x_3504:
        /* <DEDUP_REMOVED lines=13> */
.L_x_4173:


//--------------------- .text._ZN12tensorrt_llm7kernels32fusedQKNormRopeKernelNTokenHeadsIN3c104HalfEfLi64ELb0ELi8EEEvPviiifPKvS6_S6_PKlii --------------------------
	.section	.text._ZN12tensorrt_llm7kernels32fusedQKNormRopeKernelNTokenHeadsIN3c104HalfEfLi64ELb0ELi8EEEvPviiifPKvS6_S6_PKlii,"ax",@progbits
	.align	128
        .global         _ZN12tensorrt_llm7kernels32fusedQKNormRopeKernelNTokenHeadsIN3c104HalfEfLi64ELb0ELi8EEEvPviiifPKvS6_S6_PKlii
        .type           _ZN12tensorrt_llm7kernels32fusedQKNormRopeKernelNTokenHeadsIN3c104HalfEfLi64ELb0ELi8EEEvPviiifPKvS6_S6_PKlii,@function
        .size           _ZN12tensorrt_llm7kernels32fusedQKNormRopeKernelNTokenHeadsIN3c104HalfEfLi64ELb0ELi8EEEvPviiifPKvS6_S6_PKlii,(.L_x_4174 - _ZN12tensorrt_llm7kernels32fusedQKNormRopeKernelNTokenHeadsIN3c104HalfEfLi64ELb0ELi8EEEvPviiifPKvS6_S6_PKlii)
        .other          _ZN12tensorrt_llm7kernels32fusedQKNormRopeKernelNTokenHeadsIN3c104HalfEfLi64ELb0ELi8EEEvPviiifPKvS6_S6_PKlii,@"STO_CUDA_ENTRY STV_DEFAULT"
_ZN12tensorrt_llm7kernels32fusedQKNormRopeKernelNTokenHeadsIN3c104HalfEfLi64ELb0ELi8EEEvPviiifPKvS6_S6_PKlii:
.text._ZN12tensorrt_llm7kernels32fusedQKNormRopeKernelNTokenHeadsIN3c104HalfEfLi64ELb0ELi8EEEvPviiifPKvS6_S6_PKlii:
        /* <DEDUP_REMOVED lines=79> */
.L_x_3509:
        /* <DEDUP_REMOVED lines=43> */
.L_x_3508:
[----:B------:R-:W-:Y:S05]  /*07a0*/  BSYNC.RECONVERGENT B1 ;  /* 0x0000000000017941 */ /* 0x000fea0003800200 */
.L_x_3507:
        /* <DEDUP_REMOVED lines=12> */
.L_x_3510:
        /* <DEDUP_REMOVED lines=16> */
.L_x_3506:
[----:B------:R-:W-:Y:S05]  /*0970*/  BSYNC.RECONVERGENT B0 ;  /* 0x0000000000007941 */ /* 0x000fea0003800200 */
.L_x_3505:
        /* <DEDUP_REMOVED lines=40> */
.L_x_3515:
        /* <DEDUP_REMOVED lines=11> */
.L_x_3514:
[----:B------:R-:W-:Y:S05]  /*0cb0*/  BSYNC.RECONVERGENT B1 ;  /* 0x0000000000017941 */ /* 0x000fea0003800200 */
.L_x_3513:
        /* <DEDUP_REMOVED lines=8> */
.L_x_3516:
        /* <DEDUP_REMOVED lines=23> */
.L_x_3512:
[----:B------:R-:W-:Y:S05]  /*0eb0*/  BSYNC.RECONVERGENT B0 ;  /* 0x0000000000007941 */ /* 0x000fea0003800200 */
.L_x_3511:
        /* <DEDUP_REMOVED lines=57> */
.L_x_3524:
        /* <DEDUP_REMOVED lines=20> */
.L_x_3531:
        /* <DEDUP_REMOVED lines=13> */
.L_x_3519:
[----:B------:R-:W-:Y:S05]  /*1460*/  BSYNC.RECONVERGENT B0 ;  /* 0x0000000000007941 */ /* 0x000fea0003800200 */
.L_x_3518:
        /* <DEDUP_REMOVED lines=42> */
.L_x_3536:
        /* <DEDUP_REMOVED lines=11> */
.L_x_3521:
[----:B------:R-:W-:Y:S05]  /*17c0*/  BSYNC B0 ;  /* 0x0000000000007941 */ /* 0x000fea0003800000 */
.L_x_3520:
[----:B------:R-:W2:Y:S01]  /*17d0*/  LDC.64 R8, c[0x0][0x380] ;  /* 0x0000e000ff087b82 */ /* 0x000ea20000000a00 */
[----:B------:R-:W-:Y:S01]  /*17e0*/  IMAD R23, R22, 0x40, R11 ;  /* 0x0000004016177824 */ /* 0x000fe200078e020b */
[----:B------:R-:W-:Y:S01]  /*17f0*/  F2FP.F16.F32.PACK_AB R21, R0, R21 ;  /* 0x000000150015723e */ /* 0x000fe200000000ff */
        /* <DEDUP_REMOVED lines=9> */
.L_x_3517:
[----:B------:R-:W-:Y:S01]  /*1890*/  HFMA2 R23, -RZ, RZ, 0, 9.5367431640625e-07 ;  /* 0x00000010ff177431 */ /* 0x000fe200000001ff */
[----:B------:R-:W-:Y:S01]  /*18a0*/  BSSY B0, `(.L_x_3525) ;  /* 0x0000006000007945 */ /* 0x000fe20003800000 */
[----:B------:R-:W-:Y:S02]  /*18b0*/  IMAD.MOV.U32 R24, RZ, RZ, 0x1f ;  /* 0x0000001fff187424 */ /* 0x000fe400078e00ff */
[----:B------:R-:W-:-:S07]  /*18c0*/  IMAD.MOV.U32 R9, RZ, RZ, -0x1 ;  /* 0xffffffffff097424 */ /* 0x000fce00078e00ff */
[----:B------:R-:W-:Y:S05]  /*18d0*/  WARPSYNC.COLLECTIVE R9, `(.L_x_3526) ;  /* 0x0000000009087348 */ /* 0x000fea0003c00000 */
[----:B------:R1:W2:Y:S02]  /*18e0*/  SHFL.BFLY P1, R26, R21, R23, R24 ;  /* 0x0c000017151a7389 */ /* 0x0002a40000020018 */
[----:B-12---:R-:W-:Y:S05]  /*18f0*/  ENDCOLLECTIVE ;  /* 0x000000000000791b */ /* 0x006fea0003800000 */
.L_x_3526:
[----:B------:R-:W-:Y:S05]  /*1900*/  BSYNC B0 ;  /* 0x0000000000007941 */ /* 0x000fea0003800000 */
.L_x_3525:
        /* <DEDUP_REMOVED lines=8> */
.L_x_3527:
[----:B------:R-:W-:Y:S02]  /*1990*/  IMAD.MOV.U32 R23, RZ, RZ, 0x4 ;  /* 0x00000004ff177424 */ /* 0x000fe400078e00ff */
[----:B------:R-:W-:-:S04]  /*19a0*/  FADD.FTZ R27, R25, R26 ;  /* 0x0000001a191b7221 */ /* 0x000fc80000010000 */
[----:B------:R-:W-:-:S07]  /*19b0*/  IMAD.MOV.U32 R21, RZ, RZ, R27 ;  /* 0x000000ffff157224 */ /* 0x000fce00078e001b */
[----:B------:R-:W-:Y:S05]  /*19c0*/  WARPSYNC.COLLECTIVE R9, `(.L_x_3528) ;  /* 0x0000000009087348 */ /* 0x000fea0003c00000 */
[----:B------:R1:W2:Y:S02]  /*19d0*/  SHFL.BFLY P1, R26, R21, R23, R24 ;  /* 0x0c000017151a7389 */ /* 0x0002a40000020018 */
[----:B-12---:R-:W-:Y:S05]  /*19e0*/  ENDCOLLECTIVE ;  /* 0x000000000000791b */ /* 0x006fea0003800000 */
.L_x_3528:
[----:B------:R-:W-:Y:S02]  /*19f0*/  IMAD.MOV.U32 R23, RZ, RZ, 0x2 ;  /* 0x00000002ff177424 */ /* 0x000fe400078e00ff */
[----:B------:R-:W-:-:S05]  /*1a00*/  FADD.FTZ R28, R27, R26 ;  /* 0x0000001a1b1c7221 */ /* 0x000fca0000010000 */
[----:B------:R-:W-:-:S07]  /*1a10*/  MOV R21, R28 ;  /* 0x0000001c00157202 */ /* 0x000fce0000000f00 */
[----:B------:R-:W-:Y:S05]  /*1a20*/  WARPSYNC.COLLECTIVE R9, `(.L_x_3529) ;  /* 0x0000000009087348 */ /* 0x000fea0003c00000 */
[----:B------:R1:W2:Y:S02]  /*1a30*/  SHFL.BFLY P1, R26, R21, R23, R24 ;  /* 0x0c000017151a7389 */ /* 0x0002a40000020018 */
[----:B-12---:R-:W-:Y:S05]  /*1a40*/  ENDCOLLECTIVE ;  /* 0x000000000000791b */ /* 0x006fea0003800000 */
.L_x_3529:
[----:B------:R-:W-:Y:S02]  /*1a50*/  HFMA2 R23, -RZ, RZ, 0, 5.9604644775390625e-08 ;  /* 0x00000001ff177431 */ /* 0x000fe400000001ff */
[----:B------:R-:W-:-:S04]  /*1a60*/  FADD.FTZ R29, R28, R26 ;  /* 0x0000001a1c1d7221 */ /* 0x000fc80000010000 */
[----:B------:R-:W-:-:S07]  /*1a70*/  IMAD.MOV.U32 R21, RZ, RZ, R29 ;  /* 0x000000ffff157224 */ /* 0x000fce00078e001d */
[----:B------:R-:W-:Y:S05]  /*1a80*/  WARPSYNC.COLLECTIVE R9, `(.L_x_3530) ;  /* 0x0000000009087348 */ /* 0x000fea0003c00000 */
[----:B------:R1:W2:Y:S02]  /*1a90*/  SHFL.BFLY P1, R26, R21, R23, R24 ;  /* 0x0c000017151a7389 */ /* 0x0002a40000020018 */
[----:B-12---:R-:W-:Y:S05]  /*1aa0*/  ENDCOLLECTIVE ;  /* 0x000000000000791b */ /* 0x006fea0003800000 */
.L_x_3530:
[----:B------:R-:W-:Y:S05]  /*1ab0*/  BRA `(.L_x_3531) ;  /* 0xfffffff800347947 */ /* 0x000fea000383ffff */
.L_x_3522:
        /* <DEDUP_REMOVED lines=32> */
.L_x_3533:
[----:B------:R-:W-:Y:S05]  /*1cc0*/  BSYNC B1 ;  /* 0x0000000000017941 */ /* 0x000fea0003800000 */
.L_x_3532:
        /* <DEDUP_REMOVED lines=8> */
.L_x_3534:
[----:B------:R-:W-:-:S04]  /*1d50*/  @!P0 FADD.FTZ R26, -R26, -RZ ;  /* 0x800000ff1a1a8221 */ /* 0x000fc80000010100 */
[----:B------:R-:W-:-:S04]  /*1d60*/  FMUL.FTZ R26, R26, R25 ;  /* 0x000000191a1a7220 */ /* 0x000fc80000410000 */
[----:B------:R-:W-:Y:S01]  /*1d70*/  FFMA.FTZ R25, R21, R8, R26 ;  /* 0x0000000815197223 */ /* 0x000fe2000001001a */
[----:B------:R-:W-:-:S07]  /*1d80*/  IMAD.MOV.U32 R21, RZ, RZ, R0 ;  /* 0x000000ffff157224 */ /* 0x000fce00078e0000 */
[----:B------:R-:W-:Y:S05]  /*1d90*/  WARPSYNC.COLLECTIVE R9, `(.L_x_3535) ;  /* 0x0000000009087348 */ /* 0x000fea0003c00000 */
[----:B------:R1:W2:Y:S02]  /*1da0*/  SHFL.BFLY P1, R26, R21, R23, R24 ;  /* 0x0c000017151a7389 */ /* 0x0002a40000020018 */
[----:B-12---:R-:W-:Y:S05]  /*1db0*/  ENDCOLLECTIVE ;  /* 0x000000000000791b */ /* 0x006fea0003800000 */
.L_x_3535:
[----:B------:R-:W-:Y:S01]  /*1dc0*/  MOV R8, R26 ;  /* 0x0000001a00087202 */ /* 0x000fe20000000f00 */
[----:B------:R-:W-:Y:S06]  /*1dd0*/  BRA `(.L_x_3536) ;  /* 0xfffffff8004c7947 */ /* 0x000fec000383ffff */
.L_x_3523:
[----:B------:R-:W-:Y:S01]  /*1de0*/  BSSY B1, `(.L_x_3537) ;  /* 0x0000005000017945 */ /* 0x000fe20003800000 */
[----:B------:R-:W-:-:S07]  /*1df0*/  IMAD.MOV.U32 R9, RZ, RZ, -0x1 ;  /* 0xffffffffff097424 */ /* 0x000fce00078e00ff */
[----:B-1----:R-:W-:Y:S05]  /*1e00*/  WARPSYNC.COLLECTIVE R9, `(.L_x_3538) ;  /* 0x0000000009087348 */ /* 0x002fea0003c00000 */
[----:B------:R-:W-:Y:S01]  /*1e10*/  NOP ;  /* 0x0000000000007918 */ /* 0x000fe20000000000 */
[----:B-1----:R-:W-:Y:S05]  /*1e20*/  ENDCOLLECTIVE ;  /* 0x000000000000791b */ /* 0x002fea0003800000 */
.L_x_3538:
[----:B------:R-:W-:Y:S05]  /*1e30*/  BSYNC B1 ;  /* 0x0000000000017941 */ /* 0x000fea0003800000 */
.L_x_3537:
[----:B------:R-:W-:Y:S05]  /*1e40*/  BRA `(.L_x_3521) ;  /* 0xfffffff8005c7947 */ /* 0x000fea000383ffff */
.L_x_3539:
        /* <DEDUP_REMOVED lines=11> */
.L_x_4174:


//--------------------- .text._ZN12tensorrt_llm7kernels32fusedQKNormRopeKernelNTokenHeadsIN3c104HalfEfLi64ELb1ELi8EEEvPviiifPKvS6_S6_PKlii --------------------------
	.section	.text._ZN12tensorrt_llm7kernels32fusedQKNormRopeKernelNTokenHeadsIN3c104HalfEfLi64ELb1ELi8EEEvPviiifPKvS6_S6_PKlii,"ax",@progbits
	.align	128
        .global         _ZN12tensorrt_llm7kernels32fusedQKNormRopeKernelNTokenHeadsIN3c104HalfEfLi64ELb1ELi8EEEvPviiifPKvS6_S6_PKlii
        .type           _ZN12tensorrt_llm7kernels32fusedQKNormRopeKernelNTokenHeadsIN3c104HalfEfLi64ELb1ELi8EEEvPviiifPKvS6_S6_PKlii,@function
        .size           _ZN12tensorrt_llm7kernels32fusedQKNormRopeKernelNTokenHeadsIN3c104HalfEfLi64ELb1ELi8EEEvPviiifPKvS6_S6_PKlii,(.L_x_4175 - _ZN12tensorrt_llm7kernels32fusedQKNormRopeKernelNTokenHeadsIN3c104HalfEfLi64ELb1ELi8EEEvPviiifPKvS6_S6_PKlii)
        .other          _ZN12tensorrt_llm7kernels32fusedQKNormRopeKernelNTokenHeadsIN3c104HalfEfLi64ELb1ELi8EEEvPviiifPKvS6_S6_PKlii,@"STO_CUDA_ENTRY STV_DEFAULT"
_ZN12tensorrt_llm7kernels32fusedQKNormRopeKernelNTokenHeadsIN3c104HalfEfLi64ELb1ELi8EEEvPviiifPKvS6_S6_PKlii:
.text._ZN12tensorrt_llm7kernels32fusedQKNormRopeKernelNTokenHeadsIN3c104HalfEfLi64ELb1ELi8EEEvPviiifPKvS6_S6_PKlii:
        /* <DEDUP_REMOVED lines=78> */
.L_x_3544:
        /* <DEDUP_REMOVED lines=44> */
.L_x_3543:
[----:B------:R-:W-:Y:S05]  /*07a0*/  BSYNC.RECONVERGENT B1 ;  /* 0x0000000000017941 */ /* 0x000fea0003800200 */
.L_x_3542:
[----:B------:R-:W-:Y:S05]  /*07b0*/  @!P0 BRA `(.L_x_3541) ;  /* 0x00000000006c8947 */ /* 0x000fea0003800000 */
[----:B------:R-:W1:Y:S01]  /*07c0*/  S2R R9, SR_CgaCtaId ;  /* 0x0000000000097919 */ /* 0x000e620000008800 */
[----:B------:R-:W-:Y:S01]  /*07d0*/  MOV R8, 0x400 ;  /* 0x0000040000087802 */ /* 0x000fe20000000f00 */
[----:B------:R-:W2:Y:S01]  /*07e0*/  LDC.64 R6, c[0x0][0x380] ;  /* 0x0000e000ff067b82 */ /* 0x000ea20000000a00 */
[----:B------:R-:W-:Y:S02]  /*07f0*/  IADD3 R10, PT, PT, R4, R23, RZ ;  /* 0x00000017040a7210 */ /* 0x000fe40007ffe0ff */
[----:B------:R-:W-:-:S03]  /*0800*/  IADD3 R22, PT, PT, -R22, RZ, RZ ;  /* 0x000000ff16167210 */ /* 0x000fc60007ffe1ff */
[----:B------:R-:W-:Y:S01]  /*0810*/  IMAD.IADD R11, R10, 0x1, -R5 ;  /* 0x000000010a0b7824 */ /* 0x000fe200078e0a05 */
[----:B-1----:R-:W-:-:S04]  /*0820*/  LEA R9, R9, R8, 0x18 ;  /* 0x0000000809097211 */ /* 0x002fc800078ec0ff */
[----:B------:R-:W-:-:S05]  /*0830*/  LEA R9, R0, R9, 0x2 ;  /* 0x0000000900097211 */ /* 0x000fca00078e10ff */
[----:B------:R-:W-:-:S04]  /*0840*/  IMAD R8, R14, 0x400, R9 ;  /* 0x000004000e087824 */ /* 0x000fc800078e0209 */
[----:B------:R-:W-:-:S05]  /*0850*/  IMAD R23, R23, 0x80, R8 ;  /* 0x0000008017177824 */ /* 0x000fca00078e0208 */
[----:B--2---:R-:W-:-:S07]  /*0860*/  LEA R23, R2, R23, 0x2 ;  /* 0x0000001702177211 */ /* 0x004fce00078e10ff */
.L_x_3545:
        /* <DEDUP_REMOVED lines=9> */
[----:B------:R-:W-:-:S05]  /*0900*/  IMAD.WIDE R8, R9, 0x2, R6 ;  /* 0x0000000209087825 */ /* 0x000fca00078e0206 */
[----:B------:R-:W-:Y:S01]  /*0910*/  @!PT LDS RZ, [RZ] ;  /* 0x00000000fffff984 */ /* 0x000fe20000000800 */
[----:B------:R-:W-:Y:S01]  /*0920*/  @!PT LDS RZ, [RZ] ;  /* 0x00000000fffff984 */ /* 0x000fe20000000800 */
[----:B------:R-:W-:Y:S01]  /*0930*/  @!PT LDS RZ, [RZ] ;  /* 0x00000000fffff984 */ /* 0x000fe20000000800 */
[----:B------:R1:W-:Y:S02]  /*0940*/  LDGSTS.E [R23], desc[UR6][R8.64] ;  /* 0x0000000008177fae */ /* 0x0003e4000b9a1006 */
[----:B-1----:R-:W-:Y:S01]  /*0950*/  VIADD R23, R23, 0x80 ;  /* 0x0000008017177836 */ /* 0x002fe20000000000 */
[----:B------:R-:W-:Y:S06]  /*0960*/  @P0 BRA `(.L_x_3545) ;  /* 0xfffffffc00c00947 */ /* 0x000fec000383ffff */
.L_x_3541:
[----:B------:R-:W-:Y:S05]  /*0970*/  BSYNC.RECONVERGENT B0 ;  /* 0x0000000000007941 */ /* 0x000fea0003800200 */
.L_x_3540:
        /* <DEDUP_REMOVED lines=15> */
[----:B--2---:R-:W-:-:S04]  /*0a70*/  LEA R6, P1, R22, UR4, 0x2 ;  /* 0x0000000416067c11 */ /* 0x004fc8000f8210ff */
[----:B------:R-:W-:-:S04]  /*0a80*/  IADD3 R9, PT, PT, R23, R13, RZ ;  /* 0x0000000d17097210 */ /* 0x000fc80007ffe0ff */
[----:B------:R-:W-:-:S03]  /*0a90*/  LEA.HI.X R22, R22, UR5, R9, 0x2, P1 ;  /* 0x0000000516167c11 */ /* 0x000fc600088f1409 */
[----:B------:R-:W-:Y:S05]  /*0aa0*/  @P0 BRA `(.L_x_3547) ;  /* 0x0000000400000947 */ /* 0x000fea0003800000 */
        /* <DEDUP_REMOVED lines=21> */
.L_x_3550:
        /* <DEDUP_REMOVED lines=11> */
.L_x_3549:
[----:B------:R-:W-:Y:S05]  /*0cb0*/  BSYNC.RECONVERGENT B1 ;  /* 0x0000000000017941 */ /* 0x000fea0003800200 */
.L_x_3548:
        /* <DEDUP_REMOVED lines=8> */
.L_x_3551:
[C---:B------:R-:W-:Y:S01]  /*0d40*/  IADD3 R9, PT, PT, R23.reuse, -0x400, RZ ;  /* 0xfffffc0017097810 */ /* 0x040fe20007ffe0ff */
[----:B------:R-:W-:Y:S01]  /*0d50*/  VIADD R24, R24, 0x80 ;  /* 0x0000008018187836 */ /* 0x000fe20000000000 */
[C---:B------:R-:W-:Y:S01]  /*0d60*/  IADD3 R21, PT, PT, R23.reuse, 0x200, RZ ;  /* 0x0000020017157810 */ /* 0x040fe20007ffe0ff */
[----:B------:R-:W-:Y:S01]  /*0d70*/  VIADD R13, R23, 0xfffffe00 ;  /* 0xfffffe00170d7836 */ /* 0x000fe20000000000 */
[-C--:B------:R-:W-:Y:S02]  /*0d80*/  IADD3 R8, P0, PT, R9, R6.reuse, RZ ;  /* 0x0000000609087210 */ /* 0x080fe40007f1e0ff */
[-C--:B------:R-:W-:Y:S02]  /*0d90*/  IADD3 R10, P2, PT, R23, R6.reuse, RZ ;  /* 0x00000006170a7210 */ /* 0x080fe40007f5e0ff */
[----:B------:R-:W-:Y:S01]  /*0da0*/  IADD3 R12, P1, PT, R13, R6, RZ ;  /* 0x000000060d0c7210 */ /* 0x000fe20007f3e0ff */
[----:B------:R-:W-:Y:S01]  /*0db0*/  IMAD.X R9, RZ, RZ, R22, P0 ;  /* 0x000000ffff097224 */ /* 0x000fe200000e0616 */
[----:B------:R-:W-:-:S02]  /*0dc0*/  ISETP.GE.AND P0, PT, R24, R7, PT ;  /* 0x000000071800720c */ /* 0x000fc40003f06270 */
        /* <DEDUP_REMOVED lines=14> */
.L_x_3547:
[----:B------:R-:W-:Y:S05]  /*0eb0*/  BSYNC.RECONVERGENT B0 ;  /* 0x0000000000007941 */ /* 0x000fea0003800200 */
.L_x_3546:
        /* <DEDUP_REMOVED lines=41> */
.L_x_3558:
[----:B-1----:R-:W1:Y:S01]  /*1150*/  LDS R8, [R21+-0x80] ;  /* 0xffff800015087984 */ /* 0x002e620000000800 */
[----:B------:R-:W-:Y:S01]  /*1160*/  MOV R5, UR8 ;  /* 0x0000000800057c02 */ /* 0x000fe20008000f00 */
[----:B------:R-:W-:Y:S01]  /*1170*/  UMOV UR4, 0xffffffff ;  /* 0xffffffff00047882 */ /* 0x000fe20000000000 */
[C---:B------:R-:W-:Y:S02]  /*1180*/  VIADD R28, R24.reuse, 0x1 ;  /* 0x00000001181c7836 */ /* 0x040fe40000000000 */
[CC--:B------:R-:W-:Y:S02]  /*1190*/  ISETP.GE.AND P0, PT, R24.reuse, R5.reuse, PT ;  /* 0x000000051800720c */ /* 0x0c0fe40003f06270 */
[----:B--2---:R-:W-:Y:S02]  /*11a0*/  VIMNMX R6, PT, PT, R24, R5, PT ;  /* 0x0000000518067248 */ /* 0x004fe40003fe0100 */
        /* <DEDUP_REMOVED lines=16> */
.L_x_3568:
[----:B------:R-:W3:Y:S01]  /*12b0*/  LDC R26, c[0x0][0x394] ;  /* 0x0000e500ff1a7b82 */ /* 0x000ee20000000800 */
[----:B------:R-:W-:Y:S01]  /*12c0*/  ISETP.NE.AND P1, PT, R23, 0x1, PT ;  /* 0x000000011700780c */ /* 0x000fe20003f25270 */
[----:B------:R-:W-:Y:S01]  /*12d0*/  BSSY.RECONVERGENT B1, `(.L_x_3555) ;  /* 0x0000004000017945 */ /* 0x000fe20003800200 */
[----:B------:R-:W-:-:S11]  /*12e0*/  ISETP.GE.AND P2, PT, R2, R13, PT ;  /* 0x0000000d0200720c */ /* 0x000fd60003f46270 */
[----:B------:R-:W-:Y:S05]  /*12f0*/  @P1 BRA `(.L_x_3556) ;  /* 0x0000000000041947 */ /* 0x000fea0003800000 */
[----:B------:R-:W-:-:S04]  /*1300*/  DEPBAR.LE SB0, 0x0 ;  /* 0x000080000000791a */ /* 0x000fc80000000000 */
.L_x_3556:
[----:B------:R-:W-:Y:S05]  /*1310*/  BSYNC.RECONVERGENT B1 ;  /* 0x0000000000017941 */ /* 0x000fea0003800200 */
.L_x_3555:
        /* <DEDUP_REMOVED lines=23> */
[----:B------:R-:W-:Y:S01]  /*1490*/  VIMNMX R33, PT, PT, R28, R5, PT ;  /* 0x000000051c217248 */ /* 0x000fe20003fe0100 */
[--C-:B---3--:R-:W-:Y:S01]  /*14a0*/  HADD2.F32 R28, -RZ, R30.reuse.H1_H1 ;  /* 0x3000001eff1c7230 */ /* 0x108fe20000004100 */
[----:B------:R-:W-:Y:S02]  /*14b0*/  SEL R29, R29, RZ, P0 ;  /* 0x000000ff1d1d7207 */ /* 0x000fe40000000000 */
[----:B------:R-:W-:Y:S01]  /*14c0*/  F2FP.F16.F32.PACK_AB R27, R32, R0 ;  /* 0x00000000201b723e */ /* 0x000fe200000000ff */
[----:B------:R-:W-:Y:S01]  /*14d0*/  HADD2.F32 R0, -RZ, R30.H0_H0 ;  /* 0x2000001eff007230 */ /* 0x000fe20000004100 */
[----:B------:R-:W-:-:S03]  /*14e0*/  IADD3 R33, PT, PT, R33, R16, R29 ;  /* 0x0000001021217210 */ /* 0x000fc60007ffe01d */
[----:B------:R1:W-:Y:S01]  /*14f0*/  STG.E desc[UR6][R8.64], R27 ;  /* 0x0000001b08007986 */ /* 0x0003e2000c101906 */
        /* <DEDUP_REMOVED lines=12> */
.L_x_3575:
        /* <DEDUP_REMOVED lines=24> */
[----:B------:R-:W-:-:S05]  /*1740*/  F2FP.F16.F32.PACK_AB R29, R29, R0 ;  /* 0x000000001d1d723e */ /* 0x000fca00000000ff */
[----:B------:R2:W-:Y:S01]  /*1750*/  STG.E desc[UR6][R6.64], R29 ;  /* 0x0000001d06007986 */ /* 0x0005e2000c101906 */
[----:B------:R-:W-:Y:S05]  /*1760*/  @P0 BRA `(.L_x_3558) ;  /* 0xfffffff800780947 */ /* 0x000fea000383ffff */
.L_x_3553:
[----:B------:R-:W-:Y:S05]  /*1770*/  BSYNC B0 ;  /* 0x0000000000007941 */ /* 0x000fea0003800000 */
.L_x_3552:
        /* <DEDUP_REMOVED lines=14> */
[----:B------:R-:W3:Y:S01]  /*1860*/  LDS R20, [R20+UR4] ;  /* 0x0000000414147984 */ /* 0x000ee20008000800 */
[----:B------:R-:W-:Y:S01]  /*1870*/  UMOV UR4, 0xffffffff ;  /* 0xffffffff00047882 */ /* 0x000fe20000000000 */
[--C-:B---3--:R-:W-:Y:S02]  /*1880*/  HADD2.F32 R0, -RZ, R20.reuse.H0_H0 ;  /* 0x20000014ff007230 */ /* 0x108fe40000004100 */
[----:B------:R-:W-:-:S03]  /*1890*/  HADD2.F32 R3, -RZ, R20.H1_H1 ;  /* 0x30000014ff037230 */ /* 0x000fc60000004100 */
[----:B------:R-:W-:-:S04]  /*18a0*/  FFMA.FTZ R4, R0, R0, RZ ;  /* 0x0000000000047223 */ /* 0x000fc800000100ff */
[----:B------:R-:W-:Y:S01]  /*18b0*/  FFMA.FTZ R4, R3, R3, R4 ;  /* 0x0000000303047223 */ /* 0x000fe20000010004 */
[----:B------:R-:W-:Y:S06]  /*18c0*/  BRA.DIV UR4, `(.L_x_3559) ;  /* 0x0000000604b47947 */ /* 0x000fec000b800000 */
[----:B------:R-:W3:Y:S02]  /*18d0*/  SHFL.BFLY PT, R31, R4, 0x10, 0x1f ;  /* 0x0e001f00041f7f89 */ /* 0x000ee400000e0000 */
[----:B---3--:R-:W-:-:S05]  /*18e0*/  FADD.FTZ R5, R4, R31 ;  /* 0x0000001f04057221 */ /* 0x008fca0000010000 */
[----:B------:R-:W2:Y:S02]  /*18f0*/  SHFL.BFLY PT, R31, R5, 0x8, 0x1f ;  /* 0x0d001f00051f7f89 */ /* 0x000ea400000e0000 */
[----:B--2---:R-:W-:-:S05]  /*1900*/  FADD.FTZ R6, R5, R31 ;  /* 0x0000001f05067221 */ /* 0x004fca0000010000 */
[----:B------:R-:W2:Y:S02]  /*1910*/  SHFL.BFLY PT, R31, R6, 0x4, 0x1f ;  /* 0x0c801f00061f7f89 */ /* 0x000ea400000e0000 */
[----:B--2---:R-:W-:-:S05]  /*1920*/  FADD.FTZ R7, R6, R31 ;  /* 0x0000001f06077221 */ /* 0x004fca0000010000 */
[----:B------:R-:W2:Y:S02]  /*1930*/  SHFL.BFLY PT, R31, R7, 0x2, 0x1f ;  /* 0x0c401f00071f7f89 */ /* 0x000ea400000e0000 */
[----:B--2---:R-:W-:-:S05]  /*1940*/  FADD.FTZ R8, R7, R31 ;  /* 0x0000001f07087221 */ /* 0x004fca0000010000 */
[----:B------:R2:W3:Y:S02]  /*1950*/  SHFL.BFLY PT, R31, R8, 0x1, 0x1f ;  /* 0x0c201f00081f7f89 */ /* 0x0004e400000e0000 */
.L_x_3582:
[----:B------:R-:W4:Y:S01]  /*1960*/  LDC R4, c[0x0][0x394] ;  /* 0x0000e500ff047b82 */ /* 0x000f220000000800 */
[----:B------:R-:W-:Y:S01]  /*1970*/  ISETP.NE.AND P1, PT, R15, RZ, PT ;  /* 0x000000ff0f00720c */ /* 0x000fe20003f25270 */
[----:B------:R-:W-:Y:S01]  /*1980*/  BSSY.RECONVERGENT B0, `(.L_x_3560) ;  /* 0x0000004000007945 */ /* 0x000fe20003800200 */
[----:B------:R-:W-:-:S11]  /*1990*/  ISETP.GE.AND P2, PT, R2, R13, PT ;  /* 0x0000000d0200720c */ /* 0x000fd60003f46270 */
[----:B------:R-:W-:Y:S05]  /*19a0*/  @P1 BRA `(.L_x_3561) ;  /* 0x0000000000041947 */ /* 0x000fea0003800000 */
[----:B------:R-:W-:-:S04]  /*19b0*/  DEPBAR.LE SB0, 0x0 ;  /* 0x000080000000791a */ /* 0x000fc80000000000 */
.L_x_3561:
[----:B------:R-:W-:Y:S05]  /*19c0*/  BSYNC.RECONVERGENT B0 ;  /* 0x0000000000007941 */ /* 0x000fea0003800200 */
.L_x_3560:
        /* <DEDUP_REMOVED lines=18> */
[----:B------:R-:W-:-:S05]  /*1af0*/  F2FP.F16.F32.PACK_AB R3, R3, R0 ;  /* 0x000000000303723e */ /* 0x000fca00000000ff */
[----:B------:R-:W-:Y:S01]  /*1b00*/  STG.E desc[UR6][R10.64], R3 ;  /* 0x000000030a007986 */ /* 0x000fe2000c101906 */
[----:B------:R-:W-:Y:S05]  /*1b10*/  EXIT ;  /* 0x000000000000794d */ /* 0x000fea0003800000 */
.L_x_3554:
        /* <DEDUP_REMOVED lines=8> */
.L_x_3563:
[----:B------:R-:W-:Y:S05]  /*1ba0*/  BSYNC B1 ;  /* 0x0000000000017941 */ /* 0x000fea0003800000 */
.L_x_3562:
        /* <DEDUP_REMOVED lines=8> */
.L_x_3564:
[----:B------:R-:W-:Y:S02]  /*1c30*/  HFMA2 R29, -RZ, RZ, 0, 2.384185791015625e-07 ;  /* 0x00000004ff1d7431 */ /* 0x000fe400000001ff */
[----:B------:R-:W-:-:S04]  /*1c40*/  FADD.FTZ R26, R6, R31 ;  /* 0x0000001f061a7221 */ /* 0x000fc80000010000 */
[----:B------:R-:W-:-:S07]  /*1c50*/  IMAD.MOV.U32 R36, RZ, RZ, R26 ;  /* 0x000000ffff247224 */ /* 0x000fce00078e001a */
[----:B------:R-:W-:Y:S05]  /*1c60*/  WARPSYNC.COLLECTIVE R27, `(.L_x_3565) ;  /* 0x000000001b087348 */ /* 0x000fea0003c00000 */
[----:B------:R1:W2:Y:S02]  /*1c70*/  SHFL.BFLY P1, R31, R36, R29, R30 ;  /* 0x0c00001d241f7389 */ /* 0x0002a4000002001e */
[----:B-12---:R-:W-:Y:S05]  /*1c80*/  ENDCOLLECTIVE ;  /* 0x000000000000791b */ /* 0x006fea0003800000 */
.L_x_3565:
[----:B------:R-:W-:Y:S01]  /*1c90*/  MOV R29, 0x2 ;  /* 0x00000002001d7802 */ /* 0x000fe20000000f00 */
[----:B------:R-:W-:-:S04]  /*1ca0*/  FADD.FTZ R32, R26, R31 ;  /* 0x0000001f1a207221 */ /* 0x000fc80000010000 */
[----:B------:R-:W-:-:S07]  /*1cb0*/  IMAD.MOV.U32 R36, RZ, RZ, R32 ;  /* 0x000000ffff247224 */ /* 0x000fce00078e0020 */
[----:B------:R-:W-:Y:S05]  /*1cc0*/  WARPSYNC.COLLECTIVE R27, `(.L_x_3566) ;  /* 0x000000001b087348 */ /* 0x000fea0003c00000 */
[----:B------:R1:W2:Y:S02]  /*1cd0*/  SHFL.BFLY P1, R31, R36, R29, R30 ;  /* 0x0c00001d241f7389 */ /* 0x0002a4000002001e */
[----:B-12---:R-:W-:Y:S05]  /*1ce0*/  ENDCOLLECTIVE ;  /* 0x000000000000791b */ /* 0x006fea0003800000 */
.L_x_3566:
[----:B------:R-:W-:Y:S02]  /*1cf0*/  HFMA2 R29, -RZ, RZ, 0, 5.9604644775390625e-08 ;  /* 0x00000001ff1d7431 */ /* 0x000fe400000001ff */
[----:B------:R-:W-:-:S04]  /*1d00*/  FADD.FTZ R33, R32, R31 ;  /* 0x0000001f20217221 */ /* 0x000fc80000010000 */
[----:B------:R-:W-:-:S07]  /*1d10*/  IMAD.MOV.U32 R36, RZ, RZ, R33 ;  /* 0x000000ffff247224 */ /* 0x000fce00078e0021 */
[----:B------:R-:W-:Y:S05]  /*1d20*/  WARPSYNC.COLLECTIVE R27, `(.L_x_3567) ;  /* 0x000000001b087348 */ /* 0x000fea0003c00000 */
[----:B------:R1:W2:Y:S02]  /*1d30*/  SHFL.BFLY P1, R31, R36, R29, R30 ;  /* 0x0c00001d241f7389 */ /* 0x0002a4000002001e */
[----:B-12---:R-:W-:Y:S05]  /*1d40*/  ENDCOLLECTIVE ;  /* 0x000000000000791b */ /* 0x006fea0003800000 */
.L_x_3567:
[----:B------:R-:W-:Y:S05]  /*1d50*/  BRA `(.L_x_3568) ;  /* 0xfffffff400547947 */ /* 0x000fea000383ffff */
.L_x_3557:
        /* <DEDUP_REMOVED lines=8> */
.L_x_3570:
[----:B------:R-:W-:Y:S05]  /*1de0*/  BSYNC B1 ;  /* 0x0000000000017941 */ /* 0x000fea0003800000 */
.L_x_3569:
        /* <DEDUP_REMOVED lines=8> */
.L_x_3571:
[----:B------:R-:W-:Y:S02]  /*1e70*/  HFMA2 R29, -RZ, RZ, 0, 2.384185791015625e-07 ;  /* 0x00000004ff1d7431 */ /* 0x000fe400000001ff */
[----:B------:R-:W-:-:S04]  /*1e80*/  FADD.FTZ R9, R8, R31 ;  /* 0x0000001f08097221 */ /* 0x000fc80000010000 */
[----:B------:R-:W-:-:S07]  /*1e90*/  IMAD.MOV.U32 R36, RZ, RZ, R9 ;  /* 0x000000ffff247224 */ /* 0x000fce00078e0009 */
[----:B------:R-:W-:Y:S05]  /*1ea0*/  WARPSYNC.COLLECTIVE R27, `(.L_x_3572) ;  /* 0x000000001b087348 */ /* 0x000fea0003c00000 */
[----:B------:R1:W2:Y:S02]  /*1eb0*/  SHFL.BFLY P1, R31, R36, R29, R30 ;  /* 0x0c00001d241f7389 */ /* 0x0002a4000002001e */
[----:B-12---:R-:W-:Y:S05]  /*1ec0*/  ENDCOLLECTIVE ;  /* 0x000000000000791b */ /* 0x006fea0003800000 */
.L_x_3572:
[----:B------:R-:W-:Y:S01]  /*1ed0*/  MOV R29, 0x2 ;  /* 0x00000002001d7802 */ /* 0x000fe20000000f00 */
[----:B------:R-:W-:-:S04]  /*1ee0*/  FADD.FTZ R34, R9, R31 ;  /* 0x0000001f09227221 */ /* 0x000fc80000010000 */
[----:B------:R-:W-:-:S07]  /*1ef0*/  IMAD.MOV.U32 R36, RZ, RZ, R34 ;  /* 0x000000ffff247224 */ /* 0x000fce00078e0022 */
[----:B------:R-:W-:Y:S05]  /*1f00*/  WARPSYNC.COLLECTIVE R27, `(.L_x_3573) ;  /* 0x000000001b087348 */ /* 0x000fea0003c00000 */
[----:B------:R1:W2:Y:S02]  /*1f10*/  SHFL.BFLY P1, R31, R36, R29, R30 ;  /* 0x0c00001d241f7389 */ /* 0x0002a4000002001e */
[----:B-12---:R-:W-:Y:S05]  /*1f20*/  ENDCOLLECTIVE ;  /* 0x000000000000791b */ /* 0x006fea0003800000 */
.L_x_3573:
[----:B------:R-:W-:Y:S02]  /*1f30*/  HFMA2 R29, -RZ, RZ, 0, 5.9604644775390625e-08 ;  /* 0x00000001ff1d7431 */ /* 0x000fe400000001ff */
[----:B------:R-:W-:-:S04]  /*1f40*/  FADD.FTZ R35, R34, R31 ;  /* 0x0000001f22237221 */ /* 0x000fc80000010000 */
[----:B------:R-:W-:-:S07]  /*1f50*/  IMAD.MOV.U32 R36, RZ, RZ, R35 ;  /* 0x000000ffff247224 */ /* 0x000fce00078e0023 */
[----:B------:R-:W-:Y:S05]  /*1f60*/  WARPSYNC.COLLECTIVE R27, `(.L_x_3574) ;  /* 0x000000001b087348 */ /* 0x000fea0003c00000 */
[----:B------:R1:W2:Y:S02]  /*1f70*/  SHFL.BFLY P1, R31, R36, R29, R30 ;  /* 0x0c00001d241f7389 */ /* 0x0002a4000002001e */
[----:B-12---:R-:W-:Y:S05]  /*1f80*/  ENDCOLLECTIVE ;  /* 0x000000000000791b */ /* 0x006fea0003800000 */
.L_x_3574:
[----:B------:R-:W-:Y:S05]  /*1f90*/  BRA `(.L_x_3575) ;  /* 0xfffffff400887947 */ /* 0x000fea000383ffff */
.L_x_3559:
[----:B------:R-:W-:Y:S01]  /*1fa0*/  BSSY B0, `(.L_x_3576) ;  /* 0x0000008000007945 */ /* 0x000fe20003800000 */
[----:B------:R-:W-:Y:S01]  /*1fb0*/  IMAD.MOV.U32 R36, RZ, RZ, R4 ;  /* 0x000000ffff247224 */ /* 0x000fe200078e0004 */
[----:B--2---:R-:W-:Y:S01]  /*1fc0*/  MOV R29, 0x10 ;  /* 0x00000010001d7802 */ /* 0x004fe20000000f00 */
[----:B------:R-:W-:Y:S01]  /*1fd0*/  IMAD.MOV.U32 R30, RZ, RZ, 0x1f ;  /* 0x0000001fff1e7424 */ /* 0x000fe200078e00ff */
[----:B------:R-:W-:-:S07]  /*1fe0*/  MOV R27, 0xffffffff ;  /* 0xffffffff001b7802 */ /* 0x000fce0000000f00 */
[----:B-1----:R-:W-:Y:S05]  /*1ff0*/  WARPSYNC.COLLECTIVE R27, `(.L_x_3577) ;  /* 0x000000001b087348 */ /* 0x002fea0003c00000 */
[----:B------:R2:W3:Y:S02]  /*2000*/  SHFL.BFLY P1, R31, R36, R29, R30 ;  /* 0x0c00001d241f7389 */ /* 0x0004e4000002001e */
[----:B-123--:R-:W-:Y:S05]  /*2010*/  ENDCOLLECTIVE ;  /* 0x000000000000791b */ /* 0x00efea0003800000 */
.L_x_3577:
[----:B------:R-:W-:Y:S05]  /*2020*/  BSYNC B0 ;  /* 0x0000000000007941 */ /* 0x000fea0003800000 */
.L_x_3576:
        /* <DEDUP_REMOVED lines=8> */
.L_x_3578:
[----:B------:R-:W-:Y:S02]  /*20b0*/  HFMA2 R29, -RZ, RZ, 0, 2.384185791015625e-07 ;  /* 0x00000004ff1d7431 */ /* 0x000fe400000001ff */
[----:B------:R-:W-:-:S04]  /*20c0*/  FADD.FTZ R6, R5, R31 ;  /* 0x0000001f05067221 */ /* 0x000fc80000010000 */
[----:B------:R-:W-:-:S07]  /*20d0*/  IMAD.MOV.U32 R36, RZ, RZ, R6 ;  /* 0x000000ffff247224 */ /* 0x000fce00078e0006 */
[----:B------:R-:W-:Y:S05]  /*20e0*/  WARPSYNC.COLLECTIVE R27, `(.L_x_3579) ;  /* 0x000000001b087348 */ /* 0x000fea0003c00000 */
[----:B------:R1:W2:Y:S02]  /*20f0*/  SHFL.BFLY P1, R31, R36, R29, R30 ;  /* 0x0c00001d241f7389 */ /* 0x0002a4000002001e */
[----:B-12---:R-:W-:Y:S05]  /*2100*/  ENDCOLLECTIVE ;  /* 0x000000000000791b */ /* 0x006fea0003800000 */
.L_x_3579:
[----:B------:R-:W-:Y:S01]  /*2110*/  MOV R29, 0x2 ;  /* 0x00000002001d7802 */ /* 0x000fe20000000f00 */
[----:B------:R-:W-:-:S04]  /*2120*/  FADD.FTZ R7, R6, R31 ;  /* 0x0000001f06077221 */ /* 0x000fc80000010000 */
[----:B------:R-:W-:-:S07]  /*2130*/  IMAD.MOV.U32 R36, RZ, RZ, R7 ;  /* 0x000000ffff247224 */ /* 0x000fce00078e0007 */
[----:B------:R-:W-:Y:S05]  /*2140*/  WARPSYNC.COLLECTIVE R27, `(.L_x_3580) ;  /* 0x000000001b087348 */ /* 0x000fea0003c00000 */
[----:B------:R1:W2:Y:S02]  /*2150*/  SHFL.BFLY P1, R31, R36, R29, R30 ;  /* 0x0c00001d241f7389 */ /* 0x0002a4000002001e */
[----:B-12---:R-:W-:Y:S05]  /*2160*/  ENDCOLLECTIVE ;  /* 0x000000000000791b */ /* 0x006fea0003800000 */
.L_x_3580:
[----:B------:R-:W-:Y:S02]  /*2170*/  HFMA2 R29, -RZ, RZ, 0, 5.9604644775390625e-08 ;  /* 0x00000001ff1d7431 */ /* 0x000fe400000001ff */
[----:B------:R-:W-:-:S04]  /*2180*/  FADD.FTZ R8, R7, R31 ;  /* 0x0000001f07087221 */ /* 0x000fc80000010000 */
[----:B------:R-:W-:-:S07]  /*2190*/  IMAD.MOV.U32 R36, RZ, RZ, R8 ;  /* 0x000000ffff247224 */ /* 0x000fce00078e0008 */
[----:B------:R-:W-:Y:S05]  /*21a0*/  WARPSYNC.COLLECTIVE R27, `(.L_x_3581) ;  /* 0x000000001b087348 */ /* 0x000fea0003c00000 */
[----:B------:R1:W2:Y:S02]  /*21b0*/  SHFL.BFLY P1, R31, R36, R29, R30 ;  /* 0x0c00001d241f7389 */ /* 0x0002a4000002001e */
[----:B-12---:R-:W-:Y:S05]  /*21c0*/  ENDCOLLECTIVE ;  /* 0x000000000000791b */ /* 0x006fea0003800000 */
.L_x_3581:
[----:B------:R-:W-:Y:S05]  /*21d0*/  BRA `(.L_x_3582) ;  /* 0xfffffff400e07947 */ /* 0x000fea000383ffff */
.L_x_3583:
        /* <DEDUP_REMOVED lines=10> */
.L_x_4175:


//--------------------- .text._ZN12tensorrt_llm7kernels32fusedQKNormRopeKernelNTokenHeadsIN3c104HalfEfLi256ELb0ELi4EEEvPviiifPKvS6_S6_PKlii --------------------------
	.section	.text._ZN12tensorrt_llm7kernels32fusedQKNormRopeKernelNTokenHeadsIN3c104HalfEfLi256ELb0ELi4EEEvPviiifPKvS6_S6_PKlii,"ax",@progbits
	.align	128
        .global         _ZN12tensorrt_llm7kernels32fusedQKNormRopeKernelNTokenHeadsIN3c104HalfEfLi256ELb0ELi4EEEvPviiifPKvS6_S6_PKlii
        .type           _ZN12tensorrt_llm7kernels32fusedQKNormRopeKernelNTokenHeadsIN3c104HalfEfLi256ELb0ELi4EEEvPviiifPKvS6_S6_PKlii,@function
        .size           _ZN12tensorrt_llm7kernels32fusedQKNormRopeKernelNTokenHeadsIN3c104HalfEfLi256ELb0ELi4EEEvPviiifPKvS6_S6_PKlii,(.L_x_4176 - _ZN12tensorrt_llm7kernels32fusedQKNormRopeKernelNTokenHeadsIN3c104HalfEfLi256ELb0ELi4EEEvPviiifPKvS6_S6_PKlii)
        .other          _ZN12tensorrt_llm7kernels32fusedQKNormRopeKernelNTokenHeadsIN3c104HalfEfLi256ELb0ELi4EEEvPviiifPKvS6_S6_PKlii,@"STO_CUDA_ENTRY STV_DEFAULT"
_ZN12tensorrt_llm7kernels32fusedQKNormRopeKernelNTokenHeadsIN3c104HalfEfLi256ELb0ELi4EEEvPviiifPKvS6_S6_PKlii:
.text._ZN12tensorrt_llm7kernels32fusedQKNormRopeKernelNTokenHeadsIN3c104HalfEfLi256ELb0ELi4EEEvPviiifPKvS6_S6_PKlii:
        /* <DEDUP_REMOVED lines=79> */
.L_x_3588:
        /* <DEDUP_REMOVED lines=43> */
.L_x_3587:
[----:B---3--:R-:W-:Y:S05]  /*07a0*/  BSYNC.RECONVERGENT B1 ;  /* 0x0000000000017941 */ /* 0x008fea0003800200 */
.L_x_3586:
        /* <DEDUP_REMOVED lines=12> */
.L_x_3589:
        /* <DEDUP_REMOVED lines=16> */
.L_x_3585:
[----:B---3--:R-:W-:Y:S05]  /*0970*/  BSYNC.RECONVERGENT B0 ;  /* 0x0000000000007941 */ /* 0x008fea0003800200 */
.L_x_3584:
        /* <DEDUP_REMOVED lines=40> */
.L_x_3594:
        /* <DEDUP_REMOVED lines=11> */
.L_x_3593:
[----:B------:R-:W-:Y:S05]  /*0cb0*/  BSYNC.RECONVERGENT B1 ;  /* 0x0000000000017941 */ /* 0x000fea0003800200 */
.L_x_3592:
        /* <DEDUP_REMOVED lines=8> */
.L_x_3595:
        /* <DEDUP_REMOVED lines=23> */
.L_x_3591:
[----:B------:R-:W-:Y:S05]  /*0eb0*/  BSYNC.RECONVERGENT B0 ;  /* 0x0000000000007941 */ /* 0x000fea0003800200 */
.L_x_3590:
        /* <DEDUP_REMOVED lines=60> */
.L_x_3603:
        /* <DEDUP_REMOVED lines=32> */
.L_x_3610:
        /* <DEDUP_REMOVED lines=30> */
.L_x_3598:
[----:B------:R-:W-:Y:S05]  /*1660*/  BSYNC.RECONVERGENT B0 ;  /* 0x0000000000007941 */ /* 0x000fea0003800200 */
.L_x_3597:
        /* <DEDUP_REMOVED lines=199> */
.L_x_3621:
        /* <DEDUP_REMOVED lines=25> */
.L_x_3600:
[----:B------:R-:W-:Y:S05]  /*2470*/  BSYNC B0 ;  /* 0x0000000000007941 */ /* 0x000fea0003800000 */
.L_x_3599:
        /* <DEDUP_REMOVED lines=15> */
.L_x_3596:
[----:B------:R-:W-:Y:S01]  /*2570*/  HFMA2 R3, -RZ, RZ, 0, 1.847743988037109375e-06 ;  /* 0x0000001fff037431 */ /* 0x000fe200000001ff */
[----:B------:R-:W-:Y:S01]  /*2580*/  BSSY B0, `(.L_x_3604) ;  /* 0x0000006000007945 */ /* 0x000fe20003800000 */
[----:B------:R-:W-:Y:S02]  /*2590*/  IMAD.MOV.U32 R2, RZ, RZ, 0x10 ;  /* 0x00000010ff027424 */ /* 0x000fe400078e00ff */
[----:B------:R-:W-:-:S07]  /*25a0*/  IMAD.MOV.U32 R40, RZ, RZ, -0x1 ;  /* 0xffffffffff287424 */ /* 0x000fce00078e00ff */
[----:B------:R-:W-:Y:S05]  /*25b0*/  WARPSYNC.COLLECTIVE R40, `(.L_x_3605) ;  /* 0x0000000028087348 */ /* 0x000fea0003c00000 */
[----:B------:R1:W2:Y:S02]  /*25c0*/  SHFL.BFLY P3, R42, R41, R2, R3 ;  /* 0x0c000002292a7389 */ /* 0x0002a40000060003 */
[----:B-12---:R-:W-:Y:S05]  /*25d0*/  ENDCOLLECTIVE ;  /* 0x000000000000791b */ /* 0x006fea0003800000 */
.L_x_3605:
[----:B------:R-:W-:Y:S05]  /*25e0*/  BSYNC B0 ;  /* 0x0000000000007941 */ /* 0x000fea0003800000 */
.L_x_3604:
[----:B------:R-:W-:Y:S01]  /*25f0*/  FADD.FTZ R41, R41, R42 ;  /* 0x0000002a29297221 */ /* 0x000fe20000010000 */
[----:B------:R-:W-:Y:S01]  /*2600*/  MOV R2, 0x8 ;  /* 0x0000000800027802 */ /* 0x000fe20000000f00 */
[----:B------:R-:W-:Y:S01]  /*2610*/  IMAD.MOV.U32 R3, RZ, RZ, 0x1f ;  /* 0x0000001fff037424 */ /* 0x000fe200078e00ff */
[----:B------:R-:W-:-:S07]  /*2620*/  MOV R40, 0xffffffff ;  /* 0xffffffff00287802 */ /* 0x000fce0000000f00 */
[----:B------:R-:W-:Y:S05]  /*2630*/  WARPSYNC.COLLECTIVE R40, `(.L_x_3606) ;  /* 0x0000000028087348 */ /* 0x000fea0003c00000 */
[----:B------:R1:W2:Y:S02]  /*2640*/  SHFL.BFLY P3, R42, R41, R2, R3 ;  /* 0x0c000002292a7389 */ /* 0x0002a40000060003 */
[----:B-12---:R-:W-:Y:S05]  /*2650*/  ENDCOLLECTIVE ;  /* 0x000000000000791b */ /* 0x006fea0003800000 */
.L_x_3606:
[----:B------:R-:W-:Y:S02]  /*2660*/  HFMA2 R2, -RZ, RZ, 0, 2.384185791015625e-07 ;  /* 0x00000004ff027431 */ /* 0x000fe400000001ff */
[----:B------:R-:W-:-:S04]  /*2670*/  FADD.FTZ R38, R41, R42 ;  /* 0x0000002a29267221 */ /* 0x000fc80000010000 */
[----:B------:R-:W-:-:S07]  /*2680*/  IMAD.MOV.U32 R41, RZ, RZ, R38 ;  /* 0x000000ffff297224 */ /* 0x000fce00078e0026 */
[----:B------:R-:W-:Y:S05]  /*2690*/  WARPSYNC.COLLECTIVE R40, `(.L_x_3607) ;  /* 0x0000000028087348 */ /* 0x000fea0003c00000 */
[----:B------:R1:W2:Y:S02]  /*26a0*/  SHFL.BFLY P3, R42, R41, R2, R3 ;  /* 0x0c000002292a7389 */ /* 0x0002a40000060003 */
[----:B-12---:R-:W-:Y:S05]  /*26b0*/  ENDCOLLECTIVE ;  /* 0x000000000000791b */ /* 0x006fea0003800000 */
.L_x_3607:
[----:B------:R-:W-:Y:S01]  /*26c0*/  MOV R2, 0x2 ;  /* 0x0000000200027802 */ /* 0x000fe20000000f00 */
[----:B------:R-:W-:-:S04]  /*26d0*/  FADD.FTZ R39, R38, R42 ;  /* 0x0000002a26277221 */ /* 0x000fc80000010000 */
[----:B------:R-:W-:-:S07]  /*26e0*/  IMAD.MOV.U32 R41, RZ, RZ, R39 ;  /* 0x000000ffff297224 */ /* 0x000fce00078e0027 */
[----:B------:R-:W-:Y:S05]  /*26f0*/  WARPSYNC.COLLECTIVE R40, `(.L_x_3608) ;  /* 0x0000000028087348 */ /* 0x000fea0003c00000 */
[----:B------:R1:W2:Y:S02]  /*2700*/  SHFL.BFLY P3, R42, R41, R2, R3 ;  /* 0x0c000002292a7389 */ /* 0x0002a40000060003 */
[----:B-12---:R-:W-:Y:S05]  /*2710*/  ENDCOLLECTIVE ;  /* 0x000000000000791b */ /* 0x006fea0003800000 */
.L_x_3608:
[----:B------:R-:W-:Y:S02]  /*2720*/  HFMA2 R2, -RZ, RZ, 0, 5.9604644775390625e-08 ;  /* 0x00000001ff027431 */ /* 0x000fe400000001ff */
[----:B------:R-:W-:-:S04]  /*2730*/  FADD.FTZ R43, R39, R42 ;  /* 0x0000002a272b7221 */ /* 0x000fc80000010000 */
[----:B------:R-:W-:-:S07]  /*2740*/  IMAD.MOV.U32 R41, RZ, RZ, R43 ;  /* 0x000000ffff297224 */ /* 0x000fce00078e002b */
[----:B------:R-:W-:Y:S05]  /*2750*/  WARPSYNC.COLLECTIVE R40, `(.L_x_3609) ;  /* 0x0000000028087348 */ /* 0x000fea0003c00000 */
[----:B------:R1:W2:Y:S02]  /*2760*/  SHFL.BFLY P3, R42, R41, R2, R3 ;  /* 0x0c000002292a7389 */ /* 0x0002a40000060003 */
[----:B-12---:R-:W-:Y:S05]  /*2770*/  ENDCOLLECTIVE ;  /* 0x000000000000791b */ /* 0x006fea0003800000 */
.L_x_3609:
[----:B------:R-:W-:Y:S05]  /*2780*/  BRA `(.L_x_3610) ;  /* 0xffffffec003c7947 */ /* 0x000fea000383ffff */
.L_x_3601:
        /* <DEDUP_REMOVED lines=37> */
.L_x_3612:
[----:B------:R-:W-:Y:S05]  /*29e0*/  BSYNC B1 ;  /* 0x0000000000017941 */ /* 0x000fea0003800000 */
.L_x_3611:
        /* <DEDUP_REMOVED lines=9> */
.L_x_3613:
        /* <DEDUP_REMOVED lines=29> */
.L_x_3614:
        /* <DEDUP_REMOVED lines=29> */
.L_x_3615:
        /* <DEDUP_REMOVED lines=33> */
.L_x_3616:
        /* <DEDUP_REMOVED lines=31> */
.L_x_3617:
        /* <DEDUP_REMOVED lines=26> */
.L_x_3618:
        /* <DEDUP_REMOVED lines=32> */
.L_x_3619:
        /* <DEDUP_REMOVED lines=9> */
.L_x_3620:
[----:B------:R-:W-:-:S04]  /*3650*/  FMUL.FTZ R51, R51, R48 ;  /* 0x0000003033337220 */ /* 0x000fc80000410000 */
[----:B------:R-:W-:Y:S01]  /*3660*/  FFMA.FTZ R0, R0, R47, R51 ;  /* 0x0000002f00007223 */ /* 0x000fe20000010033 */
[----:B------:R-:W-:Y:S06]  /*3670*/  BRA `(.L_x_3621) ;  /* 0xffffffec00187947 */ /* 0x000fec000383ffff */
.L_x_3602:
[----:B------:R-:W-:Y:S01]  /*3680*/  BSSY B1, `(.L_x_3622) ;  /* 0x0000005000017945 */ /* 0x000fe20003800000 */
[----:B------:R-:W-:-:S07]  /*3690*/  MOV R40, 0xffffffff ;  /* 0xffffffff00287802 */ /* 0x000fce0000000f00 */
[----:B------:R-:W-:Y:S05]  /*36a0*/  WARPSYNC.COLLECTIVE R40, `(.L_x_3623) ;  /* 0x0000000028087348 */ /* 0x000fea0003c00000 */
[----:B------:R-:W-:Y:S01]  /*36b0*/  NOP ;  /* 0x0000000000007918 */ /* 0x000fe20000000000 */
[----:B------:R-:W-:Y:S05]  /*36c0*/  ENDCOLLECTIVE ;  /* 0x000000000000791b */ /* 0x000fea0003800000 */
.L_x_3623:
[----:B------:R-:W-:Y:S05]  /*36d0*/  BSYNC B1 ;  /* 0x0000000000017941 */ /* 0x000fea0003800000 */
.L_x_3622:
[----:B------:R-:W-:Y:S05]  /*36e0*/  BRA `(.L_x_3600) ;  /* 0xffffffec00607947 */ /* 0x000fea000383ffff */
.L_x_3624:
        /* <DEDUP_REMOVED lines=9> */
.L_x_4176:


//--------------------- .text._ZN12tensorrt_llm7kernels32fusedQKNormRopeKernelNTokenHeadsIN3c104HalfEfLi256ELb1ELi4EEEvPviiifPKvS6_S6_PKlii --------------------------
	.section	.text._ZN12tensorrt_llm7kernels32fusedQKNormRopeKernelNTokenHeadsIN3c104HalfEfLi256ELb1ELi4EEEvPviiifPKvS6_S6_PKlii,"ax",@progbits
	.align	128
        .global         _ZN12tensorrt_llm7kernels32fusedQKNormRopeKernelNTokenHeadsIN3c104HalfEfLi256ELb1ELi4EEEvPviiifPKvS6_S6_PKlii
        .type           _ZN12tensorrt_llm7kernels32fusedQKNormRopeKernelNTokenHeadsIN3c104HalfEfLi256ELb1ELi4EEEvPviiifPKvS6_S6_PKlii,@function
        .size           _ZN12tensorrt_llm7kernels32fusedQKNormRopeKernelNTokenHeadsIN3c104HalfEfLi256ELb1ELi4EEEvPviiifPKvS6_S6_PKlii,(.L_x_4177 - _ZN12tensorrt_llm7kernels32fusedQKNormRopeKernelNTokenHeadsIN3c104HalfEfLi256ELb1ELi4EEEvPviiifPKvS6_S6_PKlii)
        .other          _ZN12tensorrt_llm7kernels32fusedQKNormRopeKernelNTokenHeadsIN3c104HalfEfLi256ELb1ELi4EEEvPviiifPKvS6_S6_PKlii,@"STO_CUDA_ENTRY STV_DEFAULT"
_ZN12tensorrt_llm7kernels32fusedQKNormRopeKernelNTokenHeadsIN3c104HalfEfLi256ELb1ELi4EEEvPviiifPKvS6_S6_PKlii:
.text._ZN12tensorrt_llm7kernels32fusedQKNormRopeKernelNTokenHeadsIN3c104HalfEfLi256ELb1ELi4EEEvPviiifPKvS6_S6_PKlii:
        /* <DEDUP_REMOVED lines=78> */
.L_x_3629:
        /* <DEDUP_REMOVED lines=43> */
.L_x_3628:
[----:B---3--:R-:W-:Y:S05]  /*0790*/  BSYNC.RECONVERGENT B1 ;  /* 0x0000000000017941 */ /* 0x008fea0003800200 */
.L_x_3627:
        /* <DEDUP_REMOVED lines=12> */
.L_x_3630:
        /* <DEDUP_REMOVED lines=16> */
.L_x_3626:
[----:B---3--:R-:W-:Y:S05]  /*0960*/  BSYNC.RECONVERGENT B0 ;  /* 0x0000000000007941 */ /* 0x008fea0003800200 */
.L_x_3625:
        /* <DEDUP_REMOVED lines=40> */
.L_x_3635:
        /* <DEDUP_REMOVED lines=11> */
.L_x_3634:
[----:B------:R-:W-:Y:S05]  /*0ca0*/  BSYNC.RECONVERGENT B1 ;  /* 0x0000000000017941 */ /* 0x000fea0003800200 */
.L_x_3633:
        /* <DEDUP_REMOVED lines=8> */
.L_x_3636:
        /* <DEDUP_REMOVED lines=23> */
.L_x_3632:
[----:B------:R-:W-:Y:S05]  /*0ea0*/  BSYNC.RECONVERGENT B0 ;  /* 0x0000000000007941 */ /* 0x000fea0003800200 */
.L_x_3631:
        /* <DEDUP_REMOVED lines=63> */
.L_x_3642:
        /* <DEDUP_REMOVED lines=32> */
.L_x_3649:
        /* <DEDUP_REMOVED lines=30> */
.L_x_3639:
[----:B------:R-:W-:Y:S05]  /*1680*/  BSYNC.RECONVERGENT B0 ;  /* 0x0000000000007941 */ /* 0x000fea0003800200 */
.L_x_3638:
        /* <DEDUP_REMOVED lines=28> */
.L_x_3641:
[----:B------:R-:W-:Y:S05]  /*1850*/  BSYNC.RECONVERGENT B0 ;  /* 0x0000000000007941 */ /* 0x000fea0003800200 */
.L_x_3640:
        /* <DEDUP_REMOVED lines=15> */
.L_x_3637:
        /* <DEDUP_REMOVED lines=8> */
.L_x_3644:
[----:B------:R-:W-:Y:S05]  /*19d0*/  BSYNC B0 ;  /* 0x0000000000007941 */ /* 0x000fea0003800000 */
.L_x_3643:
        /* <DEDUP_REMOVED lines=8> */
.L_x_3645:
[----:B------:R-:W-:Y:S02]  /*1a60*/  HFMA2 R41, -RZ, RZ, 0, 2.384185791015625e-07 ;  /* 0x00000004ff297431 */ /* 0x000fe400000001ff */
[----:B------:R-:W-:-:S04]  /*1a70*/  IMAD.MOV.U32 R5, RZ, RZ, R40 ;  /* 0x000000ffff057224 */ /* 0x000fc800078e0028 */
[----:B------:R-:W-:-:S05]  /*1a80*/  FADD.FTZ R5, R6, R5 ;  /* 0x0000000506057221 */ /* 0x000fca0000010000 */
[----:B------:R-:W-:-:S07]  /*1a90*/  MOV R6, R5 ;  /* 0x0000000500067202 */ /* 0x000fce0000000f00 */
[----:B------:R-:W-:Y:S05]  /*1aa0*/  WARPSYNC.COLLECTIVE R39, `(.L_x_3646) ;  /* 0x0000000027087348 */ /* 0x000fea0003c00000 */
[----:B------:R1:W2:Y:S02]  /*1ab0*/  SHFL.BFLY P1, R40, R6, R41, R42 ;  /* 0x0c00002906287389 */ /* 0x0002a4000002002a */
[----:B-12---:R-:W-:Y:S05]  /*1ac0*/  ENDCOLLECTIVE ;  /* 0x000000000000791b */ /* 0x006fea0003800000 */
.L_x_3646:
[----:B------:R-:W-:Y:S02]  /*1ad0*/  HFMA2 R41, -RZ, RZ, 0, 1.1920928955078125e-07 ;  /* 0x00000002ff297431 */ /* 0x000fe400000001ff */
[----:B------:R-:W-:-:S04]  /*1ae0*/  IMAD.MOV.U32 R38, RZ, RZ, R40 ;  /* 0x000000ffff267224 */ /* 0x000fc800078e0028 */
[----:B------:R-:W-:-:S05]  /*1af0*/  FADD.FTZ R38, R5, R38 ;  /* 0x0000002605267221 */ /* 0x000fca0000010000 */
[----:B------:R-:W-:-:S07]  /*1b00*/  MOV R6, R38 ;  /* 0x0000002600067202 */ /* 0x000fce0000000f00 */
[----:B------:R-:W-:Y:S05]  /*1b10*/  WARPSYNC.COLLECTIVE R39, `(.L_x_3647) ;  /* 0x0000000027087348 */ /* 0x000fea0003c00000 */
[----:B------:R1:W2:Y:S02]  /*1b20*/  SHFL.BFLY P1, R40, R6, R41, R42 ;  /* 0x0c00002906287389 */ /* 0x0002a4000002002a */
[----:B-12---:R-:W-:Y:S05]  /*1b30*/  ENDCOLLECTIVE ;  /* 0x000000000000791b */ /* 0x006fea0003800000 */
.L_x_3647:
[----:B------:R-:W-:Y:S02]  /*1b40*/  HFMA2 R41, -RZ, RZ, 0, 5.9604644775390625e-08 ;  /* 0x00000001ff297431 */ /* 0x000fe400000001ff */
[----:B------:R-:W-:-:S04]  /*1b50*/  IMAD.MOV.U32 R37, RZ, RZ, R40 ;  /* 0x000000ffff257224 */ /* 0x000fc800078e0028 */
[----:B------:R-:W-:-:S05]  /*1b60*/  FADD.FTZ R37, R38, R37 ;  /* 0x0000002526257221 */ /* 0x000fca0000010000 */
[----:B------:R-:W-:-:S07]  /*1b70*/  MOV R6, R37 ;  /* 0x0000002500067202 */ /* 0x000fce0000000f00 */
[----:B------:R-:W-:Y:S05]  /*1b80*/  WARPSYNC.COLLECTIVE R39, `(.L_x_3648) ;  /* 0x0000000027087348 */ /* 0x000fea0003c00000 */
[----:B------:R1:W2:Y:S02]  /*1b90*/  SHFL.BFLY P1, R40, R6, R41, R42 ;  /* 0x0c00002906287389 */ /* 0x0002a4000002002a */
[----:B-12---:R-:W-:Y:S05]  /*1ba0*/  ENDCOLLECTIVE ;  /* 0x000000000000791b */ /* 0x006fea0003800000 */
.L_x_3648:
[----:B------:R-:W-:Y:S05]  /*1bb0*/  BRA `(.L_x_3649) ;  /* 0xfffffff800387947 */ /* 0x000fea000383ffff */
.L_x_3650:
        /* <DEDUP_REMOVED lines=12> */
.L_x_4177:


//--------------------- .text._ZN12tensorrt_llm7kernels32fusedQKNormRopeKernelNTokenHeadsIN3c104HalfEfLi128ELb0ELi4EEEvPviiifPKvS6_S6_PKlii --------------------------
	.section	.text._ZN12tensorrt_llm7kernels32fusedQKNormRopeKernelNTokenHeadsIN3c104HalfEfLi128ELb0ELi4EEEvPviiifPKvS6_S6_PKlii,"ax",@progbits
	.align	128
        .global         _ZN12tensorrt_llm7kernels32fusedQKNormRopeKernelNTokenHeadsIN3c104HalfEfLi128ELb0ELi4EEEvPviiifPKvS6_S6_PKlii
        .type           _ZN12tensorrt_llm7kernels32fusedQKNormRopeKernelNTokenHeadsIN3c104HalfEfLi128ELb0ELi4EEEvPviiifPKvS6_S6_PKlii,@function
        .size           _ZN12tensorrt_llm7kernels32fusedQKNormRopeKernelNTokenHeadsIN3c104HalfEfLi128ELb0ELi4EEEvPviiifPKvS6_S6_PKlii,(.L_x_4178 - _ZN12tensorrt_llm7kernels32fusedQKNormRopeKernelNTokenHeadsIN3c104HalfEfLi128ELb0ELi4EEEvPviiifPKvS6_S6_PKlii)
        .other          _ZN12tensorrt_llm7kernels32fusedQKNormRopeKernelNTokenHeadsIN3c104HalfEfLi128ELb0ELi4EEEvPviiifPKvS6_S6_PKlii,@"STO_CUDA_ENTRY STV_DEFAULT"
_ZN12tensorrt_llm7kernels32fusedQKNormRopeKernelNTokenHeadsIN3c104HalfEfLi128ELb0ELi4EEEvPviiifPKvS6_S6_PKlii:
.text._ZN12tensorrt_llm7kernels32fusedQKNormRopeKernelNTokenHeadsIN3c104HalfEfLi128ELb0ELi4EEEvPviiifPKvS6_S6_PKlii:
        /* <DEDUP_REMOVED lines=78> */
.L_x_3655:
        /* <DEDUP_REMOVED lines=43> */
.L_x_3654:
[----:B------:R-:W-:Y:S05]  /*0790*/  BSYNC.RECONVERGENT B1 ;  /* 0x0000000000017941 */ /* 0x000fea0003800200 */
.L_x_3653:
        /* <DEDUP_REMOVED lines=12> */
.L_x_3656:
        /* <DEDUP_REMOVED lines=16> */
.L_x_3652:
[----:B------:R-:W-:Y:S05]  /*0960*/  BSYNC.RECONVERGENT B0 ;  /* 0x0000000000007941 */ /* 0x000fea0003800200 */
.L_x_3651:
        /* <DEDUP_REMOVED lines=40> */
.L_x_3661:
        /* <DEDUP_REMOVED lines=11> */
.L_x_3660:
[----:B------:R-:W-:Y:S05]  /*0ca0*/  BSYNC.RECONVERGENT B1 ;  /* 0x0000000000017941 */ /* 0x000fea0003800200 */
.L_x_3659:
        /* <DEDUP_REMOVED lines=8> */
.L_x_3662:
        /* <DEDUP_REMOVED lines=23> */
.L_x_3658:
[----:B------:R-:W-:Y:S05]  /*0ea0*/  BSYNC.RECONVERGENT B0 ;  /* 0x0000000000007941 */ /* 0x000fea0003800200 */
.L_x_3657:
        /* <DEDUP_REMOVED lines=98> */
.L_x_3670:
        /* <DEDUP_REMOVED lines=24> */
.L_x_3677:
        /* <DEDUP_REMOVED lines=18> */
.L_x_3665:
[----:B------:R-:W-:Y:S05]  /*1770*/  BSYNC.RECONVERGENT B0 ;  /* 0x0000000000007941 */ /* 0x000fea0003800200 */
.L_x_3664:
        /* <DEDUP_REMOVED lines=58> */
.L_x_3684:
        /* <DEDUP_REMOVED lines=11> */
.L_x_3667:
[----:B------:R-:W-:Y:S05]  /*1bd0*/  BSYNC B0 ;  /* 0x0000000000007941 */ /* 0x000fea0003800000 */
.L_x_3666:
        /* <DEDUP_REMOVED lines=13> */
.L_x_3663:
[----:B------:R-:W-:Y:S01]  /*1cb0*/  BSSY B0, `(.L_x_3671) ;  /* 0x0000007000007945 */ /* 0x000fe20003800000 */
[----:B------:R-:W-:Y:S01]  /*1cc0*/  IMAD.MOV.U32 R2, RZ, RZ, 0x10 ;  /* 0x00000010ff027424 */ /* 0x000fe200078e00ff */
[----:B------:R-:W-:Y:S01]  /*1cd0*/  MOV R4, 0xffffffff ;  /* 0xffffffff00047802 */ /* 0x000fe20000000f00 */
[----:B------:R-:W-:-:S07]  /*1ce0*/  IMAD.MOV.U32 R3, RZ, RZ, 0x1f ;  /* 0x0000001fff037424 */ /* 0x000fce00078e00ff */
[----:B------:R-:W-:Y:S05]  /*1cf0*/  WARPSYNC.COLLECTIVE R4, `(.L_x_3672) ;  /* 0x0000000004087348 */ /* 0x000fea0003c00000 */
[----:B------:R1:W2:Y:S02]  /*1d00*/  SHFL.BFLY P2, R34, R5, R2, R3 ;  /* 0x0c00000205227389 */ /* 0x0002a40000040003 */
[----:B-12---:R-:W-:Y:S05]  /*1d10*/  ENDCOLLECTIVE ;  /* 0x000000000000791b */ /* 0x006fea0003800000 */
.L_x_3672:
[----:B------:R-:W-:Y:S05]  /*1d20*/  BSYNC B0 ;  /* 0x0000000000007941 */ /* 0x000fea0003800000 */
.L_x_3671:
[----:B------:R-:W-:Y:S01]  /*1d30*/  FADD.FTZ R5, R5, R34 ;  /* 0x0000002205057221 */ /* 0x000fe20000010000 */
[----:B------:R-:W-:Y:S02]  /*1d40*/  IMAD.MOV.U32 R2, RZ, RZ, 0x8 ;  /* 0x00000008ff027424 */ /* 0x000fe400078e00ff */
[----:B------:R-:W-:Y:S02]  /*1d50*/  HFMA2 R3, -RZ, RZ, 0, 1.847743988037109375e-06 ;  /* 0x0000001fff037431 */ /* 0x000fe400000001ff */
[----:B------:R-:W-:-:S07]  /*1d60*/  IMAD.MOV.U32 R4, RZ, RZ, -0x1 ;  /* 0xffffffffff047424 */ /* 0x000fce00078e00ff */
[----:B------:R-:W-:Y:S05]  /*1d70*/  WARPSYNC.COLLECTIVE R4, `(.L_x_3673) ;  /* 0x0000000004087348 */ /* 0x000fea0003c00000 */
[----:B------:R1:W2:Y:S02]  /*1d80*/  SHFL.BFLY P2, R34, R5, R2, R3 ;  /* 0x0c00000205227389 */ /* 0x0002a40000040003 */
[----:B-12---:R-:W-:Y:S05]  /*1d90*/  ENDCOLLECTIVE ;  /* 0x000000000000791b */ /* 0x006fea0003800000 */
.L_x_3673:
[----:B------:R-:W-:Y:S02]  /*1da0*/  IMAD.MOV.U32 R2, RZ, RZ, 0x4 ;  /* 0x00000004ff027424 */ /* 0x000fe400078e00ff */
[----:B------:R-:W-:-:S05]  /*1db0*/  FADD.FTZ R30, R5, R34 ;  /* 0x00000022051e7221 */ /* 0x000fca0000010000 */
[----:B------:R-:W-:-:S07]  /*1dc0*/  MOV R5, R30 ;  /* 0x0000001e00057202 */ /* 0x000fce0000000f00 */
[----:B------:R-:W-:Y:S05]  /*1dd0*/  WARPSYNC.COLLECTIVE R4, `(.L_x_3674) ;  /* 0x0000000004087348 */ /* 0x000fea0003c00000 */
[----:B------:R1:W2:Y:S02]  /*1de0*/  SHFL.BFLY P2, R34, R5, R2, R3 ;  /* 0x0c00000205227389 */ /* 0x0002a40000040003 */
[----:B-12---:R-:W-:Y:S05]  /*1df0*/  ENDCOLLECTIVE ;  /* 0x000000000000791b */ /* 0x006fea0003800000 */
.L_x_3674:
[----:B------:R-:W-:Y:S02]  /*1e00*/  IMAD.MOV.U32 R2, RZ, RZ, 0x2 ;  /* 0x00000002ff027424 */ /* 0x000fe400078e00ff */
[----:B------:R-:W-:-:S05]  /*1e10*/  FADD.FTZ R35, R30, R34 ;  /* 0x000000221e237221 */ /* 0x000fca0000010000 */
[----:B------:R-:W-:-:S07]  /*1e20*/  MOV R5, R35 ;  /* 0x0000002300057202 */ /* 0x000fce0000000f00 */
[----:B------:R-:W-:Y:S05]  /*1e30*/  WARPSYNC.COLLECTIVE R4, `(.L_x_3675) ;  /* 0x0000000004087348 */ /* 0x000fea0003c00000 */
[----:B------:R1:W2:Y:S02]  /*1e40*/  SHFL.BFLY P2, R34, R5, R2, R3 ;  /* 0x0c00000205227389 */ /* 0x0002a40000040003 */
[----:B-12---:R-:W-:Y:S05]  /*1e50*/  ENDCOLLECTIVE ;  /* 0x000000000000791b */ /* 0x006fea0003800000 */
.L_x_3675:
[----:B------:R-:W-:Y:S02]  /*1e60*/  IMAD.MOV.U32 R2, RZ, RZ, 0x1 ;  /* 0x00000001ff027424 */ /* 0x000fe400078e00ff */
[----:B------:R-:W-:-:S05]  /*1e70*/  FADD.FTZ R36, R35, R34 ;  /* 0x0000002223247221 */ /* 0x000fca0000010000 */
[----:B------:R-:W-:-:S07]  /*1e80*/  MOV R5, R36 ;  /* 0x0000002400057202 */ /* 0x000fce0000000f00 */
[----:B------:R-:W-:Y:S05]  /*1e90*/  WARPSYNC.COLLECTIVE R4, `(.L_x_3676) ;  /* 0x0000000004087348 */ /* 0x000fea0003c00000 */
[----:B------:R1:W2:Y:S02]  /*1ea0*/  SHFL.BFLY P2, R34, R5, R2, R3 ;  /* 0x0c00000205227389 */ /* 0x0002a40000040003 */
[----:B-12---:R-:W-:Y:S05]  /*1eb0*/  ENDCOLLECTIVE ;  /* 0x000000000000791b */ /* 0x006fea0003800000 */
.L_x_3676:
[----:B------:R-:W-:Y:S05]  /*1ec0*/  BRA `(.L_x_3677) ;  /* 0xfffffff400e07947 */ /* 0x000fea000383ffff */
.L_x_3668:
        /* <DEDUP_REMOVED lines=32> */
.L_x_3679:
[----:B------:R-:W-:Y:S05]  /*20d0*/  BSYNC B1 ;  /* 0x0000000000017941 */ /* 0x000fea0003800000 */
.L_x_3678:
        /* <DEDUP_REMOVED lines=10> */
.L_x_3680:
        /* <DEDUP_REMOVED lines=8> */
.L_x_3681:
        /* <DEDUP_REMOVED lines=12> */
.L_x_3682:
        /* <DEDUP_REMOVED lines=9> */
.L_x_3683:
[----:B------:R-:W-:Y:S05]  /*2350*/  BRA `(.L_x_3684) ;  /* 0xfffffff400f07947 */ /* 0x000fea000383ffff */
.L_x_3669:
[----:B------:R-:W-:Y:S01]  /*2360*/  BSSY B1, `(.L_x_3685) ;  /* 0x0000005000017945 */ /* 0x000fe20003800000 */
[----:B------:R-:W-:-:S07]  /*2370*/  MOV R4, 0xffffffff ;  /* 0xffffffff00047802 */ /* 0x000fce0000000f00 */
[----:B------:R-:W-:Y:S05]  /*2380*/  WARPSYNC.COLLECTIVE R4, `(.L_x_3686) ;  /* 0x0000000004087348 */ /* 0x000fea0003c00000 */
[----:B------:R-:W-:Y:S01]  /*2390*/  NOP ;  /* 0x0000000000007918 */ /* 0x000fe20000000000 */
[----:B------:R-:W-:Y:S05]  /*23a0*/  ENDCOLLECTIVE ;  /* 0x000000000000791b */ /* 0x000fea0003800000 */
.L_x_3686:
[----:B------:R-:W-:Y:S05]  /*23b0*/  BSYNC B1 ;  /* 0x0000000000017941 */ /* 0x000fea0003800000 */
.L_x_3685:
[----:B------:R-:W-:Y:S05]  /*23c0*/  BRA `(.L_x_3667) ;  /* 0xfffffff800007947 */ /* 0x000fea000383ffff */
.L_x_3687:
        /* <DEDUP_REMOVED lines=11> */
.L_x_4178:


//--------------------- .text._ZN12tensorrt_llm7kernels32fusedQKNormRopeKernelNTokenHeadsIN3c104HalfEfLi128ELb1ELi4EEEvPviiifPKvS6_S6_PKlii --------------------------
	.section	.text._ZN12tensorrt_llm7kernels32fusedQKNormRopeKernelNTokenHeadsIN3c104HalfEfLi128ELb1ELi4EEEvPviiifPKvS6_S6_PKlii,"ax",@progbits
	.align	128
        .global         _ZN12tensorrt_llm7kernels32fusedQKNormRopeKernelNTokenHeadsIN3c104HalfEfLi128ELb1ELi4EEEvPviiifPKvS6_S6_PKlii
        .type           _ZN12tensorrt_llm7kernels32fusedQKNormRopeKernelNTokenHeadsIN3c104HalfEfLi128ELb1ELi4EEEvPviiifPKvS6_S6_PKlii,@function
        .size           _ZN12tensorrt_llm7kernels32fusedQKNormRopeKernelNTokenHeadsIN3c104HalfEfLi128ELb1ELi4EEEvPviiifPKvS6_S6_PKlii,(.L_x_4179 - _ZN12tensorrt_llm7kernels32fusedQKNormRopeKernelNTokenHeadsIN3c104HalfEfLi128ELb1ELi4EEEvPviiifPKvS6_S6_PKlii)
        .other          _ZN12tensorrt_llm7kernels32fusedQKNormRopeKernelNTokenHeadsIN3c104HalfEfLi128ELb1ELi4EEEvPviiifPKvS6_S6_PKlii,@"STO_CUDA_ENTRY STV_DEFAULT"
_ZN12tensorrt_llm7kernels32fusedQKNormRopeKernelNTokenHeadsIN3c104HalfEfLi128ELb1ELi4EEEvPviiifPKvS6_S6_PKlii:
.text._ZN12tensorrt_llm7kernels32fusedQKNormRopeKernelNTokenHeadsIN3c104HalfEfLi128ELb1ELi4EEEvPviiifPKvS6_S6_PKlii:
        /* <DEDUP_REMOVED lines=78> */
.L_x_3692:
        /* <DEDUP_REMOVED lines=43> */
.L_x_3691:
[----:B------:R-:W-:Y:S05]  /*0790*/  BSYNC.RECONVERGENT B1 ;  /* 0x0000000000017941 */ /* 0x000fea0003800200 */
.L_x_3690:
        /* <DEDUP_REMOVED lines=12> */
.L_x_3693:
        /* <DEDUP_REMOVED lines=16> */
.L_x_3689:
[----:B------:R-:W-:Y:S05]  /*0960*/  BSYNC.RECONVERGENT B0 ;  /* 0x0000000000007941 */ /* 0x000fea0003800200 */
.L_x_3688:
        /* <DEDUP_REMOVED lines=40> */
.L_x_3698:
        /* <DEDUP_REMOVED lines=11> */
.L_x_3697:
[----:B------:R-:W-:Y:S05]  /*0ca0*/  BSYNC.RECONVERGENT B1 ;  /* 0x0000000000017941 */ /* 0x000fea0003800200 */
.L_x_3696:
        /* <DEDUP_REMOVED lines=8> */
.L_x_3699:
        /* <DEDUP_REMOVED lines=23> */
.L_x_3695:
[----:B------:R-:W-:Y:S05]  /*0ea0*/  BSYNC.RECONVERGENT B0 ;  /* 0x0000000000007941 */ /* 0x000fea0003800200 */
.L_x_3694:
        /* <DEDUP_REMOVED lines=45> */
.L_x_3705:
        /* <DEDUP_REMOVED lines=24> */
.L_x_3712:
        /* <DEDUP_REMOVED lines=18> */
.L_x_3702:
[----:B------:R-:W-:Y:S05]  /*1420*/  BSYNC.RECONVERGENT B0 ;  /* 0x0000000000007941 */ /* 0x000fea0003800200 */
.L_x_3701:
        /* <DEDUP_REMOVED lines=16> */
.L_x_3704:
[----:B------:R-:W-:Y:S05]  /*1530*/  BSYNC.RECONVERGENT B0 ;  /* 0x0000000000007941 */ /* 0x000fea0003800200 */
.L_x_3703:
        /* <DEDUP_REMOVED lines=13> */
.L_x_3700:
[----:B------:R-:W-:Y:S01]  /*1610*/  HFMA2 R24, -RZ, RZ, 0, 1.847743988037109375e-06 ;  /* 0x0000001fff187431 */ /* 0x000fe200000001ff */
[----:B------:R-:W-:Y:S01]  /*1620*/  BSSY B0, `(.L_x_3706) ;  /* 0x0000006000007945 */ /* 0x000fe20003800000 */
[----:B------:R-:W-:Y:S02]  /*1630*/  IMAD.MOV.U32 R21, RZ, RZ, 0x10 ;  /* 0x00000010ff157424 */ /* 0x000fe400078e00ff */
[----:B------:R-:W-:-:S07]  /*1640*/  IMAD.MOV.U32 R23, RZ, RZ, -0x1 ;  /* 0xffffffffff177424 */ /* 0x000fce00078e00ff */
[----:B------:R-:W-:Y:S05]  /*1650*/  WARPSYNC.COLLECTIVE R23, `(.L_x_3707) ;  /* 0x0000000017087348 */ /* 0x000fea0003c00000 */
[----:B------:R1:W2:Y:S02]  /*1660*/  SHFL.BFLY P2, R24, R25, R21, R24 ;  /* 0x0c00001519187389 */ /* 0x0002a40000040018 */
[----:B-12---:R-:W-:Y:S05]  /*1670*/  ENDCOLLECTIVE ;  /* 0x000000000000791b */ /* 0x006fea0003800000 */
.L_x_3707:
[----:B------:R-:W-:Y:S05]  /*1680*/  BSYNC B0 ;  /* 0x0000000000007941 */ /* 0x000fea0003800000 */
.L_x_3706:
        /* <DEDUP_REMOVED lines=8> */
.L_x_3708:
        /* <DEDUP_REMOVED lines=8> */
.L_x_3709:
        /* <DEDUP_REMOVED lines=8> */
.L_x_3710:
        /* <DEDUP_REMOVED lines=8> */
.L_x_3711:
[----:B------:R-:W-:Y:S01]  /*1890*/  MOV R26, R24 ;  /* 0x00000018001a7202 */ /* 0x000fe20000000f00 */
[----:B------:R-:W-:Y:S06]  /*18a0*/  BRA `(.L_x_3712) ;  /* 0xfffffff800947947 */ /* 0x000fec000383ffff */
.L_x_3713:
        /* <DEDUP_REMOVED lines=13> */
.L_x_4179:


//--------------------- .text._ZN12tensorrt_llm7kernels32fusedQKNormRopeKernelNTokenHeadsIN3c104HalfEfLi64ELb0ELi4EEEvPviiifPKvS6_S6_PKlii --------------------------
	.section	.text._ZN12tensorrt_llm7kernels32fusedQKNormRopeKernelNTokenHeadsIN3c104HalfEfLi64ELb0ELi4EEEvPviiifPKvS6_S6_PKlii,"ax",@progbits
	.align	128
        .global         _ZN12tensorrt_llm7kernels32fusedQKNormRopeKernelNTokenHeadsIN3c104HalfEfLi64ELb0ELi4EEEvPviiifPKvS6_S6_PKlii
        .type           _ZN12tensorrt_llm7kernels32fusedQKNormRopeKernelNTokenHeadsIN3c104HalfEfLi64ELb0ELi4EEEvPviiifPKvS6_S6_PKlii,@function
        .size           _ZN12tensorrt_llm7kernels32fusedQKNormRopeKernelNTokenHeadsIN3c104HalfEfLi64ELb0ELi4EEEvPviiifPKvS6_S6_PKlii,(.L_x_4180 - _ZN12tensorrt_llm7kernels32fusedQKNormRopeKernelNTokenHeadsIN3c104HalfEfLi64ELb0ELi4EEEvPviiifPKvS6_S6_PKlii)
        .other          _ZN12tensorrt_llm7kernels32fusedQKNormRopeKernelNTokenHeadsIN3c104HalfEfLi64ELb0ELi4EEEvPviiifPKvS6_S6_PKlii,@"STO_CUDA_ENTRY STV_DEFAULT"
_ZN12tensorrt_llm7kernels32fusedQKNormRopeKernelNTokenHeadsIN3c104HalfEfLi64ELb0ELi4EEEvPviiifPKvS6_S6_PKlii:
.text._ZN12tensorrt_llm7kernels32fusedQKNormRopeKernelNTokenHeadsIN3c104HalfEfLi64ELb0ELi4EEEvPviiifPKvS6_S6_PKlii:
        /* <DEDUP_REMOVED lines=79> */
.L_x_3718:
        /* <DEDUP_REMOVED lines=43> */
.L_x_3717:
[----:B------:R-:W-:Y:S05]  /*07a0*/  BSYNC.RECONVERGENT B1 ;  /* 0x0000000000017941 */ /* 0x000fea0003800200 */
.L_x_3716:
        /* <DEDUP_REMOVED lines=12> */
.L_x_3719:
        /* <DEDUP_REMOVED lines=16> */
.L_x_3715:
[----:B------:R-:W-:Y:S05]  /*0970*/  BSYNC.RECONVERGENT B0 ;  /* 0x0000000000007941 */ /* 0x000fea0003800200 */
.L_x_3714:
        /* <DEDUP_REMOVED lines=40> */
.L_x_3724:
        /* <DEDUP_REMOVED lines=11> */
.L_x_3723:
[----:B------:R-:W-:Y:S05]  /*0cb0*/  BSYNC.RECONVERGENT B1 ;  /* 0x0000000000017941 */ /* 0x000fea0003800200 */
.L_x_3722:
        /* <DEDUP_REMOVED lines=8> */
.L_x_3725:
        /* <DEDUP_REMOVED lines=23> */
.L_x_3721:
[----:B------:R-:W-:Y:S05]  /*0eb0*/  BSYNC.RECONVERGENT B0 ;  /* 0x0000000000007941 */ /* 0x000fea0003800200 */
.L_x_3720:
        /* <DEDUP_REMOVED lines=57> */
.L_x_3733:
        /* <DEDUP_REMOVED lines=20> */
.L_x_3740:
        /* <DEDUP_REMOVED lines=13> */
.L_x_3728:
[----:B------:R-:W-:Y:S05]  /*1460*/  BSYNC.RECONVERGENT B0 ;  /* 0x0000000000007941 */ /* 0x000fea0003800200 */
.L_x_3727:
        /* <DEDUP_REMOVED lines=42> */
.L_x_3745:
        /* <DEDUP_REMOVED lines=11> */
.L_x_3730:
[----:B------:R-:W-:Y:S05]  /*17c0*/  BSYNC B0 ;  /* 0x0000000000007941 */ /* 0x000fea0003800000 */
.L_x_3729:
        /* <DEDUP_REMOVED lines=12> */
.L_x_3726:
[----:B------:R-:W-:Y:S01]  /*1890*/  HFMA2 R23, -RZ, RZ, 0, 9.5367431640625e-07 ;  /* 0x00000010ff177431 */ /* 0x000fe200000001ff */
[----:B------:R-:W-:Y:S01]  /*18a0*/  BSSY B0, `(.L_x_3734) ;  /* 0x0000006000007945 */ /* 0x000fe20003800000 */
[----:B------:R-:W-:Y:S02]  /*18b0*/  IMAD.MOV.U32 R24, RZ, RZ, 0x1f ;  /* 0x0000001fff187424 */ /* 0x000fe400078e00ff */
[----:B------:R-:W-:-:S07]  /*18c0*/  IMAD.MOV.U32 R9, RZ, RZ, -0x1 ;  /* 0xffffffffff097424 */ /* 0x000fce00078e00ff */
[----:B------:R-:W-:Y:S05]  /*18d0*/  WARPSYNC.COLLECTIVE R9, `(.L_x_3735) ;  /* 0x0000000009087348 */ /* 0x000fea0003c00000 */
[----:B------:R1:W2:Y:S02]  /*18e0*/  SHFL.BFLY P1, R26, R21, R23, R24 ;  /* 0x0c000017151a7389 */ /* 0x0002a40000020018 */
[----:B-12---:R-:W-:Y:S05]  /*18f0*/  ENDCOLLECTIVE ;  /* 0x000000000000791b */ /* 0x006fea0003800000 */
.L_x_3735:
[----:B------:R-:W-:Y:S05]  /*1900*/  BSYNC B0 ;  /* 0x0000000000007941 */ /* 0x000fea0003800000 */
.L_x_3734:
        /* <DEDUP_REMOVED lines=8> */
.L_x_3736:
[----:B------:R-:W-:Y:S02]  /*1990*/  IMAD.MOV.U32 R23, RZ, RZ, 0x4 ;  /* 0x00000004ff177424 */ /* 0x000fe400078e00ff */
[----:B------:R-:W-:-:S04]  /*19a0*/  FADD.FTZ R27, R25, R26 ;  /* 0x0000001a191b7221 */ /* 0x000fc80000010000 */
[----:B------:R-:W-:-:S07]  /*19b0*/  IMAD.MOV.U32 R21, RZ, RZ, R27 ;  /* 0x000000ffff157224 */ /* 0x000fce00078e001b */
[----:B------:R-:W-:Y:S05]  /*19c0*/  WARPSYNC.COLLECTIVE R9, `(.L_x_3737) ;  /* 0x0000000009087348 */ /* 0x000fea0003c00000 */
[----:B------:R1:W2:Y:S02]  /*19d0*/  SHFL.BFLY P1, R26, R21, R23, R24 ;  /* 0x0c000017151a7389 */ /* 0x0002a40000020018 */
[----:B-12---:R-:W-:Y:S05]  /*19e0*/  ENDCOLLECTIVE ;  /* 0x000000000000791b */ /* 0x006fea0003800000 */
.L_x_3737:
[----:B------:R-:W-:Y:S02]  /*19f0*/  IMAD.MOV.U32 R23, RZ, RZ, 0x2 ;  /* 0x00000002ff177424 */ /* 0x000fe400078e00ff */
[----:B------:R-:W-:-:S05]  /*1a00*/  FADD.FTZ R28, R27, R26 ;  /* 0x0000001a1b1c7221 */ /* 0x000fca0000010000 */
[----:B------:R-:W-:-:S07]  /*1a10*/  MOV R21, R28 ;  /* 0x0000001c00157202 */ /* 0x000fce0000000f00 */
[----:B------:R-:W-:Y:S05]  /*1a20*/  WARPSYNC.COLLECTIVE R9, `(.L_x_3738) ;  /* 0x0000000009087348 */ /* 0x000fea0003c00000 */
[----:B------:R1:W2:Y:S02]  /*1a30*/  SHFL.BFLY P1, R26, R21, R23, R24 ;  /* 0x0c000017151a7389 */ /* 0x0002a40000020018 */
[----:B-12---:R-:W-:Y:S05]  /*1a40*/  ENDCOLLECTIVE ;  /* 0x000000000000791b */ /* 0x006fea0003800000 */
.L_x_3738:
[----:B------:R-:W-:Y:S02]  /*1a50*/  HFMA2 R23, -RZ, RZ, 0, 5.9604644775390625e-08 ;  /* 0x00000001ff177431 */ /* 0x000fe400000001ff */
[----:B------:R-:W-:-:S04]  /*1a60*/  FADD.FTZ R29, R28, R26 ;  /* 0x0000001a1c1d7221 */ /* 0x000fc80000010000 */
[----:B------:R-:W-:-:S07]  /*1a70*/  IMAD.MOV.U32 R21, RZ, RZ, R29 ;  /* 0x000000ffff157224 */ /* 0x000fce00078e001d */
[----:B------:R-:W-:Y:S05]  /*1a80*/  WARPSYNC.COLLECTIVE R9, `(.L_x_3739) ;  /* 0x0000000009087348 */ /* 0x000fea0003c00000 */
[----:B------:R1:W2:Y:S02]  /*1a90*/  SHFL.BFLY P1, R26, R21, R23, R24 ;  /* 0x0c000017151a7389 */ /* 0x0002a40000020018 */
[----:B-12---:R-:W-:Y:S05]  /*1aa0*/  ENDCOLLECTIVE ;  /* 0x000000000000791b */ /* 0x006fea0003800000 */
.L_x_3739:
[----:B------:R-:W-:Y:S05]  /*1ab0*/  BRA `(.L_x_3740) ;  /* 0xfffffff800347947 */ /* 0x000fea000383ffff */
.L_x_3731:
        /* <DEDUP_REMOVED lines=32> */
.L_x_3742:
[----:B------:R-:W-:Y:S05]  /*1cc0*/  BSYNC B1 ;  /* 0x0000000000017941 */ /* 0x000fea0003800000 */
.L_x_3741:
        /* <DEDUP_REMOVED lines=8> */
.L_x_3743:
[----:B------:R-:W-:-:S04]  /*1d50*/  @!P0 FADD.FTZ R26, -R26, -RZ ;  /* 0x800000ff1a1a8221 */ /* 0x000fc80000010100 */
[----:B------:R-:W-:-:S04]  /*1d60*/  FMUL.FTZ R26, R26, R25 ;  /* 0x000000191a1a7220 */ /* 0x000fc80000410000 */
[----:B------:R-:W-:Y:S01]  /*1d70*/  FFMA.FTZ R25, R21, R8, R26 ;  /* 0x0000000815197223 */ /* 0x000fe2000001001a */
[----:B------:R-:W-:-:S07]  /*1d80*/  IMAD.MOV.U32 R21, RZ, RZ, R0 ;  /* 0x000000ffff157224 */ /* 0x000fce00078e0000 */
[----:B------:R-:W-:Y:S05]  /*1d90*/  WARPSYNC.COLLECTIVE R9, `(.L_x_3744) ;  /* 0x0000000009087348 */ /* 0x000fea0003c00000 */
[----:B------:R1:W2:Y:S02]  /*1da0*/  SHFL.BFLY P1, R26, R21, R23, R24 ;  /* 0x0c000017151a7389 */ /* 0x0002a40000020018 */
[----:B-12---:R-:W-:Y:S05]  /*1db0*/  ENDCOLLECTIVE ;  /* 0x000000000000791b */ /* 0x006fea0003800000 */
.L_x_3744:
[----:B------:R-:W-:Y:S01]  /*1dc0*/  MOV R8, R26 ;  /* 0x0000001a00087202 */ /* 0x000fe20000000f00 */
[----:B------:R-:W-:Y:S06]  /*1dd0*/  BRA `(.L_x_3745) ;  /* 0xfffffff8004c7947 */ /* 0x000fec000383ffff */
.L_x_3732:
[----:B------:R-:W-:Y:S01]  /*1de0*/  BSSY B1, `(.L_x_3746) ;  /* 0x0000005000017945 */ /* 0x000fe20003800000 */
[----:B------:R-:W-:-:S07]  /*1df0*/  IMAD.MOV.U32 R9, RZ, RZ, -0x1 ;  /* 0xffffffffff097424 */ /* 0x000fce00078e00ff */
[----:B-1----:R-:W-:Y:S05]  /*1e00*/  WARPSYNC.COLLECTIVE R9, `(.L_x_3747) ;  /* 0x0000000009087348 */ /* 0x002fea0003c00000 */
[----:B------:R-:W-:Y:S01]  /*1e10*/  NOP ;  /* 0x0000000000007918 */ /* 0x000fe20000000000 */
[----:B-1----:R-:W-:Y:S05]  /*1e20*/  ENDCOLLECTIVE ;  /* 0x000000000000791b */ /* 0x002fea0003800000 */
.L_x_3747:
[----:B------:R-:W-:Y:S05]  /*1e30*/  BSYNC B1 ;  /* 0x0000000000017941 */ /* 0x000fea0003800000 */
.L_x_3746:
[----:B------:R-:W-:Y:S05]  /*1e40*/  BRA `(.L_x_3730) ;  /* 0xfffffff8005c7947 */ /* 0x000fea000383ffff */
.L_x_3748:
        /* <DEDUP_REMOVED lines=11> */
.L_x_4180:


//--------------------- .text._ZN12tensorrt_llm7kernels32fusedQKNormRopeKernelNTokenHeadsIN3c104HalfEfLi64ELb1ELi4EEEvPviiifPKvS6_S6_PKlii --------------------------
	.section	.text._ZN12tensorrt_llm7kernels32fusedQKNormRopeKernelNTokenHeadsIN3c104HalfEfLi64ELb1ELi4EEEvPviiifPKvS6_S6_PKlii,"ax",@progbits
	.align	128
        .global         _ZN12tensorrt_llm7kernels32fusedQKNormRopeKernelNTokenHeadsIN3c104HalfEfLi64ELb1ELi4EEEvPviiifPKvS6_S6_PKlii
        .type           _ZN12tensorrt_llm7kernels32fusedQKNormRopeKernelNTokenHeadsIN3c104HalfEfLi64ELb1ELi4EEEvPviiifPKvS6_S6_PKlii,@function
        .size           _ZN12tensorrt_llm7kernels32fusedQKNormRopeKernelNTokenHeadsIN3c104HalfEfLi64ELb1ELi4EEEvPviiifPKvS6_S6_PKlii,(.L_x_4181 - _ZN12tensorrt_llm7kernels32fusedQKNormRopeKernelNTokenHeadsIN3c104HalfEfLi64ELb1ELi4EEEvPviiifPKvS6_S6_PKlii)
        .other          _ZN12tensorrt_llm7kernels32fusedQKNormRopeKernelNTokenHeadsIN3c104HalfEfLi64ELb1ELi4EEEvPviiifPKvS6_S6_PKlii,@"STO_CUDA_ENTRY STV_DEFAULT"
_ZN12tensorrt_llm7kernels32fusedQKNormRopeKernelNTokenHeadsIN3c104HalfEfLi64ELb1ELi4EEEvPviiifPKvS6_S6_PKlii:
.text._ZN12tensorrt_llm7kernels32fusedQKNormRopeKernelNTokenHeadsIN3c104HalfEfLi64ELb1ELi4EEEvPviiifPKvS6_S6_PKlii:
        /* <DEDUP_REMOVED lines=78> */
.L_x_3753:
        /* <DEDUP_REMOVED lines=44> */
.L_x_3752:
[----:B------:R-:W-:Y:S05]  /*07a0*/  BSYNC.RECONVERGENT B1 ;  /* 0x0000000000017941 */ /* 0x000fea0003800200 */
.L_x_3751:
        /* <DEDUP_REMOVED lines=12> */
.L_x_3754:
        /* <DEDUP_REMOVED lines=16> */
.L_x_3750:
[----:B------:R-:W-:Y:S05]  /*0970*/  BSYNC.RECONVERGENT B0 ;  /* 0x0000000000007941 */ /* 0x000fea0003800200 */
.L_x_3749:
        /* <DEDUP_REMOVED lines=40> */
.L_x_3759:
        /* <DEDUP_REMOVED lines=11> */
.L_x_3758:
[----:B------:R-:W-:Y:S05]  /*0cb0*/  BSYNC.RECONVERGENT B1 ;  /* 0x0000000000017941 */ /* 0x000fea0003800200 */
.L_x_3757:
        /* <DEDUP_REMOVED lines=8> */
.L_x_3760:
        /* <DEDUP_REMOVED lines=23> */
.L_x_3756:
[----:B------:R-:W-:Y:S05]  /*0eb0*/  BSYNC.RECONVERGENT B0 ;  /* 0x0000000000007941 */ /* 0x000fea0003800200 */
.L_x_3755:
        /* <DEDUP_REMOVED lines=41> */
.L_x_3767:
        /* <DEDUP_REMOVED lines=22> */
.L_x_3777:
[----:B------:R-:W3:Y:S01]  /*12b0*/  LDC R26, c[0x0][0x394] ;  /* 0x0000e500ff1a7b82 */ /* 0x000ee20000000800 */
[----:B------:R-:W-:Y:S01]  /*12c0*/  ISETP.NE.AND P1, PT, R23, 0x1, PT ;  /* 0x000000011700780c */ /* 0x000fe20003f25270 */
[----:B------:R-:W-:Y:S01]  /*12d0*/  BSSY.RECONVERGENT B1, `(.L_x_3764) ;  /* 0x0000004000017945 */ /* 0x000fe20003800200 */
[----:B------:R-:W-:-:S11]  /*12e0*/  ISETP.GE.AND P2, PT, R2, R13, PT ;  /* 0x0000000d0200720c */ /* 0x000fd60003f46270 */
[----:B------:R-:W-:Y:S05]  /*12f0*/  @P1 BRA `(.L_x_3765) ;  /* 0x0000000000041947 */ /* 0x000fea0003800000 */
[----:B------:R-:W-:-:S04]  /*1300*/  DEPBAR.LE SB0, 0x0 ;  /* 0x000080000000791a */ /* 0x000fc80000000000 */
.L_x_3765:
[----:B------:R-:W-:Y:S05]  /*1310*/  BSYNC.RECONVERGENT B1 ;  /* 0x0000000000017941 */ /* 0x000fea0003800200 */
.L_x_3764:
        /* <DEDUP_REMOVED lines=42> */
.L_x_3784:
        /* <DEDUP_REMOVED lines=27> */
.L_x_3762:
[----:B------:R-:W-:Y:S05]  /*1770*/  BSYNC B0 ;  /* 0x0000000000007941 */ /* 0x000fea0003800000 */
.L_x_3761:
        /* <DEDUP_REMOVED lines=30> */
.L_x_3791:
[----:B------:R-:W4:Y:S01]  /*1960*/  LDC R4, c[0x0][0x394] ;  /* 0x0000e500ff047b82 */ /* 0x000f220000000800 */
[----:B------:R-:W-:Y:S01]  /*1970*/  ISETP.NE.AND P1, PT, R15, RZ, PT ;  /* 0x000000ff0f00720c */ /* 0x000fe20003f25270 */
[----:B------:R-:W-:Y:S01]  /*1980*/  BSSY.RECONVERGENT B0, `(.L_x_3769) ;  /* 0x0000004000007945 */ /* 0x000fe20003800200 */
[----:B------:R-:W-:-:S11]  /*1990*/  ISETP.GE.AND P2, PT, R2, R13, PT ;  /* 0x0000000d0200720c */ /* 0x000fd60003f46270 */
[----:B------:R-:W-:Y:S05]  /*19a0*/  @P1 BRA `(.L_x_3770) ;  /* 0x0000000000041947 */ /* 0x000fea0003800000 */
[----:B------:R-:W-:-:S04]  /*19b0*/  DEPBAR.LE SB0, 0x0 ;  /* 0x000080000000791a */ /* 0x000fc80000000000 */
.L_x_3770:
[----:B------:R-:W-:Y:S05]  /*19c0*/  BSYNC.RECONVERGENT B0 ;  /* 0x0000000000007941 */ /* 0x000fea0003800200 */
.L_x_3769:
        /* <DEDUP_REMOVED lines=21> */
.L_x_3763:
        /* <DEDUP_REMOVED lines=8> */
.L_x_3772:
[----:B------:R-:W-:Y:S05]  /*1ba0*/  BSYNC B1 ;  /* 0x0000000000017941 */ /* 0x000fea0003800000 */
.L_x_3771:
        /* <DEDUP_REMOVED lines=8> */
.L_x_3773:
[----:B------:R-:W-:Y:S02]  /*1c30*/  HFMA2 R29, -RZ, RZ, 0, 2.384185791015625e-07 ;  /* 0x00000004ff1d7431 */ /* 0x000fe400000001ff */
[----:B------:R-:W-:-:S04]  /*1c40*/  FADD.FTZ R26, R6, R31 ;  /* 0x0000001f061a7221 */ /* 0x000fc80000010000 */
[----:B------:R-:W-:-:S07]  /*1c50*/  IMAD.MOV.U32 R36, RZ, RZ, R26 ;  /* 0x000000ffff247224 */ /* 0x000fce00078e001a */
[----:B------:R-:W-:Y:S05]  /*1c60*/  WARPSYNC.COLLECTIVE R27, `(.L_x_3774) ;  /* 0x000000001b087348 */ /* 0x000fea0003c00000 */
[----:B------:R1:W2:Y:S02]  /*1c70*/  SHFL.BFLY P1, R31, R36, R29, R30 ;  /* 0x0c00001d241f7389 */ /* 0x0002a4000002001e */
[----:B-12---:R-:W-:Y:S05]  /*1c80*/  ENDCOLLECTIVE ;  /* 0x000000000000791b */ /* 0x006fea0003800000 */
.L_x_3774:
[----:B------:R-:W-:Y:S01]  /*1c90*/  MOV R29, 0x2 ;  /* 0x00000002001d7802 */ /* 0x000fe20000000f00 */
[----:B------:R-:W-:-:S04]  /*1ca0*/  FADD.FTZ R32, R26, R31 ;  /* 0x0000001f1a207221 */ /* 0x000fc80000010000 */
[----:B------:R-:W-:-:S07]  /*1cb0*/  IMAD.MOV.U32 R36, RZ, RZ, R32 ;  /* 0x000000ffff247224 */ /* 0x000fce00078e0020 */
[----:B------:R-:W-:Y:S05]  /*1cc0*/  WARPSYNC.COLLECTIVE R27, `(.L_x_3775) ;  /* 0x000000001b087348 */ /* 0x000fea0003c00000 */
[----:B------:R1:W2:Y:S02]  /*1cd0*/  SHFL.BFLY P1, R31, R36, R29, R30 ;  /* 0x0c00001d241f7389 */ /* 0x0002a4000002001e */
[----:B-12---:R-:W-:Y:S05]  /*1ce0*/  ENDCOLLECTIVE ;  /* 0x000000000000791b */ /* 0x006fea0003800000 */
.L_x_3775:
[----:B------:R-:W-:Y:S02]  /*1cf0*/  HFMA2 R29, -RZ, RZ, 0, 5.9604644775390625e-08 ;  /* 0x00000001ff1d7431 */ /* 0x000fe400000001ff */
[----:B------:R-:W-:-:S04]  /*1d00*/  FADD.FTZ R33, R32, R31 ;  /* 0x0000001f20217221 */ /* 0x000fc80000010000 */
[----:B------:R-:W-:-:S07]  /*1d10*/  IMAD.MOV.U32 R36, RZ, RZ, R33 ;  /* 0x000000ffff247224 */ /* 0x000fce00078e0021 */
[----:B------:R-:W-:Y:S05]  /*1d20*/  WARPSYNC.COLLECTIVE R27, `(.L_x_3776) ;  /* 0x000000001b087348 */ /* 0x000fea0003c00000 */
[----:B------:R1:W2:Y:S02]  /*1d30*/  SHFL.BFLY P1, R31, R36, R29, R30 ;  /* 0x0c00001d241f7389 */ /* 0x0002a4000002001e */
[----:B-12---:R-:W-:Y:S05]  /*1d40*/  ENDCOLLECTIVE ;  /* 0x000000000000791b */ /* 0x006fea0003800000 */
.L_x_3776:
[----:B------:R-:W-:Y:S05]  /*1d50*/  BRA `(.L_x_3777) ;  /* 0xfffffff400547947 */ /* 0x000fea000383ffff */
.L_x_3766:
        /* <DEDUP_REMOVED lines=8> */
.L_x_3779:
[----:B------:R-:W-:Y:S05]  /*1de0*/  BSYNC B1 ;  /* 0x0000000000017941 */ /* 0x000fea0003800000 */
.L_x_3778:
        /* <DEDUP_REMOVED lines=8> */
.L_x_3780:
[----:B------:R-:W-:Y:S02]  /*1e70*/  HFMA2 R29, -RZ, RZ, 0, 2.384185791015625e-07 ;  /* 0x00000004ff1d7431 */ /* 0x000fe400000001ff */
[----:B------:R-:W-:-:S04]  /*1e80*/  FADD.FTZ R9, R8, R31 ;  /* 0x0000001f08097221 */ /* 0x000fc80000010000 */
[----:B------:R-:W-:-:S07]  /*1e90*/  IMAD.MOV.U32 R36, RZ, RZ, R9 ;  /* 0x000000ffff247224 */ /* 0x000fce00078e0009 */
[----:B------:R-:W-:Y:S05]  /*1ea0*/  WARPSYNC.COLLECTIVE R27, `(.L_x_3781) ;  /* 0x000000001b087348 */ /* 0x000fea0003c00000 */
[----:B------:R1:W2:Y:S02]  /*1eb0*/  SHFL.BFLY P1, R31, R36, R29, R30 ;  /* 0x0c00001d241f7389 */ /* 0x0002a4000002001e */
[----:B-12---:R-:W-:Y:S05]  /*1ec0*/  ENDCOLLECTIVE ;  /* 0x000000000000791b */ /* 0x006fea0003800000 */
.L_x_3781:
[----:B------:R-:W-:Y:S01]  /*1ed0*/  MOV R29, 0x2 ;  /* 0x00000002001d7802 */ /* 0x000fe20000000f00 */
[----:B------:R-:W-:-:S04]  /*1ee0*/  FADD.FTZ R34, R9, R31 ;  /* 0x0000001f09227221 */ /* 0x000fc80000010000 */
[----:B------:R-:W-:-:S07]  /*1ef0*/  IMAD.MOV.U32 R36, RZ, RZ, R34 ;  /* 0x000000ffff247224 */ /* 0x000fce00078e0022 */
[----:B------:R-:W-:Y:S05]  /*1f00*/  WARPSYNC.COLLECTIVE R27, `(.L_x_3782) ;  /* 0x000000001b087348 */ /* 0x000fea0003c00000 */
[----:B------:R1:W2:Y:S02]  /*1f10*/  SHFL.BFLY P1, R31, R36, R29, R30 ;  /* 0x0c00001d241f7389 */ /* 0x0002a4000002001e */
[----:B-12---:R-:W-:Y:S05]  /*1f20*/  ENDCOLLECTIVE ;  /* 0x000000000000791b */ /* 0x006fea0003800000 */
.L_x_3782:
[----:B------:R-:W-:Y:S02]  /*1f30*/  HFMA2 R29, -RZ, RZ, 0, 5.9604644775390625e-08 ;  /* 0x00000001ff1d7431 */ /* 0x000fe400000001ff */
[----:B------:R-:W-:-:S04]  /*1f40*/  FADD.FTZ R35, R34, R31 ;  /* 0x0000001f22237221 */ /* 0x000fc80000010000 */
[----:B------:R-:W-:-:S07]  /*1f50*/  IMAD.MOV.U32 R36, RZ, RZ, R35 ;  /* 0x000000ffff247224 */ /* 0x000fce00078e0023 */
[----:B------:R-:W-:Y:S05]  /*1f60*/  WARPSYNC.COLLECTIVE R27, `(.L_x_3783) ;  /* 0x000000001b087348 */ /* 0x000fea0003c00000 */
[----:B------:R1:W2:Y:S02]  /*1f70*/  SHFL.BFLY P1, R31, R36, R29, R30 ;  /* 0x0c00001d241f7389 */ /* 0x0002a4000002001e */
[----:B-12---:R-:W-:Y:S05]  /*1f80*/  ENDCOLLECTIVE ;  /* 0x000000000000791b */ /* 0x006fea0003800000 */
.L_x_3783:
[----:B------:R-:W-:Y:S05]  /*1f90*/  BRA `(.L_x_3784) ;  /* 0xfffffff400887947 */ /* 0x000fea000383ffff */
.L_x_3768:
        /* <DEDUP_REMOVED lines=8> */
.L_x_3786:
[----:B------:R-:W-:Y:S05]  /*2020*/  BSYNC B0 ;  /* 0x0000000000007941 */ /* 0x000fea0003800000 */
.L_x_3785:
        /* <DEDUP_REMOVED lines=8> */
.L_x_3787:
[----:B------:R-:W-:Y:S02]  /*20b0*/  HFMA2 R29, -RZ, RZ, 0, 2.384185791015625e-07 ;  /* 0x00000004ff1d7431 */ /* 0x000fe400000001ff */
[----:B------:R-:W-:-:S04]  /*20c0*/  FADD.FTZ R6, R5, R31 ;  /* 0x0000001f05067221 */ /* 0x000fc80000010000 */
[----:B------:R-:W-:-:S07]  /*20d0*/  IMAD.MOV.U32 R36, RZ, RZ, R6 ;  /* 0x000000ffff247224 */ /* 0x000fce00078e0006 */
[----:B------:R-:W-:Y:S05]  /*20e0*/  WARPSYNC.COLLECTIVE R27, `(.L_x_3788) ;  /* 0x000000001b087348 */ /* 0x000fea0003c00000 */
[----:B------:R1:W2:Y:S02]  /*20f0*/  SHFL.BFLY P1, R31, R36, R29, R30 ;  /* 0x0c00001d241f7389 */ /* 0x0002a4000002001e */
[----:B-12---:R-:W-:Y:S05]  /*2100*/  ENDCOLLECTIVE ;  /* 0x000000000000791b */ /* 0x006fea0003800000 */
.L_x_3788:
[----:B------:R-:W-:Y:S01]  /*2110*/  MOV R29, 0x2 ;  /* 0x00000002001d7802 */ /* 0x000fe20000000f00 */
[----:B------:R-:W-:-:S04]  /*2120*/  FADD.FTZ R7, R6, R31 ;  /* 0x0000001f06077221 */ /* 0x000fc80000010000 */
[----:B------:R-:W-:-:S07]  /*2130*/  IMAD.MOV.U32 R36, RZ, RZ, R7 ;  /* 0x000000ffff247224 */ /* 0x000fce00078e0007 */
[----:B------:R-:W-:Y:S05]  /*2140*/  WARPSYNC.COLLECTIVE R27, `(.L_x_3789) ;  /* 0x000000001b087348 */ /* 0x000fea0003c00000 */
[----:B------:R1:W2:Y:S02]  /*2150*/  SHFL.BFLY P1, R31, R36, R29, R30 ;  /* 0x0c00001d241f7389 */ /* 0x0002a4000002001e */
[----:B-12---:R-:W-:Y:S05]  /*2160*/  ENDCOLLECTIVE ;  /* 0x000000000000791b */ /* 0x006fea0003800000 */
.L_x_3789:
[----:B------:R-:W-:Y:S02]  /*2170*/  HFMA2 R29, -RZ, RZ, 0, 5.9604644775390625e-08 ;  /* 0x00000001ff1d7431 */ /* 0x000fe400000001ff */
[----:B------:R-:W-:-:S04]  /*2180*/  FADD.FTZ R8, R7, R31 ;  /* 0x0000001f07087221 */ /* 0x000fc80000010000 */
[----:B------:R-:W-:-:S07]  /*2190*/  IMAD.MOV.U32 R36, RZ, RZ, R8 ;  /* 0x000000ffff247224 */ /* 0x000fce00078e0008 */
[----:B------:R-:W-:Y:S05]  /*21a0*/  WARPSYNC.COLLECTIVE R27, `(.L_x_3790) ;  /* 0x000000001b087348 */ /* 0x000fea0003c00000 */
[----:B------:R1:W2:Y:S02]  /*21b0*/  SHFL.BFLY P1, R31, R36, R29, R30 ;  /* 0x0c00001d241f7389 */ /* 0x0002a4000002001e */
[----:B-12---:R-:W-:Y:S05]  /*21c0*/  ENDCOLLECTIVE ;  /* 0x000000000000791b */ /* 0x006fea0003800000 */
.L_x_3790:
[----:B------:R-:W-:Y:S05]  /*21d0*/  BRA `(.L_x_3791) ;  /* 0xfffffff400e07947 */ /* 0x000fea000383ffff */
.L_x_3792:
        /* <DEDUP_REMOVED lines=10> */
.L_x_4181:


//--------------------- .text._ZN12tensorrt_llm7kernels32fusedQKNormRopeKernelNTokenHeadsIN3c104HalfEfLi256ELb0ELi2EEEvPviiifPKvS6_S6_PKlii --------------------------
	.section	.text._ZN12tensorrt_llm7kernels32fusedQKNormRopeKernelNTokenHeadsIN3c104HalfEfLi256ELb0ELi2EEEvPviiifPKvS6_S6_PKlii,"ax",@progbits
	.align	128
        .global         _ZN12tensorrt_llm7kernels32fusedQKNormRopeKernelNTokenHeadsIN3c104HalfEfLi256ELb0ELi2EEEvPviiifPKvS6_S6_PKlii
        .type           _ZN12tensorrt_llm7kernels32fusedQKNormRopeKernelNTokenHeadsIN3c104HalfEfLi256ELb0ELi2EEEvPviiifPKvS6_S6_PKlii,@function
        .size           _ZN12tensorrt_llm7kernels32fusedQKNormRopeKernelNTokenHeadsIN3c104HalfEfLi256ELb0ELi2EEEvPviiifPKvS6_S6_PKlii,(.L_x_4182 - _ZN12tensorrt_llm7kernels32fusedQKNormRopeKernelNTokenHeadsIN3c104HalfEfLi256ELb0ELi2EEEvPviiifPKvS6_S6_PKlii)
        .other          _ZN12tensorrt_llm7kernels32fusedQKNormRopeKernelNTokenHeadsIN3c104HalfEfLi256ELb0ELi2EEEvPviiifPKvS6_S6_PKlii,@"STO_CUDA_ENTRY STV_DEFAULT"
_ZN12tensorrt_llm7kernels32fusedQKNormRopeKernelNTokenHeadsIN3c104HalfEfLi256ELb0ELi2EEEvPviiifPKvS6_S6_PKlii:
.text._ZN12tensorrt_llm7kernels32fusedQKNormRopeKernelNTokenHeadsIN3c104HalfEfLi256ELb0ELi2EEEvPviiifPKvS6_S6_PKlii:
        /* <DEDUP_REMOVED lines=78> */
.L_x_3797:
        /* <DEDUP_REMOVED lines=41> */
[----:B-1----:R-:W-:Y:S01]  /*0770*/  IADD3 R9, PT, PT, R9, 0x800, RZ ;  /* 0x0000080009097810 */ /* 0x002fe20007ffe0ff */
[----:B------:R-:W-:Y:S06]  /*0780*/  @P0 BRA `(.L_x_3797) ;  /* 0xfffffffc00540947 */ /* 0x000fec000383ffff */
.L_x_3796:
[----:B---3--:R-:W-:Y:S05]  /*0790*/  BSYNC.RECONVERGENT B1 ;  /* 0x0000000000017941 */ /* 0x008fea0003800200 */
.L_x_3795:
[----:B------:R-:W-:Y:S05]  /*07a0*/  @!P4 BRA `(.L_x_3794) ;  /* 0x00000000006cc947 */ /* 0x000fea0003800000 */
[----:B------:R-:W1:Y:S01]  /*07b0*/  S2UR UR6, SR_CgaCtaId ;  /* 0x00000000000679c3 */ /* 0x000e620000008800 */
[----:B------:R-:W-:Y:S01]  /*07c0*/  UMOV UR5, 0x400 ;  /* 0x0000040000057882 */ /* 0x000fe20000000000 */
[----:B------:R-:W-:Y:S02]  /*07d0*/  IMAD.IADD R9, R31, 0x1, R8 ;  /* 0x000000011f097824 */ /* 0x000fe400078e0208 */
[----:B------:R-:W-:-:S04]  /*07e0*/  IMAD.MOV R12, RZ, RZ, -R7 ;  /* 0x000000ffff0c7224 */ /* 0x000fc800078e0a07 */
[----:B------:R-:W2:Y:S01]  /*07f0*/  LDC.64 R10, c[0x0][0x380] ;  /* 0x0000e000ff0a7b82 */ /* 0x000ea20000000a00 */
[----:B-1----:R-:W-:-:S04]  /*0800*/  ULEA UR5, UR6, UR5, 0x18 ;  /* 0x0000000506057291 */ /* 0x002fc8000f8ec0ff */
[----:B------:R-:W-:-:S06]  /*0810*/  ULEA UR5, UR4, UR5, 0x2 ;  /* 0x0000000504057291 */ /* 0x000fcc000f8e10ff */
[----:B------:R-:W-:-:S04]  /*0820*/  LEA R5, R33, UR5, 0xa ;  /* 0x0000000521057c11 */ /* 0x000fc8000f8e50ff */
[----:B------:R-:W-:Y:S02]  /*0830*/  LEA R5, R8, R5, 0x9 ;  /* 0x0000000508057211 */ /* 0x000fe400078e48ff */
[----:B------:R-:W-:-:S03]  /*0840*/  IADD3 R8, PT, PT, R9, -R26, RZ ;  /* 0x8000001a09087210 */ /* 0x000fc60007ffe0ff */
[----:B------:R-:W-:-:S07]  /*0850*/  IMAD R7, R30, 0x10, R5 ;  /* 0x000000101e077824 */ /* 0x000fce00078e0205 */
.L_x_3798:
        /* <DEDUP_REMOVED lines=16> */
.L_x_3794:
[----:B---3--:R-:W-:Y:S05]  /*0960*/  BSYNC.RECONVERGENT B0 ;  /* 0x0000000000007941 */ /* 0x008fea0003800200 */
.L_x_3793:
        /* <DEDUP_REMOVED lines=40> */
.L_x_3803:
        /* <DEDUP_REMOVED lines=11> */
.L_x_3802:
[----:B------:R-:W-:Y:S05]  /*0ca0*/  BSYNC.RECONVERGENT B1 ;  /* 0x0000000000017941 */ /* 0x000fea0003800200 */
.L_x_3801:
        /* <DEDUP_REMOVED lines=8> */
.L_x_3804:
        /* <DEDUP_REMOVED lines=23> */
.L_x_3800:
[----:B------:R-:W-:Y:S05]  /*0ea0*/  BSYNC.RECONVERGENT B0 ;  /* 0x0000000000007941 */ /* 0x000fea0003800200 */
.L_x_3799:
        /* <DEDUP_REMOVED lines=60> */
.L_x_3812:
        /* <DEDUP_REMOVED lines=32> */
.L_x_3819:
        /* <DEDUP_REMOVED lines=30> */
.L_x_3807:
[----:B------:R-:W-:Y:S05]  /*1650*/  BSYNC.RECONVERGENT B0 ;  /* 0x0000000000007941 */ /* 0x000fea0003800200 */
.L_x_3806:
        /* <DEDUP_REMOVED lines=199> */
.L_x_3830:
        /* <DEDUP_REMOVED lines=25> */
.L_x_3809:
[----:B------:R-:W-:Y:S05]  /*2460*/  BSYNC B0 ;  /* 0x0000000000007941 */ /* 0x000fea0003800000 */
.L_x_3808:
        /* <DEDUP_REMOVED lines=15> */
.L_x_3805:
[----:B------:R-:W-:Y:S01]  /*2560*/  HFMA2 R3, -RZ, RZ, 0, 1.847743988037109375e-06 ;  /* 0x0000001fff037431 */ /* 0x000fe200000001ff */
[----:B------:R-:W-:Y:S01]  /*2570*/  BSSY B0, `(.L_x_3813) ;  /* 0x0000006000007945 */ /* 0x000fe20003800000 */
[----:B------:R-:W-:Y:S02]  /*2580*/  IMAD.MOV.U32 R2, RZ, RZ, 0x10 ;  /* 0x00000010ff027424 */ /* 0x000fe400078e00ff */
[----:B------:R-:W-:-:S07]  /*2590*/  IMAD.MOV.U32 R40, RZ, RZ, -0x1 ;  /* 0xffffffffff287424 */ /* 0x000fce00078e00ff */
[----:B------:R-:W-:Y:S05]  /*25a0*/  WARPSYNC.COLLECTIVE R40, `(.L_x_3814) ;  /* 0x0000000028087348 */ /* 0x000fea0003c00000 */
[----:B------:R1:W2:Y:S02]  /*25b0*/  SHFL.BFLY P3, R42, R41, R2, R3 ;  /* 0x0c000002292a7389 */ /* 0x0002a40000060003 */
[----:B-12---:R-:W-:Y:S05]  /*25c0*/  ENDCOLLECTIVE ;  /* 0x000000000000791b */ /* 0x006fea0003800000 */
.L_x_3814:
[----:B------:R-:W-:Y:S05]  /*25d0*/  BSYNC B0 ;  /* 0x0000000000007941 */ /* 0x000fea0003800000 */
.L_x_3813:
[----:B------:R-:W-:Y:S01]  /*25e0*/  FADD.FTZ R41, R41, R42 ;  /* 0x0000002a29297221 */ /* 0x000fe20000010000 */
[----:B------:R-:W-:Y:S01]  /*25f0*/  MOV R2, 0x8 ;  /* 0x0000000800027802 */ /* 0x000fe20000000f00 */
[----:B------:R-:W-:Y:S01]  /*2600*/  IMAD.MOV.U32 R3, RZ, RZ, 0x1f ;  /* 0x0000001fff037424 */ /* 0x000fe200078e00ff */
[----:B------:R-:W-:-:S07]  /*2610*/  MOV R40, 0xffffffff ;  /* 0xffffffff00287802 */ /* 0x000fce0000000f00 */
[----:B------:R-:W-:Y:S05]  /*2620*/  WARPSYNC.COLLECTIVE R40, `(.L_x_3815) ;  /* 0x0000000028087348 */ /* 0x000fea0003c00000 */
[----:B------:R1:W2:Y:S02]  /*2630*/  SHFL.BFLY P3, R42, R41, R2, R3 ;  /* 0x0c000002292a7389 */ /* 0x0002a40000060003 */
[----:B-12---:R-:W-:Y:S05]  /*2640*/  ENDCOLLECTIVE ;  /* 0x000000000000791b */ /* 0x006fea0003800000 */
.L_x_3815:
[----:B------:R-:W-:Y:S02]  /*2650*/  HFMA2 R2, -RZ, RZ, 0, 2.384185791015625e-07 ;  /* 0x00000004ff027431 */ /* 0x000fe400000001ff */
[----:B------:R-:W-:-:S04]  /*2660*/  FADD.FTZ R38, R41, R42 ;  /* 0x0000002a29267221 */ /* 0x000fc80000010000 */
[----:B------:R-:W-:-:S07]  /*2670*/  IMAD.MOV.U32 R41, RZ, RZ, R38 ;  /* 0x000000ffff297224 */ /* 0x000fce00078e0026 */
[----:B------:R-:W-:Y:S05]  /*2680*/  WARPSYNC.COLLECTIVE R40, `(.L_x_3816) ;  /* 0x0000000028087348 */ /* 0x000fea0003c00000 */
[----:B------:R1:W2:Y:S02]  /*2690*/  SHFL.BFLY P3, R42, R41, R2, R3 ;  /* 0x0c000002292a7389 */ /* 0x0002a40000060003 */
[----:B-12---:R-:W-:Y:S05]  /*26a0*/  ENDCOLLECTIVE ;  /* 0x000000000000791b */ /* 0x006fea0003800000 */
.L_x_3816:
[----:B------:R-:W-:Y:S01]  /*26b0*/  MOV R2, 0x2 ;  /* 0x0000000200027802 */ /* 0x000fe20000000f00 */
[----:B------:R-:W-:-:S04]  /*26c0*/  FADD.FTZ R39, R38, R42 ;  /* 0x0000002a26277221 */ /* 0x000fc80000010000 */
[----:B------:R-:W-:-:S07]  /*26d0*/  IMAD.MOV.U32 R41, RZ, RZ, R39 ;  /* 0x000000ffff297224 */ /* 0x000fce00078e0027 */
[----:B------:R-:W-:Y:S05]  /*26e0*/  WARPSYNC.COLLECTIVE R40, `(.L_x_3817) ;  /* 0x0000000028087348 */ /* 0x000fea0003c00000 */
[----:B------:R1:W2:Y:S02]  /*26f0*/  SHFL.BFLY P3, R42, R41, R2, R3 ;  /* 0x0c000002292a7389 */ /* 0x0002a40000060003 */
[----:B-12---:R-:W-:Y:S05]  /*2700*/  ENDCOLLECTIVE ;  /* 0x000000000000791b */ /* 0x006fea0003800000 */
.L_x_3817:
[----:B------:R-:W-:Y:S02]  /*2710*/  HFMA2 R2, -RZ, RZ, 0, 5.9604644775390625e-08 ;  /* 0x00000001ff027431 */ /* 0x000fe400000001ff */
[----:B------:R-:W-:-:S04]  /*2720*/  FADD.FTZ R43, R39, R42 ;  /* 0x0000002a272b7221 */ /* 0x000fc80000010000 */
[----:B------:R-:W-:-:S07]  /*2730*/  IMAD.MOV.U32 R41, RZ, RZ, R43 ;  /* 0x000000ffff297224 */ /* 0x000fce00078e002b */
[----:B------:R-:W-:Y:S05]  /*2740*/  WARPSYNC.COLLECTIVE R40, `(.L_x_3818) ;  /* 0x0000000028087348 */ /* 0x000fea0003c00000 */
[----:B------:R1:W2:Y:S02]  /*2750*/  SHFL.BFLY P3, R42, R41, R2, R3 ;  /* 0x0c000002292a7389 */ /* 0x0002a40000060003 */
[----:B-12---:R-:W-:Y:S05]  /*2760*/  ENDCOLLECTIVE ;  /* 0x000000000000791b */ /* 0x006fea0003800000 */
.L_x_3818:
[----:B------:R-:W-:Y:S05]  /*2770*/  BRA `(.L_x_3819) ;  /* 0xffffffec003c7947 */ /* 0x000fea000383ffff */
.L_x_3810:
        /* <DEDUP_REMOVED lines=37> */
.L_x_3821:
[----:B------:R-:W-:Y:S05]  /*29d0*/  BSYNC B1 ;  /* 0x0000000000017941 */ /* 0x000fea0003800000 */
.L_x_3820:
        /* <DEDUP_REMOVED lines=9> */
.L_x_3822:
        /* <DEDUP_REMOVED lines=29> */
.L_x_3823:
        /* <DEDUP_REMOVED lines=29> */
.L_x_3824:
        /* <DEDUP_REMOVED lines=33> */
.L_x_3825:
        /* <DEDUP_REMOVED lines=31> */
.L_x_3826:
        /* <DEDUP_REMOVED lines=26> */
.L_x_3827:
        /* <DEDUP_REMOVED lines=32> */
.L_x_3828:
        /* <DEDUP_REMOVED lines=9> */
.L_x_3829:
[----:B------:R-:W-:-:S04]  /*3640*/  FMUL.FTZ R51, R51, R48 ;  /* 0x0000003033337220 */ /* 0x000fc80000410000 */
[----:B------:R-:W-:Y:S01]  /*3650*/  FFMA.FTZ R0, R0, R47, R51 ;  /* 0x0000002f00007223 */ /* 0x000fe20000010033 */
[----:B------:R-:W-:Y:S06]  /*3660*/  BRA `(.L_x_3830) ;  /* 0xffffffec00187947 */ /* 0x000fec000383ffff */
.L_x_3811:
[----:B------:R-:W-:Y:S01]  /*3670*/  BSSY B1, `(.L_x_3831) ;  /* 0x0000005000017945 */ /* 0x000fe20003800000 */
[----:B------:R-:W-:-:S07]  /*3680*/  MOV R40, 0xffffffff ;  /* 0xffffffff00287802 */ /* 0x000fce0000000f00 */
[----:B------:R-:W-:Y:S05]  /*3690*/  WARPSYNC.COLLECTIVE R40, `(.L_x_3832) ;  /* 0x0000000028087348 */ /* 0x000fea0003c00000 */
[----:B------:R-:W-:Y:S01]  /*36a0*/  NOP ;  /* 0x0000000000007918 */ /* 0x000fe20000000000 */
[----:B------:R-:W-:Y:S05]  /*36b0*/  ENDCOLLECTIVE ;  /* 0x000000000000791b */ /* 0x000fea0003800000 */
.L_x_3832:
[----:B------:R-:W-:Y:S05]  /*36c0*/  BSYNC B1 ;  /* 0x0000000000017941 */ /* 0x000fea0003800000 */
.L_x_3831:
[----:B------:R-:W-:Y:S05]  /*36d0*/  BRA `(.L_x_3809) ;  /* 0xffffffec00607947 */ /* 0x000fea000383ffff */
.L_x_3833:
        /* <DEDUP_REMOVED lines=10> */
.L_x_4182:


//--------------------- .text._ZN12tensorrt_llm7kernels32fusedQKNormRopeKernelNTokenHeadsIN3c104HalfEfLi256ELb1ELi2EEEvPviiifPKvS6_S6_PKlii --------------------------
	.section	.text._ZN12tensorrt_llm7kernels32fusedQKNormRopeKernelNTokenHeadsIN3c104HalfEfLi256ELb1ELi2EEEvPviiifPKvS6_S6_PKlii,"ax",@progbits
	.align	128
        .global         _ZN12tensorrt_llm7kernels32fusedQKNormRopeKernelNTokenHeadsIN3c104HalfEfLi256ELb1ELi2EEEvPviiifPKvS6_S6_PKlii
        .type           _ZN12tensorrt_llm7kernels32fusedQKNormRopeKernelNTokenHeadsIN3c104HalfEfLi256ELb1ELi2EEEvPviiifPKvS6_S6_PKlii,@function
        .size           _ZN12tensorrt_llm7kernels32fusedQKNormRopeKernelNTokenHeadsIN3c104HalfEfLi256ELb1ELi2EEEvPviiifPKvS6_S6_PKlii,(.L_x_4183 - _ZN12tensorrt_llm7kernels32fusedQKNormRopeKernelNTokenHeadsIN3c104HalfEfLi256ELb1ELi2EEEvPviiifPKvS6_S6_PKlii)
        .other          _ZN12tensorrt_llm7kernels32fusedQKNormRopeKernelNTokenHeadsIN3c104HalfEfLi256ELb1ELi2EEEvPviiifPKvS6_S6_PKlii,@"STO_CUDA_ENTRY STV_DEFAULT"
_ZN12tensorrt_llm7kernels32fusedQKNormRopeKernelNTokenHeadsIN3c104HalfEfLi256ELb1ELi2EEEvPviiifPKvS6_S6_PKlii:
.text._ZN12tensorrt_llm7kernels32fusedQKNormRopeKernelNTokenHeadsIN3c104HalfEfLi256ELb1ELi2EEEvPviiifPKvS6_S6_PKlii:
        /* <DEDUP_REMOVED lines=77> */
.L_x_3838:
        /* <DEDUP_REMOVED lines=43> */
.L_x_3837:
[----:B---3--:R-:W-:Y:S05]  /*0780*/  BSYNC.RECONVERGENT B1 ;  /* 0x0000000000017941 */ /* 0x008fea0003800200 */
.L_x_3836:
        /* <DEDUP_REMOVED lines=12> */
.L_x_3839:
        /* <DEDUP_REMOVED lines=16> */
.L_x_3835:
[----:B---3--:R-:W-:Y:S05]  /*0950*/  BSYNC.RECONVERGENT B0 ;  /* 0x0000000000007941 */ /* 0x008fea0003800200 */
.L_x_3834:
        /* <DEDUP_REMOVED lines=40> */
.L_x_3844:
        /* <DEDUP_REMOVED lines=11> */
.L_x_3843:
[----:B------:R-:W-:Y:S05]  /*0c90*/  BSYNC.RECONVERGENT B1 ;  /* 0x0000000000017941 */ /* 0x000fea0003800200 */
.L_x_3842:
        /* <DEDUP_REMOVED lines=8> */
.L_x_3845:
        /* <DEDUP_REMOVED lines=23> */
.L_x_3841:
[----:B------:R-:W-:Y:S05]  /*0e90*/  BSYNC.RECONVERGENT B0 ;  /* 0x0000000000007941 */ /* 0x000fea0003800200 */
.L_x_3840:
        /* <DEDUP_REMOVED lines=63> */
.L_x_3851:
        /* <DEDUP_REMOVED lines=32> */
.L_x_3858:
        /* <DEDUP_REMOVED lines=30> */
.L_x_3848:
[----:B------:R-:W-:Y:S05]  /*1670*/  BSYNC.RECONVERGENT B0 ;  /* 0x0000000000007941 */ /* 0x000fea0003800200 */
.L_x_3847:
        /* <DEDUP_REMOVED lines=28> */
.L_x_3850:
[----:B------:R-:W-:Y:S05]  /*1840*/  BSYNC.RECONVERGENT B0 ;  /* 0x0000000000007941 */ /* 0x000fea0003800200 */
.L_x_3849:
        /* <DEDUP_REMOVED lines=15> */
.L_x_3846:
        /* <DEDUP_REMOVED lines=8> */
.L_x_3853:
[----:B------:R-:W-:Y:S05]  /*19c0*/  BSYNC B0 ;  /* 0x0000000000007941 */ /* 0x000fea0003800000 */
.L_x_3852:
        /* <DEDUP_REMOVED lines=8> */
.L_x_3854:
[----:B------:R-:W-:Y:S02]  /*1a50*/  HFMA2 R41, -RZ, RZ, 0, 2.384185791015625e-07 ;  /* 0x00000004ff297431 */ /* 0x000fe400000001ff */
[----:B------:R-:W-:-:S04]  /*1a60*/  IMAD.MOV.U32 R5, RZ, RZ, R40 ;  /* 0x000000ffff057224 */ /* 0x000fc800078e0028 */
[----:B------:R-:W-:-:S05]  /*1a70*/  FADD.FTZ R5, R6, R5 ;  /* 0x0000000506057221 */ /* 0x000fca0000010000 */
[----:B------:R-:W-:-:S07]  /*1a80*/  MOV R6, R5 ;  /* 0x0000000500067202 */ /* 0x000fce0000000f00 */
[----:B------:R-:W-:Y:S05]  /*1a90*/  WARPSYNC.COLLECTIVE R39, `(.L_x_3855) ;  /* 0x0000000027087348 */ /* 0x000fea0003c00000 */
[----:B------:R1:W2:Y:S02]  /*1aa0*/  SHFL.BFLY P1, R40, R6, R41, R42 ;  /* 0x0c00002906287389 */ /* 0x0002a4000002002a */
[----:B-12---:R-:W-:Y:S05]  /*1ab0*/  ENDCOLLECTIVE ;  /* 0x000000000000791b */ /* 0x006fea0003800000 */
.L_x_3855:
[----:B------:R-:W-:Y:S02]  /*1ac0*/  HFMA2 R41, -RZ, RZ, 0, 1.1920928955078125e-07 ;  /* 0x00000002ff297431 */ /* 0x000fe400000001ff */
[----:B------:R-:W-:-:S04]  /*1ad0*/  IMAD.MOV.U32 R38, RZ, RZ, R40 ;  /* 0x000000ffff267224 */ /* 0x000fc800078e0028 */
[----:B------:R-:W-:-:S05]  /*1ae0*/  FADD.FTZ R38, R5, R38 ;  /* 0x0000002605267221 */ /* 0x000fca0000010000 */
[----:B------:R-:W-:-:S07]  /*1af0*/  MOV R6, R38 ;  /* 0x0000002600067202 */ /* 0x000fce0000000f00 */
[----:B------:R-:W-:Y:S05]  /*1b00*/  WARPSYNC.COLLECTIVE R39, `(.L_x_3856) ;  /* 0x0000000027087348 */ /* 0x000fea0003c00000 */
[----:B------:R1:W2:Y:S02]  /*1b10*/  SHFL.BFLY P1, R40, R6, R41, R42 ;  /* 0x0c00002906287389 */ /* 0x0002a4000002002a */
[----:B-12---:R-:W-:Y:S05]  /*1b20*/  ENDCOLLECTIVE ;  /* 0x000000000000791b */ /* 0x006fea0003800000 */
.L_x_3856:
[----:B------:R-:W-:Y:S02]  /*1b30*/  HFMA2 R41, -RZ, RZ, 0, 5.9604644775390625e-08 ;  /* 0x00000001ff297431 */ /* 0x000fe400000001ff */
[----:B------:R-:W-:-:S04]  /*1b40*/  IMAD.MOV.U32 R37, RZ, RZ, R40 ;  /* 0x000000ffff257224 */ /* 0x000fc800078e0028 */
[----:B------:R-:W-:-:S05]  /*1b50*/  FADD.FTZ R37, R38, R37 ;  /* 0x0000002526257221 */ /* 0x000fca0000010000 */
[----:B------:R-:W-:-:S07]  /*1b60*/  MOV R6, R37 ;  /* 0x0000002500067202 */ /* 0x000fce0000000f00 */
[----:B------:R-:W-:Y:S05]  /*1b70*/  WARPSYNC.COLLECTIVE R39, `(.L_x_3857) ;  /* 0x0000000027087348 */ /* 0x000fea0003c00000 */
[----:B------:R1:W2:Y:S02]  /*1b80*/  SHFL.BFLY P1, R40, R6, R41, R42 ;  /* 0x0c00002906287389 */ /* 0x0002a4000002002a */
[----:B-12---:R-:W-:Y:S05]  /*1b90*/  ENDCOLLECTIVE ;  /* 0x000000000000791b */ /* 0x006fea0003800000 */
.L_x_3857:
[----:B------:R-:W-:Y:S05]  /*1ba0*/  BRA `(.L_x_3858) ;  /* 0xfffffff800387947 */ /* 0x000fea000383ffff */
.L_x_3859:
        /* <DEDUP_REMOVED lines=13> */
.L_x_4183:


//--------------------- .text._ZN12tensorrt_llm7kernels32fusedQKNormRopeKernelNTokenHeadsIN3c104HalfEfLi128ELb0ELi2EEEvPviiifPKvS6_S6_PKlii --------------------------
	.section	.text._ZN12tensorrt_llm7kernels32fusedQKNormRopeKernelNTokenHeadsIN3c104HalfEfLi128ELb0ELi2EEEvPviiifPKvS6_S6_PKlii,"ax",@progbits
	.align	128
        .global         _ZN12tensorrt_llm7kernels32fusedQKNormRopeKernelNTokenHeadsIN3c104HalfEfLi128ELb0ELi2EEEvPviiifPKvS6_S6_PKlii
        .type           _ZN12tensorrt_llm7kernels32fusedQKNormRopeKernelNTokenHeadsIN3c104HalfEfLi128ELb0ELi2EEEvPviiifPKvS6_S6_PKlii,@function
        .size           _ZN12tensorrt_llm7kernels32fusedQKNormRopeKernelNTokenHeadsIN3c104HalfEfLi128ELb0ELi2EEEvPviiifPKvS6_S6_PKlii,(.L_x_4184 - _ZN12tensorrt_llm7kernels32fusedQKNormRopeKernelNTokenHeadsIN3c104HalfEfLi128ELb0ELi2EEEvPviiifPKvS6_S6_PKlii)
        .other          _ZN12tensorrt_llm7kernels32fusedQKNormRopeKernelNTokenHeadsIN3c104HalfEfLi128ELb0ELi2EEEvPviiifPKvS6_S6_PKlii,@"STO_CUDA_ENTRY STV_DEFAULT"
_ZN12tensorrt_llm7kernels32fusedQKNormRopeKernelNTokenHeadsIN3c104HalfEfLi128ELb0ELi2EEEvPviiifPKvS6_S6_PKlii:
.text._ZN12tensorrt_llm7kernels32fusedQKNormRopeKernelNTokenHeadsIN3c104HalfEfLi128ELb0ELi2EEEvPviiifPKvS6_S6_PKlii:
        /* <DEDUP_REMOVED lines=77> */
.L_x_3864:
        /* <DEDUP_REMOVED lines=43> */
.L_x_3863:
[----:B------:R-:W-:Y:S05]  /*0780*/  BSYNC.RECONVERGENT B1 ;  /* 0x0000000000017941 */ /* 0x000fea0003800200 */
.L_x_3862:
        /* <DEDUP_REMOVED lines=12> */
.L_x_3865:
        /* <DEDUP_REMOVED lines=16> */
.L_x_3861:
[----:B------:R-:W-:Y:S05]  /*0950*/  BSYNC.RECONVERGENT B0 ;  /* 0x0000000000007941 */ /* 0x000fea0003800200 */
.L_x_3860:
        /* <DEDUP_REMOVED lines=40> */
.L_x_3870:
        /* <DEDUP_REMOVED lines=11> */
.L_x_3869:
[----:B------:R-:W-:Y:S05]  /*0c90*/  BSYNC.RECONVERGENT B1 ;  /* 0x0000000000017941 */ /* 0x000fea0003800200 */
.L_x_3868:
        /* <DEDUP_REMOVED lines=8> */
.L_x_3871:
        /* <DEDUP_REMOVED lines=23> */
.L_x_3867:
[----:B------:R-:W-:Y:S05]  /*0e90*/  BSYNC.RECONVERGENT B0 ;  /* 0x0000000000007941 */ /* 0x000fea0003800200 */
.L_x_3866:
        /* <DEDUP_REMOVED lines=98> */
.L_x_3879:
        /* <DEDUP_REMOVED lines=24> */
.L_x_3886:
        /* <DEDUP_REMOVED lines=18> */
.L_x_3874:
[----:B------:R-:W-:Y:S05]  /*1760*/  BSYNC.RECONVERGENT B0 ;  /* 0x0000000000007941 */ /* 0x000fea0003800200 */
.L_x_3873:
        /* <DEDUP_REMOVED lines=58> */
.L_x_3893:
        /* <DEDUP_REMOVED lines=11> */
.L_x_3876:
[----:B------:R-:W-:Y:S05]  /*1bc0*/  BSYNC B0 ;  /* 0x0000000000007941 */ /* 0x000fea0003800000 */
.L_x_3875:
        /* <DEDUP_REMOVED lines=13> */
.L_x_3872:
[----:B------:R-:W-:Y:S01]  /*1ca0*/  BSSY B0, `(.L_x_3880) ;  /* 0x0000007000007945 */ /* 0x000fe20003800000 */
[----:B------:R-:W-:Y:S01]  /*1cb0*/  MOV R2, 0x10 ;  /* 0x0000001000027802 */ /* 0x000fe20000000f00 */
[----:B------:R-:W-:Y:S01]  /*1cc0*/  IMAD.MOV.U32 R3, RZ, RZ, 0x1f ;  /* 0x0000001fff037424 */ /* 0x000fe200078e00ff */
[----:B------:R-:W-:-:S07]  /*1cd0*/  MOV R4, 0xffffffff ;  /* 0xffffffff00047802 */ /* 0x000fce0000000f00 */
[----:B------:R-:W-:Y:S05]  /*1ce0*/  WARPSYNC.COLLECTIVE R4, `(.L_x_3881) ;  /* 0x0000000004087348 */ /* 0x000fea0003c00000 */
[----:B------:R1:W2:Y:S02]  /*1cf0*/  SHFL.BFLY P2, R34, R5, R2, R3 ;  /* 0x0c00000205227389 */ /* 0x0002a40000040003 */
[----:B-12---:R-:W-:Y:S05]  /*1d00*/  ENDCOLLECTIVE ;  /* 0x000000000000791b */ /* 0x006fea0003800000 */
.L_x_3881:
[----:B------:R-:W-:Y:S05]  /*1d10*/  BSYNC B0 ;  /* 0x0000000000007941 */ /* 0x000fea0003800000 */
.L_x_3880:
[----:B------:R-:W-:Y:S01]  /*1d20*/  FADD.FTZ R5, R5, R34 ;  /* 0x0000002205057221 */ /* 0x000fe20000010000 */
[----:B------:R-:W-:Y:S02]  /*1d30*/  IMAD.MOV.U32 R2, RZ, RZ, 0x8 ;  /* 0x00000008ff027424 */ /* 0x000fe400078e00ff */
[----:B------:R-:W-:Y:S02]  /*1d40*/  HFMA2 R3, -RZ, RZ, 0, 1.847743988037109375e-06 ;  /* 0x0000001fff037431 */ /* 0x000fe400000001ff */
[----:B------:R-:W-:-:S07]  /*1d50*/  IMAD.MOV.U32 R4, RZ, RZ, -0x1 ;  /* 0xffffffffff047424 */ /* 0x000fce00078e00ff */
[----:B------:R-:W-:Y:S05]  /*1d60*/  WARPSYNC.COLLECTIVE R4, `(.L_x_3882) ;  /* 0x0000000004087348 */ /* 0x000fea0003c00000 */
[----:B------:R1:W2:Y:S02]  /*1d70*/  SHFL.BFLY P2, R34, R5, R2, R3 ;  /* 0x0c00000205227389 */ /* 0x0002a40000040003 */
[----:B-12---:R-:W-:Y:S05]  /*1d80*/  ENDCOLLECTIVE ;  /* 0x000000000000791b */ /* 0x006fea0003800000 */
.L_x_3882:
[----:B------:R-:W-:Y:S02]  /*1d90*/  IMAD.MOV.U32 R2, RZ, RZ, 0x4 ;  /* 0x00000004ff027424 */ /* 0x000fe400078e00ff */
[----:B------:R-:W-:-:S05]  /*1da0*/  FADD.FTZ R30, R5, R34 ;  /* 0x00000022051e7221 */ /* 0x000fca0000010000 */
[----:B------:R-:W-:-:S07]  /*1db0*/  MOV R5, R30 ;  /* 0x0000001e00057202 */ /* 0x000fce0000000f00 */
[----:B------:R-:W-:Y:S05]  /*1dc0*/  WARPSYNC.COLLECTIVE R4, `(.L_x_3883) ;  /* 0x0000000004087348 */ /* 0x000fea0003c00000 */
[----:B------:R1:W2:Y:S02]  /*1dd0*/  SHFL.BFLY P2, R34, R5, R2, R3 ;  /* 0x0c00000205227389 */ /* 0x0002a40000040003 */
[----:B-12---:R-:W-:Y:S05]  /*1de0*/  ENDCOLLECTIVE ;  /* 0x000000000000791b */ /* 0x006fea0003800000 */
.L_x_3883:
[----:B------:R-:W-:Y:S02]  /*1df0*/  IMAD.MOV.U32 R2, RZ, RZ, 0x2 ;  /* 0x00000002ff027424 */ /* 0x000fe400078e00ff */
[----:B------:R-:W-:-:S05]  /*1e00*/  FADD.FTZ R35, R30, R34 ;  /* 0x000000221e237221 */ /* 0x000fca0000010000 */
[----:B------:R-:W-:-:S07]  /*1e10*/  MOV R5, R35 ;  /* 0x0000002300057202 */ /* 0x000fce0000000f00 */
[----:B------:R-:W-:Y:S05]  /*1e20*/  WARPSYNC.COLLECTIVE R4, `(.L_x_3884) ;  /* 0x0000000004087348 */ /* 0x000fea0003c00000 */
[----:B------:R1:W2:Y:S02]  /*1e30*/  SHFL.BFLY P2, R34, R5, R2, R3 ;  /* 0x0c00000205227389 */ /* 0x0002a40000040003 */
[----:B-12---:R-:W-:Y:S05]  /*1e40*/  ENDCOLLECTIVE ;  /* 0x000000000000791b */ /* 0x006fea0003800000 */
.L_x_3884:
[----:B------:R-:W-:Y:S02]  /*1e50*/  IMAD.MOV.U32 R2, RZ, RZ, 0x1 ;  /* 0x00000001ff027424 */ /* 0x000fe400078e00ff */
[----:B------:R-:W-:-:S05]  /*1e60*/  FADD.FTZ R36, R35, R34 ;  /* 0x0000002223247221 */ /* 0x000fca0000010000 */
[----:B------:R-:W-:-:S07]  /*1e70*/  MOV R5, R36 ;  /* 0x0000002400057202 */ /* 0x000fce0000000f00 */
[----:B------:R-:W-:Y:S05]  /*1e80*/  WARPSYNC.COLLECTIVE R4, `(.L_x_3885) ;  /* 0x0000000004087348 */ /* 0x000fea0003c00000 */
[----:B------:R1:W2:Y:S02]  /*1e90*/  SHFL.BFLY P2, R34, R5, R2, R3 ;  /* 0x0c00000205227389 */ /* 0x0002a40000040003 */
[----:B-12---:R-:W-:Y:S05]  /*1ea0*/  ENDCOLLECTIVE ;  /* 0x000000000000791b */ /* 0x006fea0003800000 */
.L_x_3885:
[----:B------:R-:W-:Y:S05]  /*1eb0*/  BRA `(.L_x_3886) ;  /* 0xfffffff400e07947 */ /* 0x000fea000383ffff */
.L_x_3877:
        /* <DEDUP_REMOVED lines=32> */
.L_x_3888:
[----:B------:R-:W-:Y:S05]  /*20c0*/  BSYNC B1 ;  /* 0x0000000000017941 */ /* 0x000fea0003800000 */
.L_x_3887:
        /* <DEDUP_REMOVED lines=10> */
.L_x_3889:
        /* <DEDUP_REMOVED lines=8> */
.L_x_3890:
        /* <DEDUP_REMOVED lines=12> */
.L_x_3891:
        /* <DEDUP_REMOVED lines=9> */
.L_x_3892:
[----:B------:R-:W-:Y:S05]  /*2340*/  BRA `(.L_x_3893) ;  /* 0xfffffff400f07947 */ /* 0x000fea000383ffff */
.L_x_3878:
[----:B------:R-:W-:Y:S01]  /*2350*/  BSSY B1, `(.L_x_3894) ;  /* 0x0000005000017945 */ /* 0x000fe20003800000 */
[----:B------:R-:W-:-:S07]  /*2360*/  MOV R4, 0xffffffff ;  /* 0xffffffff00047802 */ /* 0x000fce0000000f00 */
[----:B------:R-:W-:Y:S05]  /*2370*/  WARPSYNC.COLLECTIVE R4, `(.L_x_3895) ;  /* 0x0000000004087348 */ /* 0x000fea0003c00000 */
[----:B------:R-:W-:Y:S01]  /*2380*/  NOP ;  /* 0x0000000000007918 */ /* 0x000fe20000000000 */
[----:B------:R-:W-:Y:S05]  /*2390*/  ENDCOLLECTIVE ;  /* 0x000000000000791b */ /* 0x000fea0003800000 */
.L_x_3895:
[----:B------:R-:W-:Y:S05]  /*23a0*/  BSYNC B1 ;  /* 0x0000000000017941 */ /* 0x000fea0003800000 */
.L_x_3894:
[----:B------:R-:W-:Y:S05]  /*23b0*/  BRA `(.L_x_3876) ;  /* 0xfffffff800007947 */ /* 0x000fea000383ffff */
.L_x_3896:
        /* <DEDUP_REMOVED lines=12> */
.L_x_4184:


//--------------------- .text._ZN12tensorrt_llm7kernels32fusedQKNormRopeKernelNTokenHeadsIN3c104HalfEfLi128ELb1ELi2EEEvPviiifPKvS6_S6_PKlii --------------------------
	.section	.text._ZN12tensorrt_llm7kernels32fusedQKNormRopeKernelNTokenHeadsIN3c104HalfEfLi128ELb1ELi2EEEvPviiifPKvS6_S6_PKlii,"ax",@progbits
	.align	128
        .global         _ZN12tensorrt_llm7kernels32fusedQKNormRopeKernelNTokenHeadsIN3c104HalfEfLi128ELb1ELi2EEEvPviiifPKvS6_S6_PKlii
        .type           _ZN12tensorrt_llm7kernels32fusedQKNormRopeKernelNTokenHeadsIN3c104HalfEfLi128ELb1ELi2EEEvPviiifPKvS6_S6_PKlii,@function
        .size           _ZN12tensorrt_llm7kernels32fusedQKNormRopeKernelNTokenHeadsIN3c104HalfEfLi128ELb1ELi2EEEvPviiifPKvS6_S6_PKlii,(.L_x_4185 - _ZN12tensorrt_llm7kernels32fusedQKNormRopeKernelNTokenHeadsIN3c104HalfEfLi128ELb1ELi2EEEvPviiifPKvS6_S6_PKlii)
        .other          _ZN12tensorrt_llm7kernels32fusedQKNormRopeKernelNTokenHeadsIN3c104HalfEfLi128ELb1ELi2EEEvPviiifPKvS6_S6_PKlii,@"STO_CUDA_ENTRY STV_DEFAULT"
_ZN12tensorrt_llm7kernels32fusedQKNormRopeKernelNTokenHeadsIN3c104HalfEfLi128ELb1ELi2EEEvPviiifPKvS6_S6_PKlii:
.text._ZN12tensorrt_llm7kernels32fusedQKNormRopeKernelNTokenHeadsIN3c104HalfEfLi128ELb1ELi2EEEvPviiifPKvS6_S6_PKlii:
        /* <DEDUP_REMOVED lines=77> */
.L_x_3901:
        /* <DEDUP_REMOVED lines=43> */
.L_x_3900:
[----:B------:R-:W-:Y:S05]  /*0780*/  BSYNC.RECONVERGENT B1 ;  /* 0x0000000000017941 */ /* 0x000fea0003800200 */
.L_x_3899:
        /* <DEDUP_REMOVED lines=12> */
.L_x_3902:
        /* <DEDUP_REMOVED lines=16> */
.L_x_3898:
[----:B------:R-:W-:Y:S05]  /*0950*/  BSYNC.RECONVERGENT B0 ;  /* 0x0000000000007941 */ /* 0x000fea0003800200 */
.L_x_3897:
        /* <DEDUP_REMOVED lines=40> */
.L_x_3907:
        /* <DEDUP_REMOVED lines=11> */
.L_x_3906:
[----:B------:R-:W-:Y:S05]  /*0c90*/  BSYNC.RECONVERGENT B1 ;  /* 0x0000000000017941 */ /* 0x000fea0003800200 */
.L_x_3905:
        /* <DEDUP_REMOVED lines=8> */
.L_x_3908:
        /* <DEDUP_REMOVED lines=23> */
.L_x_3904:
[----:B------:R-:W-:Y:S05]  /*0e90*/  BSYNC.RECONVERGENT B0 ;  /* 0x0000000000007941 */ /* 0x000fea0003800200 */
.L_x_3903:
        /* <DEDUP_REMOVED lines=45> */
.L_x_3914:
        /* <DEDUP_REMOVED lines=24> */
.L_x_3921:
        /* <DEDUP_REMOVED lines=18> */
.L_x_3911:
[----:B------:R-:W-:Y:S05]  /*1410*/  BSYNC.RECONVERGENT B0 ;  /* 0x0000000000007941 */ /* 0x000fea0003800200 */
.L_x_3910:
        /* <DEDUP_REMOVED lines=16> */
.L_x_3913:
[----:B------:R-:W-:Y:S05]  /*1520*/  BSYNC.RECONVERGENT B0 ;  /* 0x0000000000007941 */ /* 0x000fea0003800200 */
.L_x_3912:
        /* <DEDUP_REMOVED lines=13> */
.L_x_3909:
[----:B------:R-:W-:Y:S01]  /*1600*/  HFMA2 R24, -RZ, RZ, 0, 1.847743988037109375e-06 ;  /* 0x0000001fff187431 */ /* 0x000fe200000001ff */
[----:B------:R-:W-:Y:S01]  /*1610*/  BSSY B0, `(.L_x_3915) ;  /* 0x0000006000007945 */ /* 0x000fe20003800000 */
[----:B------:R-:W-:Y:S02]  /*1620*/  IMAD.MOV.U32 R21, RZ, RZ, 0x10 ;  /* 0x00000010ff157424 */ /* 0x000fe400078e00ff */
[----:B------:R-:W-:-:S07]  /*1630*/  IMAD.MOV.U32 R23, RZ, RZ, -0x1 ;  /* 0xffffffffff177424 */ /* 0x000fce00078e00ff */
[----:B------:R-:W-:Y:S05]  /*1640*/  WARPSYNC.COLLECTIVE R23, `(.L_x_3916) ;  /* 0x0000000017087348 */ /* 0x000fea0003c00000 */
[----:B------:R1:W2:Y:S02]  /*1650*/  SHFL.BFLY P2, R24, R25, R21, R24 ;  /* 0x0c00001519187389 */ /* 0x0002a40000040018 */
[----:B-12---:R-:W-:Y:S05]  /*1660*/  ENDCOLLECTIVE ;  /* 0x000000000000791b */ /* 0x006fea0003800000 */
.L_x_3916:
[----:B------:R-:W-:Y:S05]  /*1670*/  BSYNC B0 ;  /* 0x0000000000007941 */ /* 0x000fea0003800000 */
.L_x_3915:
        /* <DEDUP_REMOVED lines=8> */
.L_x_3917:
        /* <DEDUP_REMOVED lines=8> */
.L_x_3918:
        /* <DEDUP_REMOVED lines=8> */
.L_x_3919:
        /* <DEDUP_REMOVED lines=8> */
.L_x_3920:
[----:B------:R-:W-:Y:S01]  /*1880*/  MOV R26, R24 ;  /* 0x00000018001a7202 */ /* 0x000fe20000000f00 */
[----:B------:R-:W-:Y:S06]  /*1890*/  BRA `(.L_x_3921) ;  /* 0xfffffff800947947 */ /* 0x000fec000383ffff */
.L_x_3922:
        /* <DEDUP_REMOVED lines=14> */
.L_x_4185:


//--------------------- .text._ZN12tensorrt_llm7kernels32fusedQKNormRopeKernelNTokenHeadsIN3c104HalfEfLi64ELb0ELi2EEEvPviiifPKvS6_S6_PKlii --------------------------
	.section	.text._ZN12tensorrt_llm7kernels32fusedQKNormRopeKernelNTokenHeadsIN3c104HalfEfLi64ELb0ELi2EEEvPviiifPKvS6_S6_PKlii,"ax",@progbits
	.align	128
        .global         _ZN12tensorrt_llm7kernels32fusedQKNormRopeKernelNTokenHeadsIN3c104HalfEfLi64ELb0ELi2EEEvPviiifPKvS6_S6_PKlii
        .type           _ZN12tensorrt_llm7kernels32fusedQKNormRopeKernelNTokenHeadsIN3c104HalfEfLi64ELb0ELi2EEEvPviiifPKvS6_S6_PKlii,@function
        .size           _ZN12tensorrt_llm7kernels32fusedQKNormRopeKernelNTokenHeadsIN3c104HalfEfLi64ELb0ELi2EEEvPviiifPKvS6_S6_PKlii,(.L_x_4186 - _ZN12tensorrt_llm7kernels32fusedQKNormRopeKernelNTokenHeadsIN3c104HalfEfLi64ELb0ELi2EEEvPviiifPKvS6_S6_PKlii)
        .other          _ZN12tensorrt_llm7kernels32fusedQKNormRopeKernelNTokenHeadsIN3c104HalfEfLi64ELb0ELi2EEEvPviiifPKvS6_S6_PKlii,@"STO_CUDA_ENTRY STV_DEFAULT"
_ZN12tensorrt_llm7kernels32fusedQKNormRopeKernelNTokenHeadsIN3c104HalfEfLi64ELb0ELi2EEEvPviiifPKvS6_S6_PKlii:
.text._ZN12tensorrt_llm7kernels32fusedQKNormRopeKernelNTokenHeadsIN3c104HalfEfLi64ELb0ELi2EEEvPviiifPKvS6_S6_PKlii:
        /* <DEDUP_REMOVED lines=78> */
.L_x_3927:
        /* <DEDUP_REMOVED lines=43> */
.L_x_3926:
[----:B------:R-:W-:Y:S05]  /*0790*/  BSYNC.RECONVERGENT B1 ;  /* 0x0000000000017941 */ /* 0x000fea0003800200 */
.L_x_3925:
        /* <DEDUP_REMOVED lines=12> */
.L_x_3928:
        /* <DEDUP_REMOVED lines=16> */
.L_x_3924:
[----:B------:R-:W-:Y:S05]  /*0960*/  BSYNC.RECONVERGENT B0 ;  /* 0x0000000000007941 */ /* 0x000fea0003800200 */
.L_x_3923:
        /* <DEDUP_REMOVED lines=40> */
.L_x_3933:
        /* <DEDUP_REMOVED lines=11> */
.L_x_3932:
[----:B------:R-:W-:Y:S05]  /*0ca0*/  BSYNC.RECONVERGENT B1 ;  /* 0x0000000000017941 */ /* 0x000fea0003800200 */
.L_x_3931:
        /* <DEDUP_REMOVED lines=8> */
.L_x_3934:
        /* <DEDUP_REMOVED lines=23> */
.L_x_3930:
[----:B------:R-:W-:Y:S05]  /*0ea0*/  BSYNC.RECONVERGENT B0 ;  /* 0x0000000000007941 */ /* 0x000fea0003800200 */
.L_x_3929:
        /* <DEDUP_REMOVED lines=57> */
.L_x_3942:
        /* <DEDUP_REMOVED lines=20> */
.L_x_3949:
        /* <DEDUP_REMOVED lines=13> */
.L_x_3937:
[----:B------:R-:W-:Y:S05]  /*1450*/  BSYNC.RECONVERGENT B0 ;  /* 0x0000000000007941 */ /* 0x000fea0003800200 */
.L_x_3936:
        /* <DEDUP_REMOVED lines=42> */
.L_x_3954:
        /* <DEDUP_REMOVED lines=11> */
.L_x_3939:
[----:B------:R-:W-:Y:S05]  /*17b0*/  BSYNC B0 ;  /* 0x0000000000007941 */ /* 0x000fea0003800000 */
.L_x_3938:
        /* <DEDUP_REMOVED lines=12> */
.L_x_3935:
[----:B------:R-:W-:Y:S01]  /*1880*/  HFMA2 R23, -RZ, RZ, 0, 9.5367431640625e-07 ;  /* 0x00000010ff177431 */ /* 0x000fe200000001ff */
[----:B------:R-:W-:Y:S01]  /*1890*/  BSSY B0, `(.L_x_3943) ;  /* 0x0000006000007945 */ /* 0x000fe20003800000 */
[----:B------:R-:W-:Y:S02]  /*18a0*/  IMAD.MOV.U32 R24, RZ, RZ, 0x1f ;  /* 0x0000001fff187424 */ /* 0x000fe400078e00ff */
[----:B------:R-:W-:-:S07]  /*18b0*/  IMAD.MOV.U32 R9, RZ, RZ, -0x1 ;  /* 0xffffffffff097424 */ /* 0x000fce00078e00ff */
[----:B------:R-:W-:Y:S05]  /*18c0*/  WARPSYNC.COLLECTIVE R9, `(.L_x_3944) ;  /* 0x0000000009087348 */ /* 0x000fea0003c00000 */
[----:B------:R1:W2:Y:S02]  /*18d0*/  SHFL.BFLY P1, R26, R21, R23, R24 ;  /* 0x0c000017151a7389 */ /* 0x0002a40000020018 */
[----:B-12---:R-:W-:Y:S05]  /*18e0*/  ENDCOLLECTIVE ;  /* 0x000000000000791b */ /* 0x006fea0003800000 */
.L_x_3944:
[----:B------:R-:W-:Y:S05]  /*18f0*/  BSYNC B0 ;  /* 0x0000000000007941 */ /* 0x000fea0003800000 */
.L_x_3943:
        /* <DEDUP_REMOVED lines=8> */
.L_x_3945:
[----:B------:R-:W-:Y:S02]  /*1980*/  IMAD.MOV.U32 R23, RZ, RZ, 0x4 ;  /* 0x00000004ff177424 */ /* 0x000fe400078e00ff */
[----:B------:R-:W-:-:S04]  /*1990*/  FADD.FTZ R27, R25, R26 ;  /* 0x0000001a191b7221 */ /* 0x000fc80000010000 */
[----:B------:R-:W-:-:S07]  /*19a0*/  IMAD.MOV.U32 R21, RZ, RZ, R27 ;  /* 0x000000ffff157224 */ /* 0x000fce00078e001b */
[----:B------:R-:W-:Y:S05]  /*19b0*/  WARPSYNC.COLLECTIVE R9, `(.L_x_3946) ;  /* 0x0000000009087348 */ /* 0x000fea0003c00000 */
[----:B------:R1:W2:Y:S02]  /*19c0*/  SHFL.BFLY P1, R26, R21, R23, R24 ;  /* 0x0c000017151a7389 */ /* 0x0002a40000020018 */
[----:B-12---:R-:W-:Y:S05]  /*19d0*/  ENDCOLLECTIVE ;  /* 0x000000000000791b */ /* 0x006fea0003800000 */
.L_x_3946:
[----:B------:R-:W-:Y:S02]  /*19e0*/  IMAD.MOV.U32 R23, RZ, RZ, 0x2 ;  /* 0x00000002ff177424 */ /* 0x000fe400078e00ff */
[----:B------:R-:W-:-:S05]  /*19f0*/  FADD.FTZ R28, R27, R26 ;  /* 0x0000001a1b1c7221 */ /* 0x000fca0000010000 */
[----:B------:R-:W-:-:S07]  /*1a00*/  MOV R21, R28 ;  /* 0x0000001c00157202 */ /* 0x000fce0000000f00 */
[----:B------:R-:W-:Y:S05]  /*1a10*/  WARPSYNC.COLLECTIVE R9, `(.L_x_3947) ;  /* 0x0000000009087348 */ /* 0x000fea0003c00000 */
[----:B------:R1:W2:Y:S02]  /*1a20*/  SHFL.BFLY P1, R26, R21, R23, R24 ;  /* 0x0c000017151a7389 */ /* 0x0002a40000020018 */
[----:B-12---:R-:W-:Y:S05]  /*1a30*/  ENDCOLLECTIVE ;  /* 0x000000000000791b */ /* 0x006fea0003800000 */
.L_x_3947:
[----:B------:R-:W-:Y:S02]  /*1a40*/  HFMA2 R23, -RZ, RZ, 0, 5.9604644775390625e-08 ;  /* 0x00000001ff177431 */ /* 0x000fe400000001ff */
[----:B------:R-:W-:-:S04]  /*1a50*/  FADD.FTZ R29, R28, R26 ;  /* 0x0000001a1c1d7221 */ /* 0x000fc80000010000 */
[----:B------:R-:W-:-:S07]  /*1a60*/  IMAD.MOV.U32 R21, RZ, RZ, R29 ;  /* 0x000000ffff157224 */ /* 0x000fce00078e001d */
[----:B------:R-:W-:Y:S05]  /*1a70*/  WARPSYNC.COLLECTIVE R9, `(.L_x_3948) ;  /* 0x0000000009087348 */ /* 0x000fea0003c00000 */
[----:B------:R1:W2:Y:S02]  /*1a80*/  SHFL.BFLY P1, R26, R21, R23, R24 ;  /* 0x0c000017151a7389 */ /* 0x0002a40000020018 */
[----:B-12---:R-:W-:Y:S05]  /*1a90*/  ENDCOLLECTIVE ;  /* 0x000000000000791b */ /* 0x006fea0003800000 */
.L_x_3948:
[----:B------:R-:W-:Y:S05]  /*1aa0*/  BRA `(.L_x_3949) ;  /* 0xfffffff800347947 */ /* 0x000fea000383ffff */
.L_x_3940:
        /* <DEDUP_REMOVED lines=32> */
.L_x_3951:
[----:B------:R-:W-:Y:S05]  /*1cb0*/  BSYNC B1 ;  /* 0x0000000000017941 */ /* 0x000fea0003800000 */
.L_x_3950:
        /* <DEDUP_REMOVED lines=8> */
.L_x_3952:
[----:B------:R-:W-:-:S04]  /*1d40*/  @!P0 FADD.FTZ R26, -R26, -RZ ;  /* 0x800000ff1a1a8221 */ /* 0x000fc80000010100 */
[----:B------:R-:W-:-:S04]  /*1d50*/  FMUL.FTZ R26, R26, R25 ;  /* 0x000000191a1a7220 */ /* 0x000fc80000410000 */
[----:B------:R-:W-:Y:S01]  /*1d60*/  FFMA.FTZ R25, R21, R8, R26 ;  /* 0x0000000815197223 */ /* 0x000fe2000001001a */
[----:B------:R-:W-:-:S07]  /*1d70*/  IMAD.MOV.U32 R21, RZ, RZ, R0 ;  /* 0x000000ffff157224 */ /* 0x000fce00078e0000 */
[----:B------:R-:W-:Y:S05]  /*1d80*/  WARPSYNC.COLLECTIVE R9, `(.L_x_3953) ;  /* 0x0000000009087348 */ /* 0x000fea0003c00000 */
[----:B------:R1:W2:Y:S02]  /*1d90*/  SHFL.BFLY P1, R26, R21, R23, R24 ;  /* 0x0c000017151a7389 */ /* 0x0002a40000020018 */
[----:B-12---:R-:W-:Y:S05]  /*1da0*/  ENDCOLLECTIVE ;  /* 0x000000000000791b */ /* 0x006fea0003800000 */
.L_x_3953:
[----:B------:R-:W-:Y:S01]  /*1db0*/  MOV R8, R26 ;  /* 0x0000001a00087202 */ /* 0x000fe20000000f00 */
[----:B------:R-:W-:Y:S06]  /*1dc0*/  BRA `(.L_x_3954) ;  /* 0xfffffff8004c7947 */ /* 0x000fec000383ffff */
.L_x_3941:
[----:B------:R-:W-:Y:S01]  /*1dd0*/  BSSY B1, `(.L_x_3955) ;  /* 0x0000005000017945 */ /* 0x000fe20003800000 */
[----:B------:R-:W-:-:S07]  /*1de0*/  IMAD.MOV.U32 R9, RZ, RZ, -0x1 ;  /* 0xffffffffff097424 */ /* 0x000fce00078e00ff */
[----:B-1----:R-:W-:Y:S05]  /*1df0*/  WARPSYNC.COLLECTIVE R9, `(.L_x_3956) ;  /* 0x0000000009087348 */ /* 0x002fea0003c00000 */
[----:B------:R-:W-:Y:S01]  /*1e00*/  NOP ;  /* 0x0000000000007918 */ /* 0x000fe20000000000 */
[----:B-1----:R-:W-:Y:S05]  /*1e10*/  ENDCOLLECTIVE ;  /* 0x000000000000791b */ /* 0x002fea0003800000 */
.L_x_3956:
[----:B------:R-:W-:Y:S05]  /*1e20*/  BSYNC B1 ;  /* 0x0000000000017941 */ /* 0x000fea0003800000 */
.L_x_3955:
[----:B------:R-:W-:Y:S05]  /*1e30*/  BRA `(.L_x_3939) ;  /* 0xfffffff8005c7947 */ /* 0x000fea000383ffff */
.L_x_3957:
        /* <DEDUP_REMOVED lines=12> */
.L_x_4186:


//--------------------- .text._ZN12tensorrt_llm7kernels32fusedQKNormRopeKernelNTokenHeadsIN3c104HalfEfLi64ELb1ELi2EEEvPviiifPKvS6_S6_PKlii --------------------------
	.section	.text._ZN12tensorrt_llm7kernels32fusedQKNormRopeKernelNTokenHeadsIN3c104HalfEfLi64ELb1ELi2EEEvPviiifPKvS6_S6_PKlii,"ax",@progbits
	.align	128
        .global         _ZN12tensorrt_llm7kernels32fusedQKNormRopeKernelNTokenHeadsIN3c104HalfEfLi64ELb1ELi2EEEvPviiifPKvS6_S6_PKlii
        .type           _ZN12tensorrt_llm7kernels32fusedQKNormRopeKernelNTokenHeadsIN3c104HalfEfLi64ELb1ELi2EEEvPviiifPKvS6_S6_PKlii,@function
        .size           _ZN12tensorrt_llm7kernels32fusedQKNormRopeKernelNTokenHeadsIN3c104HalfEfLi64ELb1ELi2EEEvPviiifPKvS6_S6_PKlii,(.L_x_4187 - _ZN12tensorrt_llm7kernels32fusedQKNormRopeKernelNTokenHeadsIN3c104HalfEfLi64ELb1ELi2EEEvPviiifPKvS6_S6_PKlii)
        .other          _ZN12tensorrt_llm7kernels32fusedQKNormRopeKernelNTokenHeadsIN3c104HalfEfLi64ELb1ELi2EEEvPviiifPKvS6_S6_PKlii,@"STO_CUDA_ENTRY STV_DEFAULT"
_ZN12tensorrt_llm7kernels32fusedQKNormRopeKernelNTokenHeadsIN3c104HalfEfLi64ELb1ELi2EEEvPviiifPKvS6_S6_PKlii:
.text._ZN12tensorrt_llm7kernels32fusedQKNormRopeKernelNTokenHeadsIN3c104HalfEfLi64ELb1ELi2EEEvPviiifPKvS6_S6_PKlii:
        /* <DEDUP_REMOVED lines=77> */
.L_x_3962:
        /* <DEDUP_REMOVED lines=9> */
[-C--:B------:R-:W-:Y:S02]  /*0560*/  ISETP.GE.AND P3, PT, R28, R5.reuse, PT ;  /* 0x000000051c00720c */ /* 0x080fe40003f66270 */
        /* <DEDUP_REMOVED lines=10> */
[----:B------:R-:W-:Y:S02]  /*0610*/  IADD3 R25, PT, PT, R25, 0x4, RZ ;  /* 0x0000000419197810 */ /* 0x000fe40007ffe0ff */
[-C--:B------:R-:W-:Y:S02]  /*0620*/  IADD3 R8, PT, PT, R8, R20.reuse, R9 ;  /* 0x0000001408087210 */ /* 0x080fe40007ffe009 */
[-C--:B------:R-:W-:Y:S02]  /*0630*/  IADD3 R6, PT, PT, R6, R20.reuse, R11 ;  /* 0x0000001406067210 */ /* 0x080fe40007ffe00b */
[----:B------:R-:W-:-:S02]  /*0640*/  IADD3 R28, PT, PT, R28, R20, R29 ;  /* 0x000000141c1c7210 */ /* 0x000fc40007ffe01d */
[----:B------:R-:W-:Y:S01]  /*0650*/  IADD3 R30, PT, PT, R7, R20, R30 ;  /* 0x00000014071e7210 */ /* 0x000fe20007ffe01e */
[--C-:B------:R-:W-:Y:S01]  /*0660*/  IMAD R9, R6, 0x40, R21.reuse ;  /* 0x0000004006097824 */ /* 0x100fe200078e0215 */
[----:B------:R-:W-:Y:S02]  /*0670*/  ISETP.NE.AND P1, PT, R25, RZ, PT ;  /* 0x000000ff1900720c */ /* 0x000fe40003f25270 */
[-C--:B------:R-:W-:Y:S01]  /*0680*/  LEA R7, R8, R21.reuse, 0x6 ;  /* 0x0000001508077211 */ /* 0x080fe200078e30ff */
[----:B------:R-:W-:Y:S01]  /*0690*/  IMAD R29, R30, 0x40, R21 ;  /* 0x000000401e1d7824 */ /* 0x000fe200078e0215 */
[----:B------:R-:W-:Y:S01]  /*06a0*/  LEA R11, R28, R21, 0x6 ;  /* 0x000000151c0b7211 */ /* 0x000fe200078e30ff */
[----:B-1----:R-:W-:Y:S01]  /*06b0*/  IMAD.WIDE R8, R9, 0x2, R12 ;  /* 0x0000000209087825 */ /* 0x002fe200078e020c */
[----:B------:R-:W-:-:S03]  /*06c0*/  IADD3 R24, PT, PT, R24, 0x4, RZ ;  /* 0x0000000418187810 */ /* 0x000fc60007ffe0ff */
        /* <DEDUP_REMOVED lines=12> */
.L_x_3961:
[----:B------:R-:W-:Y:S05]  /*0790*/  BSYNC.RECONVERGENT B1 ;  /* 0x0000000000017941 */ /* 0x000fea0003800200 */
.L_x_3960:
        /* <DEDUP_REMOVED lines=12> */
.L_x_3963:
        /* <DEDUP_REMOVED lines=16> */
.L_x_3959:
[----:B------:R-:W-:Y:S05]  /*0960*/  BSYNC.RECONVERGENT B0 ;  /* 0x0000000000007941 */ /* 0x000fea0003800200 */
.L_x_3958:
        /* <DEDUP_REMOVED lines=40> */
.L_x_3968:
        /* <DEDUP_REMOVED lines=11> */
.L_x_3967:
[----:B------:R-:W-:Y:S05]  /*0ca0*/  BSYNC.RECONVERGENT B1 ;  /* 0x0000000000017941 */ /* 0x000fea0003800200 */
.L_x_3966:
        /* <DEDUP_REMOVED lines=8> */
.L_x_3969:
        /* <DEDUP_REMOVED lines=23> */
.L_x_3965:
[----:B------:R-:W-:Y:S05]  /*0ea0*/  BSYNC.RECONVERGENT B0 ;  /* 0x0000000000007941 */ /* 0x000fea0003800200 */
.L_x_3964:
        /* <DEDUP_REMOVED lines=41> */
.L_x_3976:
        /* <DEDUP_REMOVED lines=22> */
.L_x_3986:
[----:B------:R-:W3:Y:S01]  /*12a0*/  LDC R26, c[0x0][0x394] ;  /* 0x0000e500ff1a7b82 */ /* 0x000ee20000000800 */
[----:B------:R-:W-:Y:S01]  /*12b0*/  ISETP.NE.AND P1, PT, R23, 0x1, PT ;  /* 0x000000011700780c */ /* 0x000fe20003f25270 */
[----:B------:R-:W-:Y:S01]  /*12c0*/  BSSY.RECONVERGENT B1, `(.L_x_3973) ;  /* 0x0000004000017945 */ /* 0x000fe20003800200 */
[----:B------:R-:W-:-:S11]  /*12d0*/  ISETP.GE.AND P2, PT, R2, R13, PT ;  /* 0x0000000d0200720c */ /* 0x000fd60003f46270 */
[----:B------:R-:W-:Y:S05]  /*12e0*/  @P1 BRA `(.L_x_3974) ;  /* 0x0000000000041947 */ /* 0x000fea0003800000 */
[----:B------:R-:W-:-:S04]  /*12f0*/  DEPBAR.LE SB0, 0x0 ;  /* 0x000080000000791a */ /* 0x000fc80000000000 */
.L_x_3974:
[----:B------:R-:W-:Y:S05]  /*1300*/  BSYNC.RECONVERGENT B1 ;  /* 0x0000000000017941 */ /* 0x000fea0003800200 */
.L_x_3973:
        /* <DEDUP_REMOVED lines=42> */
.L_x_3993:
        /* <DEDUP_REMOVED lines=27> */
.L_x_3971:
[----:B------:R-:W-:Y:S05]  /*1760*/  BSYNC B0 ;  /* 0x0000000000007941 */ /* 0x000fea0003800000 */
.L_x_3970:
        /* <DEDUP_REMOVED lines=30> */
.L_x_4000:
[----:B------:R-:W4:Y:S01]  /*1950*/  LDC R4, c[0x0][0x394] ;  /* 0x0000e500ff047b82 */ /* 0x000f220000000800 */
[----:B------:R-:W-:Y:S01]  /*1960*/  ISETP.NE.AND P1, PT, R15, RZ, PT ;  /* 0x000000ff0f00720c */ /* 0x000fe20003f25270 */
[----:B------:R-:W-:Y:S01]  /*1970*/  BSSY.RECONVERGENT B0, `(.L_x_3978) ;  /* 0x0000004000007945 */ /* 0x000fe20003800200 */
[----:B------:R-:W-:-:S11]  /*1980*/  ISETP.GE.AND P2, PT, R2, R13, PT ;  /* 0x0000000d0200720c */ /* 0x000fd60003f46270 */
[----:B------:R-:W-:Y:S05]  /*1990*/  @P1 BRA `(.L_x_3979) ;  /* 0x0000000000041947 */ /* 0x000fea0003800000 */
[----:B------:R-:W-:-:S04]  /*19a0*/  DEPBAR.LE SB0, 0x0 ;  /* 0x000080000000791a */ /* 0x000fc80000000000 */
.L_x_3979:
[----:B------:R-:W-:Y:S05]  /*19b0*/  BSYNC.RECONVERGENT B0 ;  /* 0x0000000000007941 */ /* 0x000fea0003800200 */
.L_x_3978:
        /* <DEDUP_REMOVED lines=21> */
.L_x_3972:
        /* <DEDUP_REMOVED lines=8> */
.L_x_3981:
[----:B------:R-:W-:Y:S05]  /*1b90*/  BSYNC B1 ;  /* 0x0000000000017941 */ /* 0x000fea0003800000 */
.L_x_3980:
        /* <DEDUP_REMOVED lines=8> */
.L_x_3982:
[----:B------:R-:W-:Y:S02]  /*1c20*/  HFMA2 R29, -RZ, RZ, 0, 2.384185791015625e-07 ;  /* 0x00000004ff1d7431 */ /* 0x000fe400000001ff */
[----:B------:R-:W-:-:S04]  /*1c30*/  FADD.FTZ R26, R6, R31 ;  /* 0x0000001f061a7221 */ /* 0x000fc80000010000 */
[----:B------:R-:W-:-:S07]  /*1c40*/  IMAD.MOV.U32 R36, RZ, RZ, R26 ;  /* 0x000000ffff247224 */ /* 0x000fce00078e001a */
[----:B------:R-:W-:Y:S05]  /*1c50*/  WARPSYNC.COLLECTIVE R27, `(.L_x_3983) ;  /* 0x000000001b087348 */ /* 0x000fea0003c00000 */
[----:B------:R1:W2:Y:S02]  /*1c60*/  SHFL.BFLY P1, R31, R36, R29, R30 ;  /* 0x0c00001d241f7389 */ /* 0x0002a4000002001e */
[----:B-12---:R-:W-:Y:S05]  /*1c70*/  ENDCOLLECTIVE ;  /* 0x000000000000791b */ /* 0x006fea0003800000 */
.L_x_3983:
[----:B------:R-:W-:Y:S01]  /*1c80*/  MOV R29, 0x2 ;  /* 0x00000002001d7802 */ /* 0x000fe20000000f00 */
[----:B------:R-:W-:-:S04]  /*1c90*/  FADD.FTZ R32, R26, R31 ;  /* 0x0000001f1a207221 */ /* 0x000fc80000010000 */
[----:B------:R-:W-:-:S07]  /*1ca0*/  IMAD.MOV.U32 R36, RZ, RZ, R32 ;  /* 0x000000ffff247224 */ /* 0x000fce00078e0020 */
[----:B------:R-:W-:Y:S05]  /*1cb0*/  WARPSYNC.COLLECTIVE R27, `(.L_x_3984) ;  /* 0x000000001b087348 */ /* 0x000fea0003c00000 */
[----:B------:R1:W2:Y:S02]  /*1cc0*/  SHFL.BFLY P1, R31, R36, R29, R30 ;  /* 0x0c00001d241f7389 */ /* 0x0002a4000002001e */
[----:B-12---:R-:W-:Y:S05]  /*1cd0*/  ENDCOLLECTIVE ;  /* 0x000000000000791b */ /* 0x006fea0003800000 */
.L_x_3984:
[----:B------:R-:W-:Y:S02]  /*1ce0*/  HFMA2 R29, -RZ, RZ, 0, 5.9604644775390625e-08 ;  /* 0x00000001ff1d7431 */ /* 0x000fe400000001ff */
[----:B------:R-:W-:-:S04]  /*1cf0*/  FADD.FTZ R33, R32, R31 ;  /* 0x0000001f20217221 */ /* 0x000fc80000010000 */
[----:B------:R-:W-:-:S07]  /*1d00*/  IMAD.MOV.U32 R36, RZ, RZ, R33 ;  /* 0x000000ffff247224 */ /* 0x000fce00078e0021 */
[----:B------:R-:W-:Y:S05]  /*1d10*/  WARPSYNC.COLLECTIVE R27, `(.L_x_3985) ;  /* 0x000000001b087348 */ /* 0x000fea0003c00000 */
[----:B------:R1:W2:Y:S02]  /*1d20*/  SHFL.BFLY P1, R31, R36, R29, R30 ;  /* 0x0c00001d241f7389 */ /* 0x0002a4000002001e */
[----:B-12---:R-:W-:Y:S05]  /*1d30*/  ENDCOLLECTIVE ;  /* 0x000000000000791b */ /* 0x006fea0003800000 */
.L_x_3985:
[----:B------:R-:W-:Y:S05]  /*1d40*/  BRA `(.L_x_3986) ;  /* 0xfffffff400547947 */ /* 0x000fea000383ffff */
.L_x_3975:
        /* <DEDUP_REMOVED lines=8> */
.L_x_3988:
[----:B------:R-:W-:Y:S05]  /*1dd0*/  BSYNC B1 ;  /* 0x0000000000017941 */ /* 0x000fea0003800000 */
.L_x_3987:
        /* <DEDUP_REMOVED lines=8> */
.L_x_3989:
[----:B------:R-:W-:Y:S02]  /*1e60*/  HFMA2 R29, -RZ, RZ, 0, 2.384185791015625e-07 ;  /* 0x00000004ff1d7431 */ /* 0x000fe400000001ff */
[----:B------:R-:W-:-:S04]  /*1e70*/  FADD.FTZ R9, R8, R31 ;  /* 0x0000001f08097221 */ /* 0x000fc80000010000 */
[----:B------:R-:W-:-:S07]  /*1e80*/  IMAD.MOV.U32 R36, RZ, RZ, R9 ;  /* 0x000000ffff247224 */ /* 0x000fce00078e0009 */
[----:B------:R-:W-:Y:S05]  /*1e90*/  WARPSYNC.COLLECTIVE R27, `(.L_x_3990) ;  /* 0x000000001b087348 */ /* 0x000fea0003c00000 */
[----:B------:R1:W2:Y:S02]  /*1ea0*/  SHFL.BFLY P1, R31, R36, R29, R30 ;  /* 0x0c00001d241f7389 */ /* 0x0002a4000002001e */
[----:B-12---:R-:W-:Y:S05]  /*1eb0*/  ENDCOLLECTIVE ;  /* 0x000000000000791b */ /* 0x006fea0003800000 */
.L_x_3990:
[----:B------:R-:W-:Y:S01]  /*1ec0*/  MOV R29, 0x2 ;  /* 0x00000002001d7802 */ /* 0x000fe20000000f00 */
[----:B------:R-:W-:-:S04]  /*1ed0*/  FADD.FTZ R34, R9, R31 ;  /* 0x0000001f09227221 */ /* 0x000fc80000010000 */
[----:B------:R-:W-:-:S07]  /*1ee0*/  IMAD.MOV.U32 R36, RZ, RZ, R34 ;  /* 0x000000ffff247224 */ /* 0x000fce00078e0022 */
[----:B------:R-:W-:Y:S05]  /*1ef0*/  WARPSYNC.COLLECTIVE R27, `(.L_x_3991) ;  /* 0x000000001b087348 */ /* 0x000fea0003c00000 */
[----:B------:R1:W2:Y:S02]  /*1f00*/  SHFL.BFLY P1, R31, R36, R29, R30 ;  /* 0x0c00001d241f7389 */ /* 0x0002a4000002001e */
[----:B-12---:R-:W-:Y:S05]  /*1f10*/  ENDCOLLECTIVE ;  /* 0x000000000000791b */ /* 0x006fea0003800000 */
.L_x_3991:
[----:B------:R-:W-:Y:S02]  /*1f20*/  HFMA2 R29, -RZ, RZ, 0, 5.9604644775390625e-08 ;  /* 0x00000001ff1d7431 */ /* 0x000fe400000001ff */
[----:B------:R-:W-:-:S04]  /*1f30*/  FADD.FTZ R35, R34, R31 ;  /* 0x0000001f22237221 */ /* 0x000fc80000010000 */
[----:B------:R-:W-:-:S07]  /*1f40*/  IMAD.MOV.U32 R36, RZ, RZ, R35 ;  /* 0x000000ffff247224 */ /* 0x000fce00078e0023 */
[----:B------:R-:W-:Y:S05]  /*1f50*/  WARPSYNC.COLLECTIVE R27, `(.L_x_3992) ;  /* 0x000000001b087348 */ /* 0x000fea0003c00000 */
[----:B------:R1:W2:Y:S02]  /*1f60*/  SHFL.BFLY P1, R31, R36, R29, R30 ;  /* 0x0c00001d241f7389 */ /* 0x0002a4000002001e */
[----:B-12---:R-:W-:Y:S05]  /*1f70*/  ENDCOLLECTIVE ;  /* 0x000000000000791b */ /* 0x006fea0003800000 */
.L_x_3992:
[----:B------:R-:W-:Y:S05]  /*1f80*/  BRA `(.L_x_3993) ;  /* 0xfffffff400887947 */ /* 0x000fea000383ffff */
.L_x_3977:
        /* <DEDUP_REMOVED lines=8> */
.L_x_3995:
[----:B------:R-:W-:Y:S05]  /*2010*/  BSYNC B0 ;  /* 0x0000000000007941 */ /* 0x000fea0003800000 */
.L_x_3994:
        /* <DEDUP_REMOVED lines=8> */
.L_x_3996:
[----:B------:R-:W-:Y:S02]  /*20a0*/  HFMA2 R29, -RZ, RZ, 0, 2.384185791015625e-07 ;  /* 0x00000004ff1d7431 */ /* 0x000fe400000001ff */
[----:B------:R-:W-:-:S04]  /*20b0*/  FADD.FTZ R6, R5, R31 ;  /* 0x0000001f05067221 */ /* 0x000fc80000010000 */
[----:B------:R-:W-:-:S07]  /*20c0*/  IMAD.MOV.U32 R36, RZ, RZ, R6 ;  /* 0x000000ffff247224 */ /* 0x000fce00078e0006 */
[----:B------:R-:W-:Y:S05]  /*20d0*/  WARPSYNC.COLLECTIVE R27, `(.L_x_3997) ;  /* 0x000000001b087348 */ /* 0x000fea0003c00000 */
[----:B------:R1:W2:Y:S02]  /*20e0*/  SHFL.BFLY P1, R31, R36, R29, R30 ;  /* 0x0c00001d241f7389 */ /* 0x0002a4000002001e */
[----:B-12---:R-:W-:Y:S05]  /*20f0*/  ENDCOLLECTIVE ;  /* 0x000000000000791b */ /* 0x006fea0003800000 */
.L_x_3997:
[----:B------:R-:W-:Y:S01]  /*2100*/  MOV R29, 0x2 ;  /* 0x00000002001d7802 */ /* 0x000fe20000000f00 */
[----:B------:R-:W-:-:S04]  /*2110*/  FADD.FTZ R7, R6, R31 ;  /* 0x0000001f06077221 */ /* 0x000fc80000010000 */
[----:B------:R-:W-:-:S07]  /*2120*/  IMAD.MOV.U32 R36, RZ, RZ, R7 ;  /* 0x000000ffff247224 */ /* 0x000fce00078e0007 */
[----:B------:R-:W-:Y:S05]  /*2130*/  WARPSYNC.COLLECTIVE R27, `(.L_x_3998) ;  /* 0x000000001b087348 */ /* 0x000fea0003c00000 */
[----:B------:R1:W2:Y:S02]  /*2140*/  SHFL.BFLY P1, R31, R36, R29, R30 ;  /* 0x0c00001d241f7389 */ /* 0x0002a4000002001e */
[----:B-12---:R-:W-:Y:S05]  /*2150*/  ENDCOLLECTIVE ;  /* 0x000000000000791b */ /* 0x006fea0003800000 */
.L_x_3998:
[----:B------:R-:W-:Y:S02]  /*2160*/  HFMA2 R29, -RZ, RZ, 0, 5.9604644775390625e-08 ;  /* 0x00000001ff1d7431 */ /* 0x000fe400000001ff */
[----:B------:R-:W-:-:S04]  /*2170*/  FADD.FTZ R8, R7, R31 ;  /* 0x0000001f07087221 */ /* 0x000fc80000010000 */
[----:B------:R-:W-:-:S07]  /*2180*/  IMAD.MOV.U32 R36, RZ, RZ, R8 ;  /* 0x000000ffff247224 */ /* 0x000fce00078e0008 */
[----:B------:R-:W-:Y:S05]  /*2190*/  WARPSYNC.COLLECTIVE R27, `(.L_x_3999) ;  /* 0x000000001b087348 */ /* 0x000fea0003c00000 */
[----:B------:R1:W2:Y:S02]  /*21a0*/  SHFL.BFLY P1, R31, R36, R29, R30 ;  /* 0x0c00001d241f7389 */ /* 0x0002a4000002001e */
[----:B-12---:R-:W-:Y:S05]  /*21b0*/  ENDCOLLECTIVE ;  /* 0x000000000000791b */ /* 0x006fea0003800000 */
.L_x_3999:
[----:B------:R-:W-:Y:S05]  /*21c0*/  BRA `(.L_x_4000) ;  /* 0xfffffff400e07947 */ /* 0x000fea000383ffff */
.L_x_4001:
        /* <DEDUP_REMOVED lines=11> */
.L_x_4187:


//--------------------- .text._ZN12tensorrt_llm7kernels21fusedQKNormRopeKernelIN3c104HalfEfLi256ELb0EEEvPviiifPKvS6_S6_PKlii --------------------------
	.section	.text._ZN12tensorrt_llm7kernels21fusedQKNormRopeKernelIN3c104HalfEfLi256ELb0EEEvPviiifPKvS6_S6_PKlii,"ax",@progbits
	.align	128
        .global         _ZN12tensorrt_llm7kernels21fusedQKNormRopeKernelIN3c104HalfEfLi256ELb0EEEvPviiifPKvS6_S6_PKlii
        .type           _ZN12tensorrt_llm7kernels21fusedQKNormRopeKernelIN3c104HalfEfLi256ELb0EEEvPviiifPKvS6_S6_PKlii,@function
        .size           _ZN12tensorrt_llm7kernels21fusedQKNormRopeKernelIN3c104HalfEfLi256ELb0EEEvPviiifPKvS6_S6_PKlii,(.L_x_4188 - _ZN12tensorrt_llm7kernels21fusedQKNormRopeKernelIN3c104HalfEfLi256ELb0EEEvPviiifPKvS6_S6_PKlii)
        .other          _ZN12tensorrt_llm7kernels21fusedQKNormRopeKernelIN3c104HalfEfLi256ELb0EEEvPviiifPKvS6_S6_PKlii,@"STO_CUDA_ENTRY STV_DEFAULT"
_ZN12tensorrt_llm7kernels21fusedQKNormRopeKernelIN3c104HalfEfLi256ELb0EEEvPviiifPKvS6_S6_PKlii:
.text._ZN12tensorrt_llm7kernels21fusedQKNormRopeKernelIN3c104HalfEfLi256ELb0EEEvPviiifPKvS6_S6_PKlii:
        /* <DEDUP_REMOVED lines=43> */
[----:B------:R-:W2:Y:S01]  /*02b0*/  LDCU.64 UR6, c[0x0][0x3a8] ;  /* 0x00007500ff0677ac */ /* 0x000ea20008000a00 */
[----:B------:R-:W-:Y:S01]  /*02c0*/  SHF.L.U32 R9, R2, 0x3, RZ ;  /* 0x0000000302097819 */ /* 0x000fe200000006ff */
        /* <DEDUP_REMOVED lines=9> */
[----:B------:R-:W-:Y:S02]  /*0360*/  IMAD R0, R14, R5, R0 ;  /* 0x000000050e007224 */ /* 0x000fe400078e0200 */
[----:B---3--:R-:W-:-:S04]  /*0370*/  IMAD.WIDE.U32 R4, R9, 0x2, R6 ;  /* 0x0000000209047825 */ /* 0x008fc800078e0006 */
[----:B------:R-:W-:Y:S01]  /*0380*/  IMAD.IADD R0, R0, 0x1, R3 ;  /* 0x0000000100007824 */ /* 0x000fe200078e0203 */
[----:B-1----:R-:W3:Y:S01]  /*0390*/  @!P1 LDG.E.U16 R13, desc[UR4][R4.64] ;  /* 0x00000004040d9981 */ /* 0x002ee2000c1e1500 */
[----:B----4-:R-:W-:-:S03]  /*03a0*/  IMAD.WIDE.U32 R28, R9, 0x2, R28 ;  /* 0x00000002091c7825 */ /* 0x010fc600078e001c */
[----:B------:R-:W-:Y:S01]  /*03b0*/  LEA R3, R0, R9, 0x8 ;  /* 0x0000000900037211 */ /* 0x000fe200078e40ff */
[----:B------:R-:W4:Y:S04]  /*03c0*/  @!P0 LDG.E.U16 R18, desc[UR4][R4.64+0x2] ;  /* 0x0000020404128981 */ /* 0x000f28000c1e1500 */
[----:B------:R-:W2:Y:S01]  /*03d0*/  @P1 LDG.E.U16 R0, desc[UR4][R28.64] ;  /* 0x000000041c001981 */ /* 0x000ea2000c1e1500 */
[----:B-----5:R-:W-:-:S03]  /*03e0*/  IMAD.WIDE R16, R3, 0x2, R16 ;  /* 0x0000000203107825 */ /* 0x020fc600078e0210 */
[----:B------:R-:W5:Y:S04]  /*03f0*/  @P0 LDG.E.U16 R22, desc[UR4][R28.64+0x2] ;  /* 0x000002041c160981 */ /* 0x000f68000c1e1500 */
[----:B------:R-:W4:Y:S04]  /*0400*/  LDG.E.128 R8, desc[UR4][R16.64] ;  /* 0x0000000410087981 */ /* 0x000f28000c1e1d00 */
        /* <DEDUP_REMOVED lines=12> */
[----:B---3--:R-:W-:-:S02]  /*04d0*/  @!P1 HADD2.F32 R13, -RZ, R13.H0_H0 ;  /* 0x2000000dff0d9230 */ /* 0x008fc40000004100 */
[----:B--2---:R-:W-:Y:S02]  /*04e0*/  @P1 HADD2.F32 R13, -RZ, R0.H0_H0 ;  /* 0x20000000ff0d1230 */ /* 0x004fe40000004100 */
[----:B-----5:R-:W-:Y:S02]  /*04f0*/  @P0 HADD2.F32 R4, -RZ, R22.H0_H0 ;  /* 0x20000016ff040230 */ /* 0x020fe40000004100 */
[----:B----4-:R-:W-:Y:S02]  /*0500*/  HADD2.F32 R0, -RZ, R8.H0_H0 ;  /* 0x20000008ff007230 */ /* 0x010fe40000004100 */
        /* <DEDUP_REMOVED lines=10> */
[----:B------:R-:W-:Y:S01]  /*05b0*/  FFMA.FTZ R26, R22, R22, R9 ;  /* 0x00000016161a7223 */ /* 0x000fe20000010009 */
[----:B------:R-:W-:Y:S02]  /*05c0*/  @P0 HADD2.F32 R9, -RZ, R24.H0_H0 ;  /* 0x20000018ff090230 */ /* 0x000fe40000004100 */
[----:B------:R-:W-:Y:S02]  /*05d0*/  HADD2.F32 R24, -RZ, R10.H1_H1 ;  /* 0x3000000aff187230 */ /* 0x000fe40000004100 */
[----:B-1----:R-:W-:Y:S01]  /*05e0*/  FFMA.FTZ R29, R21, R21, R26 ;  /* 0x00000015151d7223 */ /* 0x002fe2000001001a */
        /* <DEDUP_REMOVED lines=25> */
[----:B------:R-:W-:Y:S01]  /*0780*/  @!P0 HADD2.F32 R5, -RZ, R12.H0_H0 ;  /* 0x2000000cff058230 */ /* 0x000fe20000004100 */
[----:B0-----:R-:W-:Y:S01]  /*0790*/  SHF.R.S32.HI R12, RZ, 0x1f, R27 ;  /* 0x0000001fff0c7819 */ /* 0x001fe2000001141b */
[----:B------:R-:W-:Y:S02]  /*07a0*/  @P0 HADD2.F32 R3, -RZ, R3.H0_H0 ;  /* 0x20000003ff030230 */ /* 0x000fe40000004100 */
[----:B------:R-:W-:Y:S02]  /*07b0*/  @!P0 HADD2.F32 R3, -RZ, R6.H0_H0 ;  /* 0x20000006ff038230 */ /* 0x000fe40000004100 */
[----:B-1----:R-:W-:-:S04]  /*07c0*/  FMUL.FTZ R13, R14, R13 ;  /* 0x0000000d0e0d7220 */ /* 0x002fc80000410000 */
[----:B------:R-:W-:Y:S01]  /*07d0*/  FMUL.FTZ R0, R0, R13 ;  /* 0x0000000d00007220 */ /* 0x000fe20000410000 */
[----:B------:R-:W-:Y:S01]  /*07e0*/  LEA.HI R13, R12, R27, RZ, 0x3 ;  /* 0x0000001b0c0d7211 */ /* 0x000fe200078f18ff */
[----:B------:R-:W-:Y:S01]  /*07f0*/  FMUL.FTZ R6, R14, R5 ;  /* 0x000000050e067220 */ /* 0x000fe20000410000 */
[----:B------:R-:W-:Y:S02]  /*0800*/  SHF.R.S32.HI R5, RZ, 0x1f, R27 ;  /* 0x0000001fff057819 */ /* 0x000fe4000001141b */
[----:B------:R-:W-:Y:S01]  /*0810*/  SHF.R.S32.HI R13, RZ, 0x3, R13 ;  /* 0x00000003ff0d7819 */ /* 0x000fe2000001140d */
[----:B------:R-:W-:Y:S02]  /*0820*/  @P0 HADD2.F32 R7, -RZ, R7.H0_H0 ;  /* 0x20000007ff070230 */ /* 0x000fe40000004100 */
[----:B------:R-:W-:Y:S01]  /*0830*/  @!P0 HADD2.F32 R7, -RZ, R15.H0_H0 ;  /* 0x2000000fff078230 */ /* 0x000fe20000004100 */
[----:B------:R-:W-:Y:S01]  /*0840*/  ISETP.GE.AND P0, PT, R2, R13, PT ;  /* 0x0000000d0200720c */ /* 0x000fe20003f06270 */
[C---:B------:R-:W-:Y:S01]  /*0850*/  FMUL.FTZ R15, R14.reuse, R4 ;  /* 0x000000040e0f7220 */ /* 0x040fe20000410000 */
[----:B------:R-:W-:-:S03]  /*0860*/  FMUL.FTZ R9, R14, R9 ;  /* 0x000000090e097220 */ /* 0x000fc60000410000 */
[----:B------:R-:W-:Y:S01]  /*0870*/  FMUL.FTZ R15, R8, R15 ;  /* 0x0000000f080f7220 */ /* 0x000fe20000410000 */
        /* <DEDUP_REMOVED lines=13> */
[----:B------:R-:W-:Y:S01]  /*0950*/  LEA R8, P1, R10, UR6, 0x2 ;  /* 0x000000060a087c11 */ /* 0x000fe2000f8210ff */
[----:B------:R-:W-:-:S03]  /*0960*/  FMUL.FTZ R5, R22, R9 ;  /* 0x0000000916057220 */ /* 0x000fc60000410000 */
[----:B------:R-:W-:Y:S01]  /*0970*/  LEA.HI.X R9, R10, UR7, R11, 0x2, P1 ;  /* 0x000000070a097c11 */ /* 0x000fe200088f140b */
[----:B------:R-:W-:Y:S01]  /*0980*/  FMUL.FTZ R11, R23, R6 ;  /* 0x00000006170b7220 */ /* 0x000fe20000410000 */
[----:B------:R-:W-:Y:S07]  /*0990*/  @P0 BRA `(.L_x_4003) ;  /* 0x0000000c002c0947 */ /* 0x000fee0003800000 */
        /* <DEDUP_REMOVED lines=27> */
[----:B------:R-:W-:-:S04]  /*0b50*/  @!P1 IADD3 R6, PT, PT, -R7, RZ, RZ ;  /* 0x000000ff07069210 */ /* 0x000fc80007ffe1ff */
        /* <DEDUP_REMOVED lines=18> */
[----:B------:R-:W-:-:S05]  /*0c80*/  LEA.HI R12, R12, R27, RZ, 0x4 ;  /* 0x0000001b0c0c7211 */ /* 0x000fca00078f20ff */
[----:B------:R-:W-:Y:S01]  /*0c90*/  @!P1 IADD3 R29, PT, PT, R29, -R10, RZ ;  /* 0x8000000a1d1d9210 */ /* 0x000fe20007ffe0ff */
[----:B------:R-:W-:-:S03]  /*0ca0*/  IMAD.MOV.U32 R27, RZ, RZ, R6 ;  /* 0x000000ffff1b7224 */ /* 0x000fc600078e0006 */
[----:B------:R-:W-:-:S04]  /*0cb0*/  @!P2 IADD3 R6, PT, PT, -R29, RZ, RZ ;  /* 0x000000ff1d06a210 */ /* 0x000fc80007ffe1ff */
[----:B------:R-:W-:Y:S01]  /*0cc0*/  @!P2 MOV R29, R6 ;  /* 0x00000006001da202 */ /* 0x000fe20000000f00 */
[----:B------:R-:W-:-:S04]  /*0cd0*/  IMAD.HI.U32 R6, R14, R27, RZ ;  /* 0x0000001b0e067227 */ /* 0x000fc800078e00ff */
[----:B------:R-:W-:-:S04]  /*0ce0*/  IMAD.MOV R6, RZ, RZ, -R6 ;  /* 0x000000ffff067224 */ /* 0x000fc800078e0a06 */
[----:B------:R-:W-:Y:S01]  /*0cf0*/  IMAD R27, R10, R6, R27 ;  /* 0x000000060a1b7224 */ /* 0x000fe200078e021b */
[----:B------:R-:W-:-:S04]  /*0d00*/  SEL R29, R22, R29, !P0 ;  /* 0x0000001d161d7207 */ /* 0x000fc80004000000 */
[----:B------:R-:W-:Y:S02]  /*0d10*/  ISETP.GT.U32.AND P2, PT, R10, R27, PT ;  /* 0x0000001b0a00720c */ /* 0x000fe40003f44070 */
[----:B------:R-:W-:-:S05]  /*0d20*/  SHF.R.U32.HI R7, RZ, 0x1, R29 ;  /* 0x00000001ff077819 */ /* 0x000fca000001161d */
[----:B------:R-:W-:-:S06]  /*0d30*/  IMAD.WIDE.U32 R6, R7, 0x4, R8 ;  /* 0x0000000407067825 */ /* 0x000fcc00078e0008 */
[----:B------:R-:W-:Y:S01]  /*0d40*/  @!P2 IADD3 R27, PT, PT, R27, -R10, RZ ;  /* 0x8000000a1b1ba210 */ /* 0x000fe20007ffe0ff */
[----:B-1----:R-:W-:-:S03]  /*0d50*/  IMAD.WIDE R20, R13, 0x4, R6 ;  /* 0x000000040d147825 */ /* 0x002fc600078e0206 */
[----:B------:R-:W-:Y:S02]  /*0d60*/  ISETP.GT.U32.AND P2, PT, R10, R27, PT ;  /* 0x0000001b0a00720c */ /* 0x000fe40003f44070 */
[----:B------:R-:W-:Y:S02]  /*0d70*/  SHF.R.S32.HI R23, RZ, 0x4, R12 ;  /* 0x00000004ff177819 */ /* 0x000fe4000001140c */
[----:B------:R-:W4:Y:S01]  /*0d80*/  LDG.E.CONSTANT R12, desc[UR4][R20.64] ;  /* 0x00000004140c7981 */ /* 0x000f22000c1e9900 */
[----:B------:R-:W-:Y:S02]  /*0d90*/  ISETP.GE.AND P3, PT, R28, RZ, PT ;  /* 0x000000ff1c00720c */ /* 0x000fe40003f66270 */
[----:B------:R-:W-:Y:S02]  /*0da0*/  ISETP.GE.AND P1, PT, R2, R23, PT ;  /* 0x000000170200720c */ /* 0x000fe40003f26270 */
[----:B------:R0:W5:Y:S01]  /*0db0*/  LDG.E.CONSTANT R2, desc[UR4][R6.64] ;  /* 0x0000000406027981 */ /* 0x000162000c1e9900 */
[----:B------:R-:W-:-:S03]  /*0dc0*/  LOP3.LUT R28, R19, 0x6, RZ, 0xfc, !PT ;  /* 0x00000006131c7812 */ /* 0x000fc600078efcff */
[----:B------:R-:W-:-:S05]  /*0dd0*/  @!P2 IADD3 R27, PT, PT, R27, -R10, RZ ;  /* 0x8000000a1b1ba210 */ /* 0x000fca0007ffe0ff */
[----:B0-----:R-:W-:Y:S01]  /*0de0*/  @!P3 IMAD.MOV R6, RZ, RZ, -R27 ;  /* 0x000000ffff06b224 */ /* 0x001fe200078e0a1b */
[----:B------:R-:W-:-:S04]  /*0df0*/  IABS R7, R28 ;  /* 0x0000001c00077213 */ /* 0x000fc80000000000 */
[----:B------:R-:W-:Y:S01]  /*0e00*/  @!P3 MOV R27, R6 ;  /* 0x00000006001bb202 */ /* 0x000fe20000000f00 */
[----:B------:R-:W-:Y:S01]  /*0e10*/  IMAD.HI.U32 R6, R14, R7, RZ ;  /* 0x000000070e067227 */ /* 0x000fe200078e00ff */
[----:B------:R-:W0:Y:S04]  /*0e20*/  SHFL.BFLY PT, R21, R0, R23, 0x1f ;  /* 0x0c001f1700157589 */ /* 0x000e2800000e0000 */
[----:B------:R-:W-:-:S05]  /*0e30*/  IADD3 R6, PT, PT, -R6, RZ, RZ ;  /* 0x000000ff06067210 */ /* 0x000fca0007ffe1ff */
[----:B------:R-:W-:-:S05]  /*0e40*/  IMAD R7, R10, R6, R7 ;  /* 0x000000060a077224 */ /* 0x000fca00078e0207 */
[----:B------:R-:W-:Y:S02]  /*0e50*/  ISETP.GT.U32.AND P2, PT, R10, R7, PT ;  /* 0x000000070a00720c */ /* 0x000fe40003f44070 */
[----:B------:R-:W-:Y:S02]  /*0e60*/  SEL R27, R22, R27, !P0 ;  /* 0x0000001b161b7207 */ /* 0x000fe40004000000 */
[----:B------:R-:W-:-:S09]  /*0e70*/  ISETP.GE.AND P3, PT, R28, RZ, PT ;  /* 0x000000ff1c00720c */ /* 0x000fd20003f66270 */
[----:B------:R-:W-:Y:S02]  /*0e80*/  @!P2 IMAD.IADD R7, R7, 0x1, -R10 ;  /* 0x000000010707a824 */ /* 0x000fe400078e0a0a */
[----:B0-----:R-:W-:-:S03]  /*0e90*/  @!P1 FADD.FTZ R21, -R21, -RZ ;  /* 0x800000ff15159221 */ /* 0x001fc60000010100 */
[----:B------:R-:W-:Y:S02]  /*0ea0*/  ISETP.GT.U32.AND P2, PT, R10, R7, PT ;  /* 0x000000070a00720c */ /* 0x000fe40003f44070 */
[----:B------:R-:W-:-:S11]  /*0eb0*/  SHF.R.U32.HI R27, RZ, 0x1, R27 ;  /* 0x00000001ff1b7819 */ /* 0x000fd6000001161b */
[----:B------:R-:W-:-:S04]  /*0ec0*/  @!P2 IADD3 R7, PT, PT, R7, -R10, RZ ;  /* 0x8000000a0707a210 */ /* 0x000fc80007ffe0ff */
[----:B------:R-:W-:-:S05]  /*0ed0*/  @!P3 IADD3 R6, PT, PT, -R7, RZ, RZ ;  /* 0x000000ff0706b210 */ /* 0x000fca0007ffe1ff */
[----:B------:R-:W-:-:S05]  /*0ee0*/  @!P3 IMAD.MOV.U32 R7, RZ, RZ, R6 ;  /* 0x000000ffff07b224 */ /* 0x000fca00078e0006 */
[----:B------:R-:W-:-:S04]  /*0ef0*/  SEL R7, R22, R7, !P0 ;  /* 0x0000000716077207 */ /* 0x000fc80004000000 */
[----:B------:R-:W-:Y:S01]  /*0f00*/  SHF.R.U32.HI R7, RZ, 0x1, R7 ;  /* 0x00000001ff077819 */ /* 0x000fe20000011607 */
[----:B---3--:R-:W-:-:S04]  /*0f10*/  FMUL.FTZ R29, R21, R24 ;  /* 0x00000018151d7220 */ /* 0x008fc80000410000 */
[----:B--2---:R-:W-:Y:S01]  /*0f20*/  FFMA.FTZ R0, R0, R25, R29 ;  /* 0x0000001900007223 */ /* 0x004fe2000001001d */
[----:B------:R-:W-:-:S04]  /*0f30*/  IMAD.WIDE.U32 R24, R27, 0x4, R8 ;  /* 0x000000041b187825 */ /* 0x000fc800078e0008 */
[----:B------:R-:W-:Y:S02]  /*0f40*/  IMAD.WIDE R28, R13, 0x4, R24 ;  /* 0x000000040d1c7825 */ /* 0x000fe400078e0218 */
[----:B------:R-:W2:Y:S04]  /*0f50*/  LDG.E.CONSTANT R25, desc[UR4][R24.64] ;  /* 0x0000000418197981 */ /* 0x000ea8000c1e9900 */
[----:B------:R0:W3:Y:S01]  /*0f60*/  LDG.E.CONSTANT R28, desc[UR4][R28.64] ;  /* 0x000000041c1c7981 */ /* 0x0000e2000c1e9900 */
[----:B------:R-:W-:-:S05]  /*0f70*/  IMAD.WIDE.U32 R20, R7, 0x4, R8 ;  /* 0x0000000407147825 */ /* 0x000fca00078e0008 */
[----:B------:R-:W2:Y:S01]  /*0f80*/  LDG.E.CONSTANT R27, desc[UR4][R20.64] ;  /* 0x00000004141b7981 */ /* 0x000ea2000c1e9900 */
[----:B------:R-:W-:-:S06]  /*0f90*/  IMAD.WIDE R6, R13, 0x4, R20 ;  /* 0x000000040d067825 */ /* 0x000fcc00078e0214 */
[----:B------:R1:W2:Y:S04]  /*0fa0*/  LDG.E.CONSTANT R6, desc[UR4][R6.64] ;  /* 0x0000000406067981 */ /* 0x0002a8000c1e9900 */
[----:B0-----:R-:W0:Y:S02]  /*0fb0*/  SHFL.BFLY PT, R29, R15, R23, 0x1f ;  /* 0x0c001f170f1d7589 */ /* 0x001e2400000e0000 */
[----:B0-----:R-:W-:-:S04]  /*0fc0*/  @!P1 FADD.FTZ R29, -R29, -RZ ;  /* 0x800000ff1d1d9221 */ /* 0x001fc80000010100 */
[----:B----4-:R-:W-:Y:S01]  /*0fd0*/  FMUL.FTZ R29, R29, R12 ;  /* 0x0000000c1d1d7220 */ /* 0x010fe20000410000 */
[----:B------:R-:W-:-:S04]  /*0fe0*/  LOP3.LUT R12, R19, 0x8, RZ, 0xfc, !PT ;  /* 0x00000008130c7812 */ /* 0x000fc800078efcff */
[----:B-1----:R-:W-:Y:S01]  /*0ff0*/  IABS R7, R12 ;  /* 0x0000000c00077213 */ /* 0x002fe20000000000 */
[----:B-----5:R-:W-:-:S04]  /*1000*/  FFMA.FTZ R15, R15, R2, R29 ;  /* 0x000000020f0f7223 */ /* 0x020fc8000001001d */
[----:B------:R-:W-:-:S05]  /*1010*/  IMAD.HI.U32 R2, R14, R7, RZ ;  /* 0x000000070e027227 */ /* 0x000fca00078e00ff */
[----:B------:R-:W-:-:S05]  /*1020*/  IADD3 R2, PT, PT, -R2, RZ, RZ ;  /* 0x000000ff02027210 */ /* 0x000fca0007ffe1ff */
[----:B------:R-:W-:Y:S01]  /*1030*/  IMAD R29, R10, R2, R7 ;  /* 0x000000020a1d7224 */ /* 0x000fe200078e0207 */
[----:B------:R-:W-:-:S04]  /*1040*/  LOP3.LUT R2, R19, 0xa, RZ, 0xfc, !PT ;  /* 0x0000000a13027812 */ /* 0x000fc800078efcff */
[----:B------:R-:W-:Y:S02]  /*1050*/  IABS R21, R2 ;  /* 0x0000000200157213 */ /* 0x000fe40000000000 */
[----:B------:R-:W-:-:S03]  /*1060*/  ISETP.GT.U32.AND P4, PT, R10, R29, PT ;  /* 0x0000001d0a00720c */ /* 0x000fc60003f84070 */
[----:B------:R-:W-:-:S05]  /*1070*/  IMAD.HI.U32 R7, R14, R21, RZ ;  /* 0x000000150e077227 */ /* 0x000fca00078e00ff */
[----:B------:R-:W-:-:S05]  /*1080*/  IADD3 R7, PT, PT, -R7, RZ, RZ ;  /* 0x000000ff07077210 */ /* 0x000fca0007ffe1ff */
[----:B------:R-:W-:Y:S02]  /*1090*/  IMAD R7, R10, R7, R21 ;  /* 0x000000070a077224 */ /* 0x000fe400078e0215 */
[----:B------:R-:W-:Y:S01]  /*10a0*/  @!P4 IMAD.IADD R29, R29, 0x1, -R10 ;  /* 0x000000011d1dc824 */ /* 0x000fe200078e0a0a */
[----:B------:R-:W-:Y:S02]  /*10b0*/  ISETP.GE.AND P3, PT, R12, RZ, PT ;  /* 0x000000ff0c00720c */ /* 0x000fe40003f66270 */
[C---:B------:R-:W-:Y:S01]  /*10c0*/  ISETP.GT.U32.AND P5, PT, R10.reuse, R7, PT ;  /* 0x000000070a00720c */ /* 0x040fe20003fa4070 */
[----:B------:R-:W0:Y:S01]  /*10d0*/  SHFL.BFLY PT, R12, R18, R23, 0x1f ;  /* 0x0c001f17120c7589 */ /* 0x000e2200000e0000 */
[----:B------:R-:W-:-:S11]  /*10e0*/  ISETP.GT.U32.AND P4, PT, R10, R29, PT ;  /* 0x0000001d0a00720c */ /* 0x000fd60003f84070 */
[-C--:B------:R-:W-:Y:S02]  /*10f0*/  @!P5 IADD3 R7, PT, PT, R7, -R10.reuse, RZ ;  /* 0x8000000a0707d210 */ /* 0x080fe40007ffe0ff */
[----:B------:R-:W-:Y:S02]  /*1100*/  @!P4 IADD3 R29, PT, PT, R29, -R10, RZ ;  /* 0x8000000a1d1dc210 */ /* 0x000fe40007ffe0ff */
[----:B------:R-:W-:Y:S02]  /*1110*/  ISETP.GT.U32.AND P4, PT, R10, R7, PT ;  /* 0x000000070a00720c */ /* 0x000fe40003f84070 */
[----:B------:R-:W-:Y:S01]  /*1120*/  ISETP.GE.AND P2, PT, R2, RZ, PT ;  /* 0x000000ff0200720c */ /* 0x000fe20003f46270 */
[----:B------:R-:W-:Y:S02]  /*1130*/  IMAD.MOV.U32 R2, RZ, RZ, R29 ;  /* 0x000000ffff027224 */ /* 0x000fe400078e001d */
[----:B------:R-:W1:Y:S01]  /*1140*/  SHFL.BFLY PT, R29, R5, R23, 0x1f ;  /* 0x0c001f17051d7589 */ /* 0x000e6200000e0000 */
[----:B0-----:R-:W-:-:S07]  /*1150*/  @!P1 FADD.FTZ R12, -R12, -RZ ;  /* 0x800000ff0c0c9221 */ /* 0x001fce0000010100 */
[----:B------:R-:W-:Y:S02]  /*1160*/  @!P4 IMAD.IADD R7, R7, 0x1, -R10 ;  /* 0x000000010707c824 */ /* 0x000fe400078e0a0a */
[----:B-1----:R-:W-:Y:S01]  /*1170*/  @!P1 FADD.FTZ R29, -R29, -RZ ;  /* 0x800000ff1d1d9221 */ /* 0x002fe20000010100 */
[----:B---3--:R-:W-:Y:S01]  /*1180*/  FMUL.FTZ R21, R12, R28 ;  /* 0x0000001c0c157220 */ /* 0x008fe20000410000 */
[----:B------:R-:W-:-:S04]  /*1190*/  @!P3 IADD3 R12, PT, PT, -R2, RZ, RZ ;  /* 0x000000ff020cb210 */ /* 0x000fc80007ffe1ff */
[----:B------:R-:W-:Y:S02]  /*11a0*/  @!P3 MOV R2, R12 ;  /* 0x0000000c0002b202 */ /* 0x000fe40000000f00 */
[----:B------:R-:W-:-:S04]  /*11b0*/  MOV R12, R7 ;  /* 0x00000007000c7202 */ /* 0x000fc80000000f00 */
[----:B------:R-:W-:Y:S02]  /*11c0*/  @!P2 IADD3 R7, PT, PT, -R12, RZ, RZ ;  /* 0x000000ff0c07a210 */ /* 0x000fe40007ffe1ff */
[----:B------:R-:W-:-:S03]  /*11d0*/  SEL R2, R22, R2, !P0 ;  /* 0x0000000216027207 */ /* 0x000fc60004000000 */
[----:B------:R-:W-:Y:S01]  /*11e0*/  @!P2 IMAD.MOV.U32 R12, RZ, RZ, R7 ;  /* 0x000000ffff0ca224 */ /* 0x000fe200078e0007 */
[----:B------:R-:W-:Y:S01]  /*11f0*/  SHF.R.U32.HI R7, RZ, 0x1, R2 ;  /* 0x00000001ff077819 */ /* 0x000fe20000011602 */
[----:B--2---:R-:W-:-:S03]  /*1200*/  FFMA.FTZ R18, R18, R25, R21 ;  /* 0x0000001912127223 */ /* 0x004fc60000010015 */
[----:B------:R-:W-:Y:S01]  /*1210*/  SEL R12, R22, R12, !P0 ;  /* 0x0000000c160c7207 */ /* 0x000fe20004000000 */
[----:B------:R-:W-:-:S03]  /*1220*/  IMAD.WIDE.U32 R24, R7, 0x4, R8 ;  /* 0x0000000407187825 */ /* 0x000fc600078e0008 */
[----:B------:R-:W-:Y:S01]  /*1230*/  SHF.R.U32.HI R21, RZ, 0x1, R12 ;  /* 0x00000001ff157819 */ /* 0x000fe2000001160c */
[----:B------:R-:W-:-:S04]  /*1240*/  FMUL.FTZ R2, R29, R6 ;  /* 0x000000061d027220 */ /* 0x000fc80000410000 */
[----:B------:R-:W-:-:S04]  /*1250*/  IMAD.WIDE.U32 R6, R21, 0x4, R8 ;  /* 0x0000000415067825 */ /* 0x000fc800078e0008 */
[----:B------:R-:W-:Y:S01]  /*1260*/  FFMA.FTZ R5, R5, R27, R2 ;  /* 0x0000001b05057223 */ /* 0x000fe20000010002 */
[----:B------:R-:W-:Y:S01]  /*1270*/  LOP3.LUT R27, R19, 0xc, RZ, 0xfc, !PT ;  /* 0x0000000c131b7812 */ /* 0x000fe200078efcff */
[----:B------:R-:W-:-:S03]  /*1280*/  IMAD.WIDE R20, R13, 0x4, R24 ;  /* 0x000000040d147825 */ /* 0x000fc600078e0218 */
[----:B------:R-:W-:Y:S01]  /*1290*/  ISETP.GE.AND P3, PT, R27, RZ, PT ;  /* 0x000000ff1b00720c */ /* 0x000fe20003f66270 */
[----:B------:R-:W2:Y:S04]  /*12a0*/  LDG.E.CONSTANT R25, desc[UR4][R24.64] ;  /* 0x0000000418197981 */ /* 0x000ea8000c1e9900 */
[----:B------:R0:W3:Y:S02]  /*12b0*/  LDG.E.CONSTANT R2, desc[UR4][R20.64] ;  /* 0x0000000414027981 */ /* 0x0000e4000c1e9900 */
[----:B0-----:R-:W-:-:S05]  /*12c0*/  IABS R21, R27 ;  /* 0x0000001b00157213 */ /* 0x001fca0000000000 */
[----:B------:R-:W-:-:S05]  /*12d0*/  IMAD.HI.U32 R27, R14, R21, RZ ;  /* 0x000000150e1b7227 */ /* 0x000fca00078e00ff */
[----:B------:R-:W-:-:S05]  /*12e0*/  IADD3 R27, PT, PT, -R27, RZ, RZ ;  /* 0x000000ff1b1b7210 */ /* 0x000fca0007ffe1ff */
[----:B------:R-:W-:-:S05]  /*12f0*/  IMAD R27, R10, R27, R21 ;  /* 0x0000001b0a1b7224 */ /* 0x000fca00078e0215 */
[----:B------:R-:W-:-:S13]  /*1300*/  ISETP.GT.U32.AND P2, PT, R10, R27, PT ;  /* 0x0000001b0a00720c */ /* 0x000fda0003f44070 */
[----:B------:R-:W-:-:S04]  /*1310*/  @!P2 IADD3 R27, PT, PT, R27, -R10, RZ ;  /* 0x8000000a1b1ba210 */ /* 0x000fc80007ffe0ff */
[----:B------:R-:W-:Y:S01]  /*1320*/  ISETP.GT.U32.AND P2, PT, R10, R27, PT ;  /* 0x0000001b0a00720c */ /* 0x000fe20003f44070 */
[----:B------:R-:W-:Y:S02]  /*1330*/  IMAD.WIDE R28, R13, 0x4, R6 ;  /* 0x000000040d1c7825 */ /* 0x000fe400078e0206 */
[----:B------:R-:W4:Y:S04]  /*1340*/  LDG.E.CONSTANT R6, desc[UR4][R6.64] ;  /* 0x0000000406067981 */ /* 0x000f28000c1e9900 */
[----:B------:R0:W5:Y:S06]  /*1350*/  LDG.E.CONSTANT R12, desc[UR4][R28.64] ;  /* 0x000000041c0c7981 */ /* 0x00016c000c1e9900 */
[----:B------:R-:W-:-:S05]  /*1360*/  @!P2 IMAD.IADD R27, R27, 0x1, -R10 ;  /* 0x000000011b1ba824 */ /* 0x000fca00078e0a0a */
[----:B------:R-:W-:-:S04]  /*1370*/  @!P3 IADD3 R20, PT, PT, -R27, RZ, RZ ;  /* 0x000000ff1b14b210 */ /* 0x000fc80007ffe1ff */
[----:B------:R-:W-:-:S04]  /*1380*/  @!P3 MOV R27, R20 ;  /* 0x00000014001bb202 */ /* 0x000fc80000000f00 */
[----:B------:R-:W-:-:S04]  /*1390*/  SEL R27, R22, R27, !P0 ;  /* 0x0000001b161b7207 */ /* 0x000fc80004000000 */
[----:B------:R-:W-:-:S05]  /*13a0*/  SHF.R.U32.HI R21, RZ, 0x1, R27 ;  /* 0x00000001ff157819 */ /* 0x000fca000001161b */
[----:B------:R-:W-:-:S04]  /*13b0*/  IMAD.WIDE.U32 R20, R21, 0x4, R8 ;  /* 0x0000000415147825 */ /* 0x000fc800078e0008 */
[----:B0-----:R-:W-:Y:S02]  /*13c0*/  IMAD.WIDE R28, R13, 0x4, R20 ;  /* 0x000000040d1c7825 */ /* 0x001fe400078e0214 */
[----:B------:R0:W4:Y:S04]  /*13d0*/  LDG.E.CONSTANT R20, desc[UR4][R20.64] ;  /* 0x0000000414147981 */ /* 0x000128000c1e9900 */
[----:B------:R-:W4:Y:S04]  /*13e0*/  LDG.E.CONSTANT R28, desc[UR4][R28.64] ;  /* 0x000000041c1c7981 */ /* 0x000f28000c1e9900 */
[----:B------:R-:W1:Y:S02]  /*13f0*/  SHFL.BFLY PT, R27, R4, R23, 0x1f ;  /* 0x0c001f17041b7589 */ /* 0x000e6400000e0000 */
[----:B-1----:R-:W-:-:S02]  /*1400*/  @!P1 FADD.FTZ R27, -R27, -RZ ;  /* 0x800000ff1b1b9221 */ /* 0x002fc40000010100 */
[----:B0-----:R-:W0:Y:S02]  /*1410*/  SHFL.BFLY PT, R21, R11, R23, 0x1f ;  /* 0x0c001f170b157589 */ /* 0x001e2400000e0000 */
[----:B0-----:R-:W-:Y:S01]  /*1420*/  @!P1 FADD.FTZ R21, -R21, -RZ ;  /* 0x800000ff15159221 */ /* 0x001fe20000010100 */
[----:B---3--:R-:W-:Y:S02]  /*1430*/  FMUL.FTZ R2, R27, R2 ;  /* 0x000000021b027220 */ /* 0x008fe40000410000 */
[----:B------:R-:W0:Y:S02]  /*1440*/  SHFL.BFLY PT, R27, R3, R23, 0x1f ;  /* 0x0c001f17031b7589 */ /* 0x000e2400000e0000 */
[----:B0-----:R-:W-:Y:S01]  /*1450*/  @!P1 FADD.FTZ R27, -R27, -RZ ;  /* 0x800000ff1b1b9221 */ /* 0x001fe20000010100 */
[----:B--2---:R-:W-:-:S03]  /*1460*/  FFMA.FTZ R4, R4, R25, R2 ;  /* 0x0000001904047223 */ /* 0x004fc60000010002 */
[----:B-----5:R-:W-:Y:S02]  /*1470*/  FMUL.FTZ R12, R27, R12 ;  /* 0x0000000c1b0c7220 */ /* 0x020fe40000410000 */
[----:B------:R0:W1:Y:S02]  /*1480*/  SHFL.BFLY PT, R27, R26, R23, 0x1f ;  /* 0x0c001f171a1b7589 */ /* 0x00006400000e0000 */
[----:B----4-:R-:W-:-:S04]  /*1490*/  FFMA.FTZ R12, R3, R6, R12 ;  /* 0x00000006030c7223 */ /* 0x010fc8000001000c */
[----:B------:R-:W-:Y:S02]  /*14a0*/  IMAD.MOV.U32 R3, RZ, RZ, R12 ;  /* 0x000000ffff037224 */ /* 0x000fe400078e000c */
[----:B------:R-:W-:-:S04]  /*14b0*/  FMUL.FTZ R28, R21, R28 ;  /* 0x0000001c151c7220 */ /* 0x000fc80000410000 */
[----:B01----:R-:W-:-:S07]  /*14c0*/  FFMA.FTZ R6, R11, R20, R28 ;  /* 0x000000140b067223 */ /* 0x003fce000001001c */
.L_x_4015:
        /* <DEDUP_REMOVED lines=19> */
[----:B------:R-:W-:Y:S02]  /*1600*/  MOV R11, R6 ;  /* 0x00000006000b7202 */ /* 0x000fe40000000f00 */
[----:B---3--:R-:W-:-:S04]  /*1610*/  FMUL.FTZ R27, R27, R12 ;  /* 0x0000000c1b1b7220 */ /* 0x008fc80000410000 */
[----:B--2---:R-:W-:Y:S01]  /*1620*/  FFMA.FTZ R26, R26, R9, R27 ;  /* 0x000000091a1a7223 */ /* 0x004fe2000001001b */
[----:B------:R-:W-:Y:S06]  /*1630*/  BRA.DIV UR6, `(.L_x_4005) ;  /* 0x0000000e06587947 */ /* 0x000fec000b800000 */
[----:B------:R-:W-:Y:S01]  /*1640*/  NOP ;  /* 0x0000000000007918 */ /* 0x000fe20000000000 */
.L_x_4003:
[----:B------:R-:W-:Y:S05]  /*1650*/  BSYNC B0 ;  /* 0x0000000000007941 */ /* 0x000fea0003800000 */
.L_x_4002:
[----:B------:R-:W-:Y:S02]  /*1660*/  F2FP.F16.F32.PACK_AB R8, R15, R0 ;  /* 0x000000000f08723e */ /* 0x000fe400000000ff */
[----:B------:R-:W-:Y:S02]  /*1670*/  F2FP.F16.F32.PACK_AB R9, R5, R18 ;  /* 0x000000120509723e */ /* 0x000fe400000000ff */
[----:B------:R-:W-:Y:S02]  /*1680*/  F2FP.F16.F32.PACK_AB R10, R3, R4 ;  /* 0x00000004030a723e */ /* 0x000fe400000000ff */
[----:B------:R-:W-:-:S05]  /*1690*/  F2FP.F16.F32.PACK_AB R11, R26, R11 ;  /* 0x0000000b1a0b723e */ /* 0x000fca00000000ff */
[----:B------:R-:W-:Y:S01]  /*16a0*/  STG.E.128 desc[UR4][R16.64], R8 ;  /* 0x0000000810007986 */ /* 0x000fe2000c101d04 */
[----:B------:R-:W-:Y:S05]  /*16b0*/  EXIT ;  /* 0x000000000000794d */ /* 0x000fea0003800000 */
.L_x_4004:
[-C--:B------:R-:W-:Y:S02]  /*16c0*/  IABS R10, R27.reuse ;  /* 0x0000001b000a7213 */ /* 0x080fe40000000000 */
[-C--:B------:R-:W-:Y:S02]  /*16d0*/  LEA.HI R12, R12, R27.reuse, RZ, 0x4 ;  /* 0x0000001b0c0c7211 */ /* 0x080fe400078f20ff */
[----:B------:R-:W0:Y:S01]  /*16e0*/  I2F.RP R20, R10 ;  /* 0x0000000a00147306 */ /* 0x000e220000209400 */
[----:B------:R-:W-:Y:S02]  /*16f0*/  LOP3.LUT R22, RZ, R27, RZ, 0x33, !PT ;  /* 0x0000001bff167212 */ /* 0x000fe400078e33ff */
[----:B------:R-:W-:-:S04]  /*1700*/  SHF.R.S32.HI R23, RZ, 0x4, R12 ;  /* 0x00000004ff177819 */ /* 0x000fc8000001140c */
[----:B------:R-:W-:Y:S01]  /*1710*/  ISETP.GE.AND P1, PT, R2, R23, PT ;  /* 0x000000170200720c */ /* 0x000fe20003f26270 */
[----:B0-----:R-:W0:Y:S02]  /*1720*/  MUFU.RCP R20, R20 ;  /* 0x0000001400147308 */ /* 0x001e240000001000 */
[----:B0-----:R-:W-:-:S06]  /*1730*/  VIADD R6, R20, 0xffffffe ;  /* 0x0ffffffe14067836 */ /* 0x001fcc0000000000 */
[----:B------:R0:W1:Y:S02]  /*1740*/  F2I.FTZ.U32.TRUNC.NTZ R7, R6 ;  /* 0x0000000600077305 */ /* 0x000064000021f000 */
[----:B0-----:R-:W-:Y:S01]  /*1750*/  HFMA2 R6, -RZ, RZ, 0, 0 ;  /* 0x00000000ff067431 */ /* 0x001fe200000001ff */
[----:B-1----:R-:W-:-:S05]  /*1760*/  IADD3 R19, PT, PT, RZ, -R7, RZ ;  /* 0x80000007ff137210 */ /* 0x002fca0007ffe0ff */
[----:B------:R-:W-:-:S04]  /*1770*/  IMAD R19, R19, R10, RZ ;  /* 0x0000000a13137224 */ /* 0x000fc800078e02ff */
[----:B------:R-:W-:-:S04]  /*1780*/  IMAD.HI.U32 R14, R7, R19, R6 ;  /* 0x00000013070e7227 */ /* 0x000fc800078e0006 */
[----:B------:R-:W-:-:S05]  /*1790*/  IMAD.SHL.U32 R19, R2, 0x10, RZ ;  /* 0x0000001002137824 */ /* 0x000fca00078e00ff */
        /* <DEDUP_REMOVED lines=20> */
[----:B------:R-:W-:Y:S01]  /*18e0*/  HFMA2 R25, -RZ, RZ, 0, 1.847743988037109375e-06 ;  /* 0x0000001fff197431 */ /* 0x000fe200000001ff */
[----:B------:R-:W-:-:S07]  /*18f0*/  LOP3.LUT R2, R19, 0x2, RZ, 0xfc, !PT ;  /* 0x0000000213027812 */ /* 0x000fce00078efcff */
[----:B0----5:R-:W-:Y:S05]  /*1900*/  WARPSYNC.COLLECTIVE R24, `(.L_x_4006) ;  /* 0x0000000018087348 */ /* 0x021fea0003c00000 */
[----:B------:R-:W-:Y:S01]  /*1910*/  NOP ;  /* 0x0000000000007918 */ /* 0x000fe20000000000 */
[----:B0----5:R-:W-:Y:S05]  /*1920*/  ENDCOLLECTIVE ;  /* 0x000000000000791b */ /* 0x021fea0003800000 */
.L_x_4006:
[----:B------:R-:W-:Y:S05]  /*1930*/  WARPSYNC.COLLECTIVE R24, `(.L_x_4007) ;  /* 0x0000000018087348 */ /* 0x000fea0003c00000 */
[----:B------:R0:W1:Y:S02]  /*1940*/  SHFL.BFLY P2, R27, R28, R23, R25 ;  /* 0x0c0000171c1b7389 */ /* 0x0000640000040019 */
[----:B01----:R-:W-:Y:S05]  /*1950*/  ENDCOLLECTIVE ;  /* 0x000000000000791b */ /* 0x003fea0003800000 */
.L_x_4007:
[----:B------:R-:W-:Y:S01]  /*1960*/  ISETP.GE.AND P3, PT, R2, RZ, PT ;  /* 0x000000ff0200720c */ /* 0x000fe20003f66270 */
[----:B------:R-:W-:-:S04]  /*1970*/  IMAD.MOV.U32 R21, RZ, RZ, R27 ;  /* 0x000000ffff157224 */ /* 0x000fc800078e001b */
[----:B------:R-:W-:-:S04]  /*1980*/  @!P1 FADD.FTZ R21, -R21, -RZ ;  /* 0x800000ff15159221 */ /* 0x000fc80000010100 */
        /* <DEDUP_REMOVED lines=22> */
.L_x_4008:
[----:B------:R-:W-:-:S05]  /*1af0*/  MOV R29, R27 ;  /* 0x0000001b001d7202 */ /* 0x000fca0000000f00 */
        /* <DEDUP_REMOVED lines=27> */
.L_x_4009:
[----:B------:R-:W-:-:S05]  /*1cb0*/  MOV R12, R27 ;  /* 0x0000001b000c7202 */ /* 0x000fca0000000f00 */
[----:B------:R-:W-:-:S04]  /*1cc0*/  @!P1 FADD.FTZ R12, -R12, -RZ ;  /* 0x800000ff0c0c9221 */ /* 0x000fc80000010100 */
[----:B------:R-:W-:Y:S01]  /*1cd0*/  FMUL.FTZ R27, R12, R7 ;  /* 0x000000070c1b7220 */ /* 0x000fe20000410000 */
[----:B------:R-:W-:Y:S02]  /*1ce0*/  IABS R7, R2 ;  /* 0x0000000200077213 */ /* 0x000fe40000000000 */
[----:B------:R-:W-:Y:S01]  /*1cf0*/  MOV R28, R5 ;  /* 0x00000005001c7202 */ /* 0x000fe20000000f00 */
        /* <DEDUP_REMOVED lines=15> */
[----:B------:R0:W5:Y:S02]  /*1df0*/  LDG.E.CONSTANT R6, desc[UR4][R6.64] ;  /* 0x0000000406067981 */ /* 0x000164000c1e9900 */
[----:B0----5:R-:W-:Y:S05]  /*1e00*/  WARPSYNC.COLLECTIVE R24, `(.L_x_4010) ;  /* 0x0000000018087348 */ /* 0x021fea0003c00000 */
[----:B------:R1:W2:Y:S02]  /*1e10*/  SHFL.BFLY P2, R27, R28, R23, R25 ;  /* 0x0c0000171c1b7389 */ /* 0x0002a40000040019 */
[----:B012--5:R-:W-:Y:S05]  /*1e20*/  ENDCOLLECTIVE ;  /* 0x000000000000791b */ /* 0x027fea0003800000 */
.L_x_4010:
        /* <DEDUP_REMOVED lines=18> */
[----:B------:R-:W-:-:S04]  /*1f50*/  IMAD.WIDE.U32 R20, R21, 0x4, R8 ;  /* 0x0000000415147825 */ /* 0x000fc800078e0008 */
[----:B------:R-:W-:Y:S01]  /*1f60*/  IMAD.MOV.U32 R28, RZ, RZ, R4 ;  /* 0x000000ffff1c7224 */ /* 0x000fe200078e0004 */
[----:B------:R-:W-:Y:S01]  /*1f70*/  LOP3.LUT R2, R19, 0xa, RZ, 0xfc, !PT ;  /* 0x0000000a13027812 */ /* 0x000fe200078efcff */
[----:B------:R-:W-:Y:S01]  /*1f80*/  IMAD.WIDE R6, R13, 0x4, R20 ;  /* 0x000000040d067825 */ /* 0x000fe200078e0214 */
[----:B------:R0:W5:Y:S05]  /*1f90*/  LDG.E.CONSTANT R29, desc[UR4][R20.64] ;  /* 0x00000004141d7981 */ /* 0x00016a000c1e9900 */
[----:B------:R0:W5:Y:S01]  /*1fa0*/  LDG.E.CONSTANT R6, desc[UR4][R6.64] ;  /* 0x0000000406067981 */ /* 0x000162000c1e9900 */
[----:B------:R-:W-:-:S13]  /*1fb0*/  ISETP.GE.AND P3, PT, R2, RZ, PT ;  /* 0x000000ff0200720c */ /* 0x000fda0003f66270 */
[----:B0----5:R-:W-:Y:S05]  /*1fc0*/  WARPSYNC.COLLECTIVE R24, `(.L_x_4011) ;  /* 0x0000000018087348 */ /* 0x021fea0003c00000 */
[----:B------:R1:W2:Y:S02]  /*1fd0*/  SHFL.BFLY P2, R27, R28, R23, R25 ;  /* 0x0c0000171c1b7389 */ /* 0x0002a40000040019 */
[----:B012--5:R-:W-:Y:S05]  /*1fe0*/  ENDCOLLECTIVE ;  /* 0x000000000000791b */ /* 0x027fea0003800000 */
.L_x_4011:
[----:B------:R-:W-:-:S05]  /*1ff0*/  IABS R7, R2 ;  /* 0x0000000200077213 */ /* 0x000fca0000000000 */
[----:B------:R-:W-:-:S05]  /*2000*/  IMAD.HI.U32 R2, R14, R7, RZ ;  /* 0x000000070e027227 */ /* 0x000fca00078e00ff */
[----:B------:R-:W-:-:S05]  /*2010*/  IADD3 R2, PT, PT, -R2, RZ, RZ ;  /* 0x000000ff02027210 */ /* 0x000fca0007ffe1ff */
[----:B------:R-:W-:Y:S02]  /*2020*/  IMAD R7, R10, R2, R7 ;  /* 0x000000020a077224 */ /* 0x000fe400078e0207 */
[----:B------:R-:W-:-:S03]  /*2030*/  @!P1 FADD.FTZ R27, -R27, -RZ ;  /* 0x800000ff1b1b9221 */ /* 0x000fc60000010100 */
        /* <DEDUP_REMOVED lines=8> */
[----:B------:R-:W-:-:S05]  /*20c0*/  SHF.R.U32.HI R21, RZ, 0x1, R21 ;  /* 0x00000001ff157819 */ /* 0x000fca0000011615 */
[----:B------:R-:W-:-:S05]  /*20d0*/  IMAD.WIDE.U32 R20, R21, 0x4, R8 ;  /* 0x0000000415147825 */ /* 0x000fca00078e0008 */
[----:B------:R0:W5:Y:S01]  /*20e0*/  LDG.E.CONSTANT R12, desc[UR4][R20.64] ;  /* 0x00000004140c7981 */ /* 0x000162000c1e9900 */
[----:B------:R-:W-:Y:S01]  /*20f0*/  FMUL.FTZ R27, R27, R6 ;  /* 0x000000061b1b7220 */ /* 0x000fe20000410000 */
[----:B------:R-:W-:Y:S01]  /*2100*/  IMAD.WIDE R6, R13, 0x4, R20 ;  /* 0x000000040d067825 */ /* 0x000fe200078e0214 */
[----:B------:R-:W-:-:S03]  /*2110*/  MOV R28, R3 ;  /* 0x00000003001c7202 */ /* 0x000fc60000000f00 */
[----:B------:R-:W-:Y:S02]  /*2120*/  FFMA.FTZ R4, R4, R29, R27 ;  /* 0x0000001d04047223 */ /* 0x000fe4000001001b */
[----:B------:R0:W5:Y:S05]  /*2130*/  LDG.E.CONSTANT R6, desc[UR4][R6.64] ;  /* 0x0000000406067981 */ /* 0x00016a000c1e9900 */
[----:B0----5:R-:W-:Y:S05]  /*2140*/  WARPSYNC.COLLECTIVE R24, `(.L_x_4012) ;  /* 0x0000000018087348 */ /* 0x021fea0003c00000 */
[----:B------:R1:W2:Y:S02]  /*2150*/  SHFL.BFLY P2, R27, R28, R23, R25 ;  /* 0x0c0000171c1b7389 */ /* 0x0002a40000040019 */
[----:B012--5:R-:W-:Y:S05]  /*2160*/  ENDCOLLECTIVE ;  /* 0x000000000000791b */ /* 0x027fea0003800000 */
.L_x_4012:
        /* <DEDUP_REMOVED lines=25> */
.L_x_4013:
[----:B------:R-:W-:Y:S01]  /*2300*/  IMAD.MOV.U32 R28, RZ, RZ, R26 ;  /* 0x000000ffff1c7224 */ /* 0x000fe200078e001a */
[----:B------:R-:W-:-:S07]  /*2310*/  MOV R21, R27 ;  /* 0x0000001b00157202 */ /* 0x000fce0000000f00 */
[----:B------:R-:W-:Y:S05]  /*2320*/  WARPSYNC.COLLECTIVE R24, `(.L_x_4014) ;  /* 0x0000000018087348 */ /* 0x000fea0003c00000 */
[----:B------:R0:W1:Y:S02]  /*2330*/  SHFL.BFLY P2, R27, R28, R23, R25 ;  /* 0x0c0000171c1b7389 */ /* 0x0000640000040019 */
[----:B01----:R-:W-:Y:S05]  /*2340*/  ENDCOLLECTIVE ;  /* 0x000000000000791b */ /* 0x003fea0003800000 */
.L_x_4014:
[----:B------:R-:W-:Y:S01]  /*2350*/  @!P1 FADD.FTZ R21, -R21, -RZ ;  /* 0x800000ff15159221 */ /* 0x000fe20000010100 */
[----:B------:R-:W-:-:S03]  /*2360*/  MOV R3, R12 ;  /* 0x0000000c00037202 */ /* 0x000fc60000000f00 */
[----:B------:R-:W-:-:S04]  /*2370*/  FMUL.FTZ R21, R21, R2 ;  /* 0x0000000215157220 */ /* 0x000fc80000410000 */
[----:B------:R-:W-:Y:S01]  /*2380*/  FFMA.FTZ R6, R11, R20, R21 ;  /* 0x000000140b067223 */ /* 0x000fe20000010015 */
[----:B------:R-:W-:Y:S06]  /*2390*/  BRA `(.L_x_4015) ;  /* 0xfffffff0004c7947 */ /* 0x000fec000383ffff */
.L_x_4005:
[----:B------:R-:W-:Y:S01]  /*23a0*/  BSSY B1, `(.L_x_4016) ;  /* 0x0000005000017945 */ /* 0x000fe20003800000 */
[----:B------:R-:W-:-:S07]  /*23b0*/  MOV R24, 0xffffffff ;  /* 0xffffffff00187802 */ /* 0x000fce0000000f00 */
[----:B------:R-:W-:Y:S05]  /*23c0*/  WARPSYNC.COLLECTIVE R24, `(.L_x_4017) ;  /* 0x0000000018087348 */ /* 0x000fea0003c00000 */
[----:B------:R-:W-:Y:S01]  /*23d0*/  NOP ;  /* 0x0000000000007918 */ /* 0x000fe20000000000 */
[----:B------:R-:W-:Y:S05]  /*23e0*/  ENDCOLLECTIVE ;  /* 0x000000000000791b */ /* 0x000fea0003800000 */
.L_x_4017:
[----:B------:R-:W-:Y:S05]  /*23f0*/  BSYNC B1 ;  /* 0x0000000000017941 */ /* 0x000fea0003800000 */
.L_x_4016:
[----:B------:R-:W-:Y:S05]  /*2400*/  BRA `(.L_x_4003) ;  /* 0xfffffff000907947 */ /* 0x000fea000383ffff */
.L_x_4018:
        /* <DEDUP_REMOVED lines=15> */
.L_x_4188:


//--------------------- .text._ZN12tensorrt_llm7kernels21fusedQKNormRopeKernelIN3c104HalfEfLi256ELb1EEEvPviiifPKvS6_S6_PKlii --------------------------
	.section	.text._ZN12tensorrt_llm7kernels21fusedQKNormRopeKernelIN3c104HalfEfLi256ELb1EEEvPviiifPKvS6_S6_PKlii,"ax",@progbits
	.align	128
        .global         _ZN12tensorrt_llm7kernels21fusedQKNormRopeKernelIN3c104HalfEfLi256ELb1EEEvPviiifPKvS6_S6_PKlii
        .type           _ZN12tensorrt_llm7kernels21fusedQKNormRopeKernelIN3c104HalfEfLi256ELb1EEEvPviiifPKvS6_S6_PKlii,@function
        .size           _ZN12tensorrt_llm7kernels21fusedQKNormRopeKernelIN3c104HalfEfLi256ELb1EEEvPviiifPKvS6_S6_PKlii,(.L_x_4189 - _ZN12tensorrt_llm7kernels21fusedQKNormRopeKernelIN3c104HalfEfLi256ELb1EEEvPviiifPKvS6_S6_PKlii)
        .other          _ZN12tensorrt_llm7kernels21fusedQKNormRopeKernelIN3c104HalfEfLi256ELb1EEEvPviiifPKvS6_S6_PKlii,@"STO_CUDA_ENTRY STV_DEFAULT"
_ZN12tensorrt_llm7kernels21fusedQKNormRopeKernelIN3c104HalfEfLi256ELb1EEEvPviiifPKvS6_S6_PKlii:
.text._ZN12tensorrt_llm7kernels21fusedQKNormRopeKernelIN3c104HalfEfLi256ELb1EEEvPviiifPKvS6_S6_PKlii:
        /* <DEDUP_REMOVED lines=159> */
[----:B------:R-:W2:Y:S04]  /*09f0*/  LDG.E.CONSTANT R14, desc[UR4][R4.64] ;  /* 0x00000004040e7981 */ /* 0x000ea8000c1e9900 */
[----:B------:R-:W3:Y:S04]  /*0a00*/  LDG.E.CONSTANT R19, desc[UR4][R6.64+0x4] ;  /* 0x0000040406137981 */ /* 0x000ee8000c1e9900 */
[----:B------:R-:W4:Y:S04]  /*0a10*/  LDG.E.CONSTANT R24, desc[UR4][R6.64+0xc] ;  /* 0x00000c0406187981 */ /* 0x000f28000c1e9900 */
[----:B------:R-:W5:Y:S04]  /*0a20*/  LDG.E.CONSTANT R15, desc[UR4][R6.64] ;  /* 0x00000004060f7981 */ /* 0x000f68000c1e9900 */
[----:B------:R-:W2:Y:S04]  /*0a30*/  LDG.E.CONSTANT R23, desc[UR4][R6.64+0x8] ;  /* 0x0000080406177981 */ /* 0x000ea8000c1e9900 */
        /* <DEDUP_REMOVED lines=19> */
.L_x_4020:
[----:B------:R-:W-:Y:S05]  /*0b70*/  BSYNC.RECONVERGENT B0 ;  /* 0x0000000000007941 */ /* 0x000fea0003800200 */
.L_x_4019:
[----:B------:R-:W-:Y:S02]  /*0b80*/  F2FP.F16.F32.PACK_AB R4, R29, R0 ;  /* 0x000000001d04723e */ /* 0x000fe400000000ff */
[----:B------:R-:W-:Y:S02]  /*0b90*/  F2FP.F16.F32.PACK_AB R5, R22, R21 ;  /* 0x000000151605723e */ /* 0x000fe400000000ff */
[----:B------:R-:W-:Y:S02]  /*0ba0*/  F2FP.F16.F32.PACK_AB R6, R11, R10 ;  /* 0x0000000a0b06723e */ /* 0x000fe400000000ff */
[----:B------:R-:W-:-:S05]  /*0bb0*/  F2FP.F16.F32.PACK_AB R7, R13, R12 ;  /* 0x0000000c0d07723e */ /* 0x000fca00000000ff */
[----:B------:R-:W-:Y:S01]  /*0bc0*/  STG.E.128 desc[UR4][R2.64], R4 ;  /* 0x0000000402007986 */ /* 0x000fe2000c101d04 */
[----:B------:R-:W-:Y:S05]  /*0bd0*/  EXIT ;  /* 0x000000000000794d */ /* 0x000fea0003800000 */
.L_x_4021:
        /* <DEDUP_REMOVED lines=10> */
.L_x_4189:


//--------------------- .text._ZN12tensorrt_llm7kernels21fusedQKNormRopeKernelIN3c104HalfEfLi128ELb0EEEvPviiifPKvS6_S6_PKlii --------------------------
	.section	.text._ZN12tensorrt_llm7kernels21fusedQKNormRopeKernelIN3c104HalfEfLi128ELb0EEEvPviiifPKvS6_S6_PKlii,"ax",@progbits
	.align	128
        .global         _ZN12tensorrt_llm7kernels21fusedQKNormRopeKernelIN3c104HalfEfLi128ELb0EEEvPviiifPKvS6_S6_PKlii
        .type           _ZN12tensorrt_llm7kernels21fusedQKNormRopeKernelIN3c104HalfEfLi128ELb0EEEvPviiifPKvS6_S6_PKlii,@function
        .size           _ZN12tensorrt_llm7kernels21fusedQKNormRopeKernelIN3c104HalfEfLi128ELb0EEEvPviiifPKvS6_S6_PKlii,(.L_x_4190 - _ZN12tensorrt_llm7kernels21fusedQKNormRopeKernelIN3c104HalfEfLi128ELb0EEEvPviiifPKvS6_S6_PKlii)
        .other          _ZN12tensorrt_llm7kernels21fusedQKNormRopeKernelIN3c104HalfEfLi128ELb0EEEvPviiifPKvS6_S6_PKlii,@"STO_CUDA_ENTRY STV_DEFAULT"
_ZN12tensorrt_llm7kernels21fusedQKNormRopeKernelIN3c104HalfEfLi128ELb0EEEvPviiifPKvS6_S6_PKlii:
.text._ZN12tensorrt_llm7kernels21fusedQKNormRopeKernelIN3c104HalfEfLi128ELb0EEEvPviiifPKvS6_S6_PKlii:
        /* <DEDUP_REMOVED lines=57> */
[----:B--2---:R-:W-:Y:S01]  /*0390*/  IMAD.WIDE R10, R7, 0x2, R10 ;  /* 0x00000002070a7825 */ /* 0x004fe200078e020a */
[----:B------:R-:W2:Y:S04]  /*03a0*/  LDC R23, c[0x0][0x3bc] ;  /* 0x0000ef00ff177b82 */ /* 0x000ea80000000800 */
[----:B-1----:R-:W3:Y:S01]  /*03b0*/  LDG.E.64 R6, desc[UR4][R10.64] ;  /* 0x000000040a067981 */ /* 0x002ee2000c1e1b00 */
[----:B------:R-:W-:Y:S01]  /*03c0*/  ISETP.GE.AND P1, PT, R19, R2, PT ;  /* 0x000000021300720c */ /* 0x000fe20003f26270 */
[----:B----4-:R-:W-:-:S04]  /*03d0*/  IMAD.WIDE.U32 R14, R13, 0x2, R14 ;  /* 0x000000020d0e7825 */ /* 0x010fc800078e000e */
[----:B0-----:R-:W-:Y:S01]  /*03e0*/  IMAD.WIDE R2, R3, 0x8, R16 ;  /* 0x0000000803027825 */ /* 0x001fe200078e0210 */
[----:B------:R-:W4:Y:S03]  /*03f0*/  @P0 LDG.E.U16 R4, desc[UR4][R14.64+0x2] ;  /* 0x000002040e040981 */ /* 0x000f26000c1e1500 */
[----:B-----5:R-:W-:Y:S02]  /*0400*/  IMAD.WIDE.U32 R8, R13, 0x2, R8 ;  /* 0x000000020d087825 */ /* 0x020fe400078e0008 */
[----:B------:R-:W5:Y:S04]  /*0410*/  LDG.E.64 R2, desc[UR4][R2.64] ;  /* 0x0000000402027981 */ /* 0x000f68000c1e1b00 */
[----:B------:R-:W5:Y:S04]  /*0420*/  @!P1 LDG.E.U16 R13, desc[UR4][R8.64] ;  /* 0x00000004080d9981 */ /* 0x000f68000c1e1500 */
[----:B------:R-:W5:Y:S04]  /*0430*/  @P0 LDG.E.U16 R18, desc[UR4][R14.64+0x4] ;  /* 0x000004040e120981 */ /* 0x000f68000c1e1500 */
[----:B------:R-:W5:Y:S04]  /*0440*/  @P0 LDG.E.U16 R20, desc[UR4][R14.64+0x6] ;  /* 0x000006040e140981 */ /* 0x000f68000c1e1500 */
[----:B------:R-:W5:Y:S04]  /*0450*/  @!P0 LDG.E.U16 R17, desc[UR4][R8.64+0x2] ;  /* 0x0000020408118981 */ /* 0x000f68000c1e1500 */
[----:B------:R-:W5:Y:S04]  /*0460*/  @!P0 LDG.E.U16 R12, desc[UR4][R8.64+0x4] ;  /* 0x00000404080c8981 */ /* 0x000f68000c1e1500 */
[----:B------:R-:W5:Y:S04]  /*0470*/  @!P0 LDG.E.U16 R19, desc[UR4][R8.64+0x6] ;  /* 0x0000060408138981 */ /* 0x000f68000c1e1500 */
[----:B------:R0:W5:Y:S01]  /*0480*/  @P1 LDG.E.U16 R16, desc[UR4][R14.64] ;  /* 0x000000040e101981 */ /* 0x000162000c1e1500 */
[----:B--2---:R-:W-:Y:S01]  /*0490*/  SHF.R.S32.HI R28, RZ, 0x1f, R23 ;  /* 0x0000001fff1c7819 */ /* 0x004fe20000011417 */
[----:B------:R-:W-:Y:S01]  /*04a0*/  BSSY B0, `(.L_x_4022) ;  /* 0x000009d000007945 */ /* 0x000fe20003800000 */
[----:B---3--:R-:W-:-:S02]  /*04b0*/  HADD2.F32 R27, -RZ, R6.H0_H0 ;  /* 0x20000006ff1b7230 */ /* 0x008fc40000004100 */
        /* <DEDUP_REMOVED lines=16> */
[----:B----4-:R-:W-:Y:S01]  /*05c0*/  @P0 HADD2.F32 R22, -RZ, R4.H0_H0 ;  /* 0x20000004ff160230 */ /* 0x010fe20000004100 */
[-C--:B------:R-:W-:Y:S01]  /*05d0*/  LEA.HI R4, R28, R23.reuse, RZ, 0x2 ;  /* 0x000000171c047211 */ /* 0x080fe200078f10ff */
[----:B-----5:R-:W-:-:S03]  /*05e0*/  IMAD R8, R3, R23, RZ ;  /* 0x0000001703087224 */ /* 0x020fc600078e02ff */
[----:B------:R-:W-:Y:S01]  /*05f0*/  SHF.R.S32.HI R3, RZ, 0x2, R4 ;  /* 0x00000002ff037819 */ /* 0x000fe20000011404 */
[----:B------:R-:W-:Y:S02]  /*0600*/  @P0 HADD2.F32 R18, -RZ, R18.H0_H0 ;  /* 0x20000012ff120230 */ /* 0x000fe40000004100 */
[----:B0-----:R-:W-:-:S04]  /*0610*/  FADD.FTZ R14, R24, R9 ;  /* 0x00000009180e7221 */ /* 0x001fc80000010000 */
[----:B------:R-:W-:Y:S01]  /*0620*/  FFMA.FTZ R9, R14, 0.0078125, R5 ;  /* 0x3c0000000e097823 */ /* 0x000fe20000010005 */
[----:B------:R-:W-:-:S05]  /*0630*/  @!P1 HADD2.F32 R14, -RZ, R13.H0_H0 ;  /* 0x2000000dff0e9230 */ /* 0x000fca0000004100 */
[----:B------:R-:W0:Y:S01]  /*0640*/  MUFU.RSQ R9, R9 ;  /* 0x0000000900097308 */ /* 0x000e220000001400 */
[----:B------:R-:W-:Y:S01]  /*0650*/  SHF.R.S32.HI R13, RZ, 0x1f, R23 ;  /* 0x0000001fff0d7819 */ /* 0x000fe20000011417 */
[----:B------:R-:W-:Y:S02]  /*0660*/  @P0 HADD2.F32 R20, -RZ, R20.H0_H0 ;  /* 0x20000014ff140230 */ /* 0x000fe40000004100 */
[----:B------:R-:W-:Y:S02]  /*0670*/  @!P0 HADD2.F32 R22, -RZ, R17.H0_H0 ;  /* 0x20000011ff168230 */ /* 0x000fe40000004100 */
[----:B------:R-:W-:Y:S02]  /*0680*/  @!P0 HADD2.F32 R18, -RZ, R12.H0_H0 ;  /* 0x2000000cff128230 */ /* 0x000fe40000004100 */
[----:B------:R-:W-:Y:S01]  /*0690*/  @!P0 HADD2.F32 R20, -RZ, R19.H0_H0 ;  /* 0x20000013ff148230 */ /* 0x000fe20000004100 */
[----:B------:R-:W-:Y:S01]  /*06a0*/  ISETP.GE.AND P0, PT, R0, R3, PT ;  /* 0x000000030000720c */ /* 0x000fe20003f06270 */
[----:B------:R-:W-:-:S04]  /*06b0*/  IMAD.WIDE.U32 R4, R2, R23, RZ ;  /* 0x0000001702047225 */ /* 0x000fc800078e00ff */
[----:B------:R-:W-:Y:S02]  /*06c0*/  IMAD R13, R2, R13, R8 ;  /* 0x0000000d020d7224 */ /* 0x000fe400078e0208 */
[----:B------:R-:W-:Y:S01]  /*06d0*/  @P1 HADD2.F32 R14, -RZ, R16.H0_H0 ;  /* 0x20000010ff0e1230 */ /* 0x000fe20000004100 */
[C---:B------:R-:W-:Y:S01]  /*06e0*/  LEA R8, P1, R4.reuse, UR6, 0x2 ;  /* 0x0000000604087c11 */ /* 0x040fe2000f8210ff */
        /* <DEDUP_REMOVED lines=97> */
.L_x_4031:
        /* <DEDUP_REMOVED lines=23> */
.L_x_4023:
[----:B------:R-:W-:Y:S05]  /*0e70*/  BSYNC B0 ;  /* 0x0000000000007941 */ /* 0x000fea0003800000 */
.L_x_4022:
[----:B------:R-:W-:Y:S02]  /*0e80*/  F2FP.F16.F32.PACK_AB R2, R2, R27 ;  /* 0x0000001b0202723e */ /* 0x000fe400000000ff */
[----:B------:R-:W-:-:S05]  /*0e90*/  F2FP.F16.F32.PACK_AB R3, R3, R26 ;  /* 0x0000001a0303723e */ /* 0x000fca00000000ff */
[----:B------:R-:W-:Y:S01]  /*0ea0*/  STG.E.64 desc[UR4][R10.64], R2 ;  /* 0x000000020a007986 */ /* 0x000fe2000c101b04 */
[----:B------:R-:W-:Y:S05]  /*0eb0*/  EXIT ;  /* 0x000000000000794d */ /* 0x000fea0003800000 */
.L_x_4024:
[-C--:B------:R-:W-:Y:S02]  /*0ec0*/  IABS R5, R23.reuse ;  /* 0x0000001700057213 */ /* 0x080fe40000000000 */
[----:B------:R-:W-:Y:S02]  /*0ed0*/  ISETP.NE.AND P2, PT, R23, RZ, PT ;  /* 0x000000ff1700720c */ /* 0x000fe40003f45270 */
[----:B------:R-:W0:Y:S01]  /*0ee0*/  I2F.RP R14, R5 ;  /* 0x00000005000e7306 */ /* 0x000e220000209400 */
[----:B------:R-:W-:-:S07]  /*0ef0*/  LOP3.LUT R22, RZ, R23, RZ, 0x33, !PT ;  /* 0x00000017ff167212 */ /* 0x000fce00078e33ff */
        /* <DEDUP_REMOVED lines=26> */
[----:B------:R-:W-:Y:S01]  /*10a0*/  IMAD.MOV.U32 R20, RZ, RZ, -0x1 ;  /* 0xffffffffff147424 */ /* 0x000fe200078e00ff */
[----:B------:R-:W-:Y:S01]  /*10b0*/  LOP3.LUT R17, R6, 0x2, RZ, 0xfc, !PT ;  /* 0x0000000206117812 */ /* 0x000fe200078efcff */
[----:B------:R-:W-:Y:S01]  /*10c0*/  HFMA2 R24, -RZ, RZ, 0, 1.847743988037109375e-06 ;  /* 0x0000001fff187431 */ /* 0x000fe200000001ff */
[----:B------:R-:W-:Y:S02]  /*10d0*/  SHF.R.S32.HI R23, RZ, 0x3, R23 ;  /* 0x00000003ff177819 */ /* 0x000fe40000011417 */
[----:B------:R-:W-:-:S07]  /*10e0*/  IABS R18, R17 ;  /* 0x0000001100127213 */ /* 0x000fce0000000000 */
[----:B0----5:R-:W-:Y:S05]  /*10f0*/  WARPSYNC.COLLECTIVE R20, `(.L_x_4026) ;  /* 0x0000000014087348 */ /* 0x021fea0003c00000 */
[----:B------:R-:W-:Y:S01]  /*1100*/  NOP ;  /* 0x0000000000007918 */ /* 0x000fe20000000000 */
[----:B0----5:R-:W-:Y:S05]  /*1110*/  ENDCOLLECTIVE ;  /* 0x000000000000791b */ /* 0x021fea0003800000 */
.L_x_4026:
[----:B------:R-:W-:Y:S01]  /*1120*/  ISETP.GE.AND P0, PT, R0, R23, PT ;  /* 0x000000170000720c */ /* 0x000fe20003f06270 */
[----:B------:R-:W-:Y:S01]  /*1130*/  IMAD.HI.U32 R0, R7, R18, RZ ;  /* 0x0000001207007227 */ /* 0x000fe200078e00ff */
[----:B------:R-:W-:Y:S02]  /*1140*/  ISETP.GE.AND P4, PT, R17, RZ, PT ;  /* 0x000000ff1100720c */ /* 0x000fe40003f86270 */
[----:B------:R-:W-:Y:S02]  /*1150*/  MOV R25, R27 ;  /* 0x0000001b00197202 */ /* 0x000fe40000000f00 */
[----:B------:R-:W-:-:S05]  /*1160*/  IADD3 R0, PT, PT, -R0, RZ, RZ ;  /* 0x000000ff00007210 */ /* 0x000fca0007ffe1ff */
[----:B------:R-:W-:-:S05]  /*1170*/  IMAD R18, R5, R0, R18 ;  /* 0x0000000005127224 */ /* 0x000fca00078e0212 */
[----:B------:R-:W-:-:S13]  /*1180*/  ISETP.GT.U32.AND P1, PT, R5, R18, PT ;  /* 0x000000120500720c */ /* 0x000fda0003f24070 */
[----:B------:R-:W-:-:S07]  /*1190*/  @!P1 IADD3 R18, PT, PT, R18, -R5, RZ ;  /* 0x8000000512129210 */ /* 0x000fce0007ffe0ff */
[----:B------:R-:W-:Y:S05]  /*11a0*/  WARPSYNC.COLLECTIVE R20, `(.L_x_4027) ;  /* 0x0000000014087348 */ /* 0x000fea0003c00000 */
[----:B------:R0:W1:Y:S02]  /*11b0*/  SHFL.BFLY P1, R28, R25, R23, R24 ;  /* 0x0c000017191c7389 */ /* 0x0000640000020018 */
[----:B01----:R-:W-:Y:S05]  /*11c0*/  ENDCOLLECTIVE ;  /* 0x000000000000791b */ /* 0x003fea0003800000 */
.L_x_4027:
[----:B------:R-:W-:-:S13]  /*11d0*/  ISETP.GT.U32.AND P3, PT, R5, R18, PT ;  /* 0x000000120500720c */ /* 0x000fda0003f64070 */
[----:B------:R-:W-:-:S05]  /*11e0*/  @!P3 IMAD.IADD R18, R18, 0x1, -R5 ;  /* 0x000000011212b824 */ /* 0x000fca00078e0a05 */
[----:B------:R-:W-:Y:S02]  /*11f0*/  @!P4 IADD3 R12, PT, PT, -R18, RZ, RZ ;  /* 0x000000ff120cc210 */ /* 0x000fe40007ffe1ff */
[----:B------:R-:W-:Y:S01]  /*1200*/  LOP3.LUT R14, R6, 0x4, RZ, 0xfc, !PT ;  /* 0x00000004060e7812 */ /* 0x000fe200078efcff */
[----:B------:R-:W-:Y:S01]  /*1210*/  @!P0 FADD.FTZ R28, -R28, -RZ ;  /* 0x800000ff1c1c8221 */ /* 0x000fe20000010100 */
[----:B------:R-:W-:-:S04]  /*1220*/  @!P4 MOV R18, R12 ;  /* 0x0000000c0012c202 */ /* 0x000fc80000000f00 */
[----:B------:R-:W-:-:S04]  /*1230*/  SEL R18, R22, R18, !P2 ;  /* 0x0000001216127207 */ /* 0x000fc80005000000 */
[----:B------:R-:W-:Y:S02]  /*1240*/  SHF.R.U32.HI R15, RZ, 0x1, R18 ;  /* 0x00000001ff0f7819 */ /* 0x000fe40000011612 */
        /* <DEDUP_REMOVED lines=8> */
[----:B------:R-:W-:Y:S01]  /*12d0*/  @!P1 IADD3 R14, PT, PT, R14, -R5, RZ ;  /* 0x800000050e0e9210 */ /* 0x000fe20007ffe0ff */
[----:B------:R-:W-:Y:S01]  /*12e0*/  FMUL.FTZ R28, R28, R13 ;  /* 0x0000000d1c1c7220 */ /* 0x000fe20000410000 */
[----:B------:R-:W-:Y:S02]  /*12f0*/  IMAD.WIDE.U32 R12, R15, 0x4, R8 ;  /* 0x000000040f0c7825 */ /* 0x000fe400078e0008 */
[----:B------:R-:W-:Y:S02]  /*1300*/  @!P3 IADD3 R15, PT, PT, -R14, RZ, RZ ;  /* 0x000000ff0e0fb210 */ /* 0x000fe40007ffe1ff */
[----:B------:R-:W-:-:S03]  /*1310*/  FFMA.FTZ R27, R27, R16, R28 ;  /* 0x000000101b1b7223 */ /* 0x000fc6000001001c */
[----:B------:R-:W-:Y:S02]  /*1320*/  @!P3 IMAD.MOV.U32 R14, RZ, RZ, R15 ;  /* 0x000000ffff0eb224 */ /* 0x000fe400078e000f */
[----:B------:R-:W-:-:S03]  /*1330*/  IMAD.WIDE R16, R4, 0x4, R12 ;  /* 0x0000000404107825 */ /* 0x000fc600078e020c */
[----:B------:R-:W-:Y:S02]  /*1340*/  SEL R14, R22, R14, !P2 ;  /* 0x0000000e160e7207 */ /* 0x000fe40005000000 */
[----:B------:R0:W5:Y:S04]  /*1350*/  LDG.E.CONSTANT R0, desc[UR4][R16.64] ;  /* 0x0000000410007981 */ /* 0x000168000c1e9900 */
[----:B------:R0:W5:Y:S01]  /*1360*/  LDG.E.CONSTANT R17, desc[UR4][R12.64] ;  /* 0x000000040c117981 */ /* 0x000162000c1e9900 */
[----:B------:R-:W-:-:S07]  /*1370*/  IMAD.MOV.U32 R25, RZ, RZ, R2 ;  /* 0x000000ffff197224 */ /* 0x000fce00078e0002 */
[----:B0----5:R-:W-:Y:S05]  /*1380*/  WARPSYNC.COLLECTIVE R20, `(.L_x_4028) ;  /* 0x0000000014087348 */ /* 0x021fea0003c00000 */
[----:B------:R1:W2:Y:S02]  /*1390*/  SHFL.BFLY P1, R28, R25, R23, R24 ;  /* 0x0c000017191c7389 */ /* 0x0002a40000020018 */
[----:B012--5:R-:W-:Y:S05]  /*13a0*/  ENDCOLLECTIVE ;  /* 0x000000000000791b */ /* 0x027fea0003800000 */
.L_x_4028:
[----:B------:R-:W-:-:S05]  /*13b0*/  SHF.R.U32.HI R13, RZ, 0x1, R14 ;  /* 0x00000001ff0d7819 */ /* 0x000fca000001160e */
[----:B------:R-:W-:-:S05]  /*13c0*/  IMAD.WIDE.U32 R12, R13, 0x4, R8 ;  /* 0x000000040d0c7825 */ /* 0x000fca00078e0008 */
[----:B------:R0:W5:Y:S01]  /*13d0*/  LDG.E.CONSTANT R21, desc[UR4][R12.64] ;  /* 0x000000040c157981 */ /* 0x000162000c1e9900 */
[----:B------:R-:W-:-:S06]  /*13e0*/  IMAD.WIDE R14, R4, 0x4, R12 ;  /* 0x00000004040e7825 */ /* 0x000fcc00078e020c */
[----:B------:R0:W5:Y:S01]  /*13f0*/  LDG.E.CONSTANT R14, desc[UR4][R14.64] ;  /* 0x000000040e0e7981 */ /* 0x000162000c1e9900 */
[----:B------:R-:W-:Y:S02]  /*1400*/  MOV R25, R26 ;  /* 0x0000001a00197202 */ /* 0x000fe40000000f00 */
[----:B------:R-:W-:-:S07]  /*1410*/  MOV R29, R28 ;  /* 0x0000001c001d7202 */ /* 0x000fce0000000f00 */
[----:B0----5:R-:W-:Y:S05]  /*1420*/  WARPSYNC.COLLECTIVE R20, `(.L_x_4029) ;  /* 0x0000000014087348 */ /* 0x021fea0003c00000 */
[----:B------:R1:W2:Y:S02]  /*1430*/  SHFL.BFLY P1, R28, R25, R23, R24 ;  /* 0x0c000017191c7389 */ /* 0x0002a40000020018 */
[----:B012--5:R-:W-:Y:S05]  /*1440*/  ENDCOLLECTIVE ;  /* 0x000000000000791b */ /* 0x027fea0003800000 */
.L_x_4029:
[----:B------:R-:W-:Y:S01]  /*1450*/  @!P0 FADD.FTZ R29, -R29, -RZ ;  /* 0x800000ff1d1d8221 */ /* 0x000fe20000010100 */
[----:B------:R-:W-:Y:S01]  /*1460*/  IMAD.MOV.U32 R25, RZ, RZ, R3 ;  /* 0x000000ffff197224 */ /* 0x000fe200078e0003 */
[----:B------:R-:W-:-:S07]  /*1470*/  MOV R19, R28 ;  /* 0x0000001c00137202 */ /* 0x000fce0000000f00 */
[----:B------:R-:W-:Y:S05]  /*1480*/  WARPSYNC.COLLECTIVE R20, `(.L_x_4030) ;  /* 0x0000000014087348 */ /* 0x000fea0003c00000 */
[----:B------:R0:W1:Y:S02]  /*1490*/  SHFL.BFLY P1, R28, R25, R23, R24 ;  /* 0x0c000017191c7389 */ /* 0x0000640000020018 */
[----:B01----:R-:W-:Y:S05]  /*14a0*/  ENDCOLLECTIVE ;  /* 0x000000000000791b */ /* 0x003fea0003800000 */
.L_x_4030:
[----:B------:R-:W-:Y:S01]  /*14b0*/  @!P0 FADD.FTZ R19, -R19, -RZ ;  /* 0x800000ff13138221 */ /* 0x000fe20000010100 */
[----:B------:R-:W-:Y:S01]  /*14c0*/  FMUL.FTZ R29, R29, R0 ;  /* 0x000000001d1d7220 */ /* 0x000fe20000410000 */
[----:B------:R-:W-:-:S03]  /*14d0*/  MOV R0, R28 ;  /* 0x0000001c00007202 */ /* 0x000fc60000000f00 */
[----:B------:R-:W-:Y:S01]  /*14e0*/  FFMA.FTZ R2, R2, R17, R29 ;  /* 0x0000001102027223 */ /* 0x000fe2000001001d */
[----:B------:R-:W-:-:S04]  /*14f0*/  FMUL.FTZ R19, R19, R14 ;  /* 0x0000000e13137220 */ /* 0x000fc80000410000 */
[----:B------:R-:W-:Y:S01]  /*1500*/  FFMA.FTZ R26, R26, R21, R19 ;  /* 0x000000151a1a7223 */ /* 0x000fe20000010013 */
[----:B------:R-:W-:Y:S06]  /*1510*/  BRA `(.L_x_4031) ;  /* 0xfffffff400f87947 */ /* 0x000fec000383ffff */
.L_x_4025:
[----:B------:R-:W-:Y:S01]  /*1520*/  BSSY B1, `(.L_x_4032) ;  /* 0x0000005000017945 */ /* 0x000fe20003800000 */
[----:B------:R-:W-:-:S07]  /*1530*/  MOV R20, 0xffffffff ;  /* 0xffffffff00147802 */ /* 0x000fce0000000f00 */
[----:B------:R-:W-:Y:S05]  /*1540*/  WARPSYNC.COLLECTIVE R20, `(.L_x_4033) ;  /* 0x0000000014087348 */ /* 0x000fea0003c00000 */
[----:B------:R-:W-:Y:S01]  /*1550*/  NOP ;  /* 0x0000000000007918 */ /* 0x000fe20000000000 */
[----:B------:R-:W-:Y:S05]  /*1560*/  ENDCOLLECTIVE ;  /* 0x000000000000791b */ /* 0x000fea0003800000 */
.L_x_4033:
[----:B------:R-:W-:Y:S05]  /*1570*/  BSYNC B1 ;  /* 0x0000000000017941 */ /* 0x000fea0003800000 */
.L_x_4032:
[----:B------:R-:W-:Y:S05]  /*1580*/  BRA `(.L_x_4023) ;  /* 0xfffffff800387947 */ /* 0x000fea000383ffff */
.L_x_4034:
        /* <DEDUP_REMOVED lines=15> */
.L_x_4190:


//--------------------- .text._ZN12tensorrt_llm7kernels21fusedQKNormRopeKernelIN3c104HalfEfLi128ELb1EEEvPviiifPKvS6_S6_PKlii --------------------------
	.section	.text._ZN12tensorrt_llm7kernels21fusedQKNormRopeKernelIN3c104HalfEfLi128ELb1EEEvPviiifPKvS6_S6_PKlii,"ax",@progbits
	.align	128
        .global         _ZN12tensorrt_llm7kernels21fusedQKNormRopeKernelIN3c104HalfEfLi128ELb1EEEvPviiifPKvS6_S6_PKlii
        .type           _ZN12tensorrt_llm7kernels21fusedQKNormRopeKernelIN3c104HalfEfLi128ELb1EEEvPviiifPKvS6_S6_PKlii,@function
        .size           _ZN12tensorrt_llm7kernels21fusedQKNormRopeKernelIN3c104HalfEfLi128ELb1EEEvPviiifPKvS6_S6_PKlii,(.L_x_4191 - _ZN12tensorrt_llm7kernels21fusedQKNormRopeKernelIN3c104HalfEfLi128ELb1EEEvPviiifPKvS6_S6_PKlii)
        .other          _ZN12tensorrt_llm7kernels21fusedQKNormRopeKernelIN3c104HalfEfLi128ELb1EEEvPviiifPKvS6_S6_PKlii,@"STO_CUDA_ENTRY STV_DEFAULT"
_ZN12tensorrt_llm7kernels21fusedQKNormRopeKernelIN3c104HalfEfLi128ELb1EEEvPviiifPKvS6_S6_PKlii:
.text._ZN12tensorrt_llm7kernels21fusedQKNormRopeKernelIN3c104HalfEfLi128ELb1EEEvPviiifPKvS6_S6_PKlii:
        /* <DEDUP_REMOVED lines=134> */
[----:B------:R-:W-:-:S03]  /*0860*/  FMUL.FTZ R12, R0, R9 ;  /* 0x00000009000c7220 */ /* 0x000fc60000410000 */
[----:B--2---:R-:W-:Y:S01]  /*0870*/  FFMA.FTZ R0, R0, R8, -R13 ;  /* 0x0000000800007223 */ /* 0x004fe2000001080d */
[----:B-----5:R-:W-:Y:S01]  /*0880*/  FFMA.FTZ R19, R19, R14, -R16 ;  /* 0x0000000e13137223 */ /* 0x020fe20000010810 */
[----:B------:R-:W-:Y:S01]  /*0890*/  FFMA.FTZ R11, R11, R8, R12 ;  /* 0x000000080b0b7223 */ /* 0x000fe2000001000c */
[----:B------:R-:W-:-:S07]  /*08a0*/  FFMA.FTZ R10, R10, R14, R15 ;  /* 0x0000000e0a0a7223 */ /* 0x000fce000001000f */
.L_x_4036:
[----:B------:R-:W-:Y:S05]  /*08b0*/  BSYNC.RECONVERGENT B0 ;  /* 0x0000000000007941 */ /* 0x000fea0003800200 */
.L_x_4035:
[----:B------:R-:W-:Y:S02]  /*08c0*/  F2FP.F16.F32.PACK_AB R18, R11, R0 ;  /* 0x000000000b12723e */ /* 0x000fe400000000ff */
[----:B------:R-:W-:-:S05]  /*08d0*/  F2FP.F16.F32.PACK_AB R19, R10, R19 ;  /* 0x000000130a13723e */ /* 0x000fca00000000ff */
[----:B------:R-:W-:Y:S01]  /*08e0*/  STG.E.64 desc[UR4][R2.64], R18 ;  /* 0x0000001202007986 */ /* 0x000fe2000c101b04 */
[----:B------:R-:W-:Y:S05]  /*08f0*/  EXIT ;  /* 0x000000000000794d */ /* 0x000fea0003800000 */
.L_x_4037:
        /* <DEDUP_REMOVED lines=16> */
.L_x_4191:


//--------------------- .text._ZN12tensorrt_llm7kernels21fusedQKNormRopeKernelIN3c104HalfEfLi64ELb0EEEvPviiifPKvS6_S6_PKlii --------------------------
	.section	.text._ZN12tensorrt_llm7kernels21fusedQKNormRopeKernelIN3c104HalfEfLi64ELb0EEEvPviiifPKvS6_S6_PKlii,"ax",@progbits
	.align	128
        .global         _ZN12tensorrt_llm7kernels21fusedQKNormRopeKernelIN3c104HalfEfLi64ELb0EEEvPviiifPKvS6_S6_PKlii
        .type           _ZN12tensorrt_llm7kernels21fusedQKNormRopeKernelIN3c104HalfEfLi64ELb0EEEvPviiifPKvS6_S6_PKlii,@function
        .size           _ZN12tensorrt_llm7kernels21fusedQKNormRopeKernelIN3c104HalfEfLi64ELb0EEEvPviiifPKvS6_S6_PKlii,(.L_x_4192 - _ZN12tensorrt_llm7kernels21fusedQKNormRopeKernelIN3c104HalfEfLi64ELb0EEEvPviiifPKvS6_S6_PKlii)
        .other          _ZN12tensorrt_llm7kernels21fusedQKNormRopeKernelIN3c104HalfEfLi64ELb0EEEvPviiifPKvS6_S6_PKlii,@"STO_CUDA_ENTRY STV_DEFAULT"
_ZN12tensorrt_llm7kernels21fusedQKNormRopeKernelIN3c104HalfEfLi64ELb0EEEvPviiifPKvS6_S6_PKlii:
.text._ZN12tensorrt_llm7kernels21fusedQKNormRopeKernelIN3c104HalfEfLi64ELb0EEEvPviiifPKvS6_S6_PKlii:
        /* <DEDUP_REMOVED lines=33> */
[----:B------:R-:W-:-:S05]  /*0210*/  @P0 IADD3 R2, PT, PT, R2, 0x1, RZ ;  /* 0x0000000102020810 */ /* 0x000fca0007ffe0ff */
[----:B------:R-:W-:-:S05]  /*0220*/  IMAD.MOV.U32 R13, RZ, RZ, R2 ;  /* 0x000000ffff0d7224 */ /* 0x000fca00078e0002 */
        /* <DEDUP_REMOVED lines=9> */
[----:B------:R-:W2:Y:S02]  /*02c0*/  LDCU.64 UR6, c[0x0][0x3a8] ;  /* 0x00007500ff0677ac */ /* 0x000ea40008000a00 */
[----:B------:R-:W3:Y:S02]  /*02d0*/  LDC.64 R2, c[0x0][0x380] ;  /* 0x0000e000ff027b82 */ /* 0x000ee40000000a00 */
[----:B------:R-:W-:-:S02]  /*02e0*/  ISETP.GE.AND P0, PT, R19, R8, PT ;  /* 0x000000081300720c */ /* 0x000fc40003f06270 */
[----:B------:R-:W-:-:S04]  /*02f0*/  IADD3 R0, PT, PT, R19, -R8, RZ ;  /* 0x8000000813007210 */ /* 0x000fc80007ffe0ff */
[----:B------:R-:W-:Y:S01]  /*0300*/  SEL R7, R0, RZ, P0 ;  /* 0x000000ff00077207 */ /* 0x000fe20000000000 */
[----:B------:R-:W4:Y:S01]  /*0310*/  LDC.64 R10, c[0x0][0x3b0] ;  /* 0x0000ec00ff0a7b82 */ /* 0x000f220000000a00 */
[----:B0-----:R-:W-:-:S07]  /*0320*/  IMAD.IADD R4, R9, 0x1, R4 ;  /* 0x0000000109047824 */ /* 0x001fce00078e0204 */
[----:B------:R-:W0:Y:S01]  /*0330*/  LDC.64 R16, c[0x0][0x3a0] ;  /* 0x0000e800ff107b82 */ /* 0x000e220000000a00 */
[----:B------:R-:W-:Y:S01]  /*0340*/  IMAD R4, R13, R4, R7 ;  /* 0x000000040d047224 */ /* 0x000fe200078e0207 */
[----:B------:R-:W-:-:S04]  /*0350*/  VIMNMX R7, PT, PT, R19, R8, PT ;  /* 0x0000000813077248 */ /* 0x000fc80003fe0100 */
[----:B------:R-:W-:Y:S01]  /*0360*/  IADD3 R4, PT, PT, R4, R7, RZ ;  /* 0x0000000704047210 */ /* 0x000fe20007ffe0ff */
[----:B------:R-:W-:Y:S01]  /*0370*/  IMAD.SHL.U32 R7, R6, 0x2, RZ ;  /* 0x0000000206077824 */ /* 0x000fe200078e00ff */
[----:B------:R-:W5:Y:S04]  /*0380*/  LDC.64 R14, c[0x0][0x398] ;  /* 0x0000e600ff0e7b82 */ /* 0x000f680000000a00 */
[----:B------:R-:W-:-:S05]  /*0390*/  LEA R9, R4, R7, 0x6 ;  /* 0x0000000704097211 */ /* 0x000fca00078e30ff */
        /* <DEDUP_REMOVED lines=9> */
[----:B------:R-:W4:Y:S04]  /*0430*/  @!P1 LDG.E.U16 R12, desc[UR4][R14.64] ;  /* 0x000000040e0c9981 */ /* 0x000f28000c1e1500 */
[----:B------:R0:W4:Y:S01]  /*0440*/  @P1 LDG.E.U16 R4, desc[UR4][R16.64] ;  /* 0x0000000410041981 */ /* 0x000122000c1e1500 */
        /* <DEDUP_REMOVED lines=9> */
[----:B------:R-:W0:Y:S02]  /*04e0*/  SHFL.BFLY PT, R7, R20, 0x4, 0x1f ;  /* 0x0c801f0014077f89 */ /* 0x000e2400000e0000 */
[----:B0-----:R-:W-:-:S05]  /*04f0*/  FADD.FTZ R16, R20, R7 ;  /* 0x0000000714107221 */ /* 0x001fca0000010000 */
[----:B------:R-:W0:Y:S02]  /*0500*/  SHFL.BFLY PT, R7, R16, 0x2, 0x1f ;  /* 0x0c401f0010077f89 */ /* 0x000e2400000e0000 */
[----:B0-----:R-:W-:Y:S02]  /*0510*/  FADD.FTZ R14, R16, R7 ;  /* 0x00000007100e7221 */ /* 0x001fe40000010000 */
[----:B------:R-:W4:Y:S03]  /*0520*/  LDC R7, c[0x0][0x3bc] ;  /* 0x0000ef00ff077b82 */ /* 0x000f260000000800 */
[----:B------:R-:W0:Y:S01]  /*0530*/  SHFL.BFLY PT, R15, R14, 0x1, 0x1f ;  /* 0x0c201f000e0f7f89 */ /* 0x000e2200000e0000 */
[----:B-----5:R-:W-:Y:S02]  /*0540*/  @P0 HADD2.F32 R16, -RZ, R11.H0_H0 ;  /* 0x2000000bff100230 */ /* 0x020fe40000004100 */
[----:B--2---:R-:W-:-:S02]  /*0550*/  @!P0 HADD2.F32 R16, -RZ, R13.H0_H0 ;  /* 0x2000000dff108230 */ /* 0x004fc40000004100 */
[----:B0-----:R-:W-:Y:S01]  /*0560*/  FADD.FTZ R22, R14, R15 ;  /* 0x0000000f0e167221 */ /* 0x001fe20000010000 */
[----:B----4-:R-:W-:-:S03]  /*0570*/  IMAD R18, R9, R7, RZ ;  /* 0x0000000709127224 */ /* 0x010fc600078e02ff */
[----:B------:R-:W-:Y:S01]  /*0580*/  FFMA.FTZ R5, R22, 0.015625, R5 ;  /* 0x3c80000016057823 */ /* 0x000fe20000010005 */
[----:B------:R-:W-:-:S03]  /*0590*/  LEA.HI R9, R7, R7, RZ, 0x1 ;  /* 0x0000000707097211 */ /* 0x000fc600078f08ff */
[----:B------:R0:W1:Y:S01]  /*05a0*/  MUFU.RSQ R19, R5 ;  /* 0x0000000500137308 */ /* 0x0000620000001400 */
[----:B------:R-:W-:Y:S02]  /*05b0*/  SHF.R.S32.HI R9, RZ, 0x1, R9 ;  /* 0x00000001ff097819 */ /* 0x000fe40000011409 */
[----:B------:R-:W-:Y:S02]  /*05c0*/  SHF.R.S32.HI R17, RZ, 0x1f, R7 ;  /* 0x0000001fff117819 */ /* 0x000fe40000011407 */
[----:B------:R-:W-:Y:S01]  /*05d0*/  ISETP.GE.AND P0, PT, R6, R9, PT ;  /* 0x000000090600720c */ /* 0x000fe20003f06270 */
[----:B------:R-:W-:-:S04]  /*05e0*/  IMAD.WIDE.U32 R14, R8, R7, RZ ;  /* 0x00000007080e7225 */ /* 0x000fc800078e00ff */
[----:B------:R-:W-:Y:S02]  /*05f0*/  IMAD R17, R8, R17, R18 ;  /* 0x0000001108117224 */ /* 0x000fe400078e0212 */
[----:B------:R-:W-:Y:S02]  /*0600*/  @!P1 HADD2.F32 R12, -RZ, R12.H0_H0 ;  /* 0x2000000cff0c9230 */ /* 0x000fe40000004100 */
[----:B------:R-:W-:Y:S01]  /*0610*/  @P1 HADD2.F32 R12, -RZ, R4.H0_H0 ;  /* 0x20000004ff0c1230 */ /* 0x000fe20000004100 */
[C---:B------:R-:W-:Y:S01]  /*0620*/  LEA R4, P1, R14.reuse, UR6, 0x2 ;  /* 0x000000060e047c11 */ /* 0x040fe2000f8210ff */
[----:B0-----:R-:W-:Y:S02]  /*0630*/  IMAD.IADD R5, R15, 0x1, R17 ;  /* 0x000000010f057824 */ /* 0x001fe400078e0211 */
[C---:B-1----:R-:W-:Y:S01]  /*0640*/  FMUL.FTZ R13, R19.reuse, R16 ;  /* 0x00000010130d7220 */ /* 0x042fe20000410000 */
[----:B------:R-:W-:Y:S02]  /*0650*/  FMUL.FTZ R11, R19, R12 ;  /* 0x0000000c130b7220 */ /* 0x000fe40000410000 */
[----:B------:R-:W-:-:S02]  /*0660*/  LEA.HI.X R5, R14, UR7, R5, 0x2, P1 ;  /* 0x000000070e057c11 */ /* 0x000fc400088f1405 */
[----:B------:R-:W-:Y:S01]  /*0670*/  FMUL.FTZ R11, R0, R11 ;  /* 0x0000000b000b7220 */ /* 0x000fe20000410000 */
[----:B------:R-:W-:Y:S01]  /*0680*/  FMUL.FTZ R0, R10, R13 ;  /* 0x0000000d0a007220 */ /* 0x000fe20000410000 */
[----:B------:R-:W-:Y:S06]  /*0690*/  @P0 BRA `(.L_x_4039) ;  /* 0x00000004000c0947 */ /* 0x000fec0003800000 */
[----:B------:R-:W-:-:S03]  /*06a0*/  UMOV UR6, 0xffffffff ;  /* 0xffffffff00067882 */ /* 0x000fc60000000000 */
[----:B------:R-:W-:Y:S05]  /*06b0*/  BRA.DIV UR6, `(.L_x_4040) ;  /* 0x0000000606147947 */ /* 0x000fea000b800000 */
[----:B------:R-:W-:Y:S01]  /*06c0*/  IABS R10, R7 ;  /* 0x00000007000a7213 */ /* 0x000fe20000000000 */
[----:B------:R-:W-:Y:S01]  /*06d0*/  IMAD.MOV.U32 R12, RZ, RZ, RZ ;  /* 0x000000ffff0c7224 */ /* 0x000fe200078e00ff */
[----:B------:R-:W-:Y:S01]  /*06e0*/  SHF.L.U32 R8, R6, 0x2, RZ ;  /* 0x0000000206087819 */ /* 0x000fe200000006ff */
        /* <DEDUP_REMOVED lines=8> */
[----:B------:R-:W-:-:S04]  /*0770*/  IMAD R15, R15, R10, RZ ;  /* 0x0000000a0f0f7224 */ /* 0x000fc800078e02ff */
[----:B------:R-:W-:Y:S01]  /*0780*/  IMAD.HI.U32 R12, R13, R15, R12 ;  /* 0x0000000f0d0c7227 */ /* 0x000fe200078e000c */
[----:B------:R-:W-:-:S05]  /*0790*/  MOV R15, R16 ;  /* 0x00000010000f7202 */ /* 0x000fca0000000f00 */
        /* <DEDUP_REMOVED lines=8> */
[----:B------:R-:W-:Y:S02]  /*0820*/  MOV R14, R13 ;  /* 0x0000000d000e7202 */ /* 0x000fe40000000f00 */
[----:B------:R-:W-:-:S03]  /*0830*/  LOP3.LUT R13, RZ, R7, RZ, 0x33, !PT ;  /* 0x00000007ff0d7212 */ /* 0x000fc600078e33ff */
        /* <DEDUP_REMOVED lines=8> */
[----:B------:R-:W-:-:S04]  /*08c0*/  SHF.R.S32.HI R18, RZ, 0x1f, R7 ;  /* 0x0000001fff127819 */ /* 0x000fc80000011407 */
        /* <DEDUP_REMOVED lines=8> */
.L_x_4045:
        /* <DEDUP_REMOVED lines=24> */
.L_x_4039:
[----:B------:R-:W-:Y:S05]  /*0ad0*/  BSYNC B0 ;  /* 0x0000000000007941 */ /* 0x000fea0003800000 */
.L_x_4038:
[----:B------:R-:W-:-:S05]  /*0ae0*/  F2FP.F16.F32.PACK_AB R11, R0, R11 ;  /* 0x0000000b000b723e */ /* 0x000fca00000000ff */
[----:B------:R-:W-:Y:S01]  /*0af0*/  STG.E desc[UR4][R2.64], R11 ;  /* 0x0000000b02007986 */ /* 0x000fe2000c101904 */
[----:B------:R-:W-:Y:S05]  /*0b00*/  EXIT ;  /* 0x000000000000794d */ /* 0x000fea0003800000 */
.L_x_4040:
[----:B------:R-:W-:Y:S01]  /*0b10*/  IABS R10, R7 ;  /* 0x00000007000a7213 */ /* 0x000fe20000000000 */
[----:B------:R-:W-:Y:S01]  /*0b20*/  IMAD.MOV.U32 R12, RZ, RZ, RZ ;  /* 0x000000ffff0c7224 */ /* 0x000fe200078e00ff */
        /* <DEDUP_REMOVED lines=38> */
.L_x_4042:
[----:B------:R-:W-:Y:S05]  /*0d90*/  WARPSYNC.COLLECTIVE R19, `(.L_x_4043) ;  /* 0x0000000013087348 */ /* 0x000fea0003c00000 */
[----:B------:R0:W1:Y:S02]  /*0da0*/  SHFL.BFLY P2, R16, R20, R7, R22 ;  /* 0x0c00000714107389 */ /* 0x0000640000040016 */
[----:B01----:R-:W-:Y:S05]  /*0db0*/  ENDCOLLECTIVE ;  /* 0x000000000000791b */ /* 0x003fea0003800000 */
.L_x_4043:
[----:B------:R-:W-:Y:S01]  /*0dc0*/  ISETP.GE.AND P1, PT, R6, R7, PT ;  /* 0x000000070600720c */ /* 0x000fe20003f26270 */
[----:B------:R-:W-:Y:S01]  /*0dd0*/  IMAD.MOV.U32 R20, RZ, RZ, R0 ;  /* 0x000000ffff147224 */ /* 0x000fe200078e0000 */
[----:B------:R-:W-:-:S11]  /*0de0*/  MOV R18, R16 ;  /* 0x0000001000127202 */ /* 0x000fd60000000f00 */
[----:B------:R-:W-:Y:S05]  /*0df0*/  WARPSYNC.COLLECTIVE R19, `(.L_x_4044) ;  /* 0x0000000013087348 */ /* 0x000fea0003c00000 */
[----:B------:R0:W1:Y:S02]  /*0e00*/  SHFL.BFLY P2, R16, R20, R7, R22 ;  /* 0x0c00000714107389 */ /* 0x0000640000040016 */
[----:B01----:R-:W-:Y:S05]  /*0e10*/  ENDCOLLECTIVE ;  /* 0x000000000000791b */ /* 0x003fea0003800000 */
.L_x_4044:
[----:B------:R-:W-:Y:S01]  /*0e20*/  @!P1 FADD.FTZ R18, -R18, -RZ ;  /* 0x800000ff12129221 */ /* 0x000fe20000010100 */
[----:B------:R-:W-:-:S03]  /*0e30*/  MOV R6, R16 ;  /* 0x0000001000067202 */ /* 0x000fc60000000f00 */
[----:B------:R-:W-:-:S04]  /*0e40*/  FMUL.FTZ R18, R18, R17 ;  /* 0x0000001112127220 */ /* 0x000fc80000410000 */
[----:B------:R-:W-:Y:S01]  /*0e50*/  FFMA.FTZ R18, R11, R14, R18 ;  /* 0x0000000e0b127223 */ /* 0x000fe20000010012 */
[----:B------:R-:W-:Y:S06]  /*0e60*/  BRA `(.L_x_4045) ;  /* 0xfffffff800b87947 */ /* 0x000fec000383ffff */
.L_x_4041:
[----:B------:R-:W-:Y:S01]  /*0e70*/  BSSY B1, `(.L_x_4046) ;  /* 0x0000005000017945 */ /* 0x000fe20003800000 */
[----:B------:R-:W-:-:S07]  /*0e80*/  IMAD.MOV.U32 R19, RZ, RZ, -0x1 ;  /* 0xffffffffff137424 */ /* 0x000fce00078e00ff */
[----:B------:R-:W-:Y:S05]  /*0e90*/  WARPSYNC.COLLECTIVE R19, `(.L_x_4047) ;  /* 0x0000000013087348 */ /* 0x000fea0003c00000 */
[----:B------:R-:W-:Y:S01]  /*0ea0*/  NOP ;  /* 0x0000000000007918 */ /* 0x000fe20000000000 */
[----:B------:R-:W-:Y:S05]  /*0eb0*/  ENDCOLLECTIVE ;  /* 0x000000000000791b */ /* 0x000fea0003800000 */
.L_x_4047:
[----:B------:R-:W-:Y:S05]  /*0ec0*/  BSYNC B1 ;  /* 0x0000000000017941 */ /* 0x000fea0003800000 */
.L_x_4046:
[----:B------:R-:W-:Y:S05]  /*0ed0*/  BRA `(.L_x_4039) ;  /* 0xfffffff800fc7947 */ /* 0x000fea000383ffff */
.L_x_4048:
        /* <DEDUP_REMOVED lines=10> */
.L_x_4192:


//--------------------- .text._ZN12tensorrt_llm7kernels21fusedQKNormRopeKernelIN3c104HalfEfLi64ELb1EEEvPviiifPKvS6_S6_PKlii --------------------------
	.section	.text._ZN12tensorrt_llm7kernels21fusedQKNormRopeKernelIN3c104HalfEfLi64ELb1EEEvPviiifPKvS6_S6_PKlii,"ax",@progbits
	.align	128
        .global         _ZN12tensorrt_llm7kernels21fusedQKNormRopeKernelIN3c104HalfEfLi64ELb1EEEvPviiifPKvS6_S6_PKlii
        .type           _ZN12tensorrt_llm7kernels21fusedQKNormRopeKernelIN3c104HalfEfLi64ELb1EEEvPviiifPKvS6_S6_PKlii,@function
        .size           _ZN12tensorrt_llm7kernels21fusedQKNormRopeKernelIN3c104HalfEfLi64ELb1EEEvPviiifPKvS6_S6_PKlii,(.L_x_4193 - _ZN12tensorrt_llm7kernels21fusedQKNormRopeKernelIN3c104HalfEfLi64ELb1EEEvPviiifPKvS6_S6_PKlii)
        .other          _ZN12tensorrt_llm7kernels21fusedQKNormRopeKernelIN3c104HalfEfLi64ELb1EEEvPviiifPKvS6_S6_PKlii,@"STO_CUDA_ENTRY STV_DEFAULT"
_ZN12tensorrt_llm7kernels21fusedQKNormRopeKernelIN3c104HalfEfLi64ELb1EEEvPviiifPKvS6_S6_PKlii:
.text._ZN12tensorrt_llm7kernels21fusedQKNormRopeKernelIN3c104HalfEfLi64ELb1EEEvPviiifPKvS6_S6_PKlii:
        /* <DEDUP_REMOVED lines=15> */
[----:B------:R-:W-:Y:S01]  /*00f0*/  IABS R8, R4 ;  /* 0x0000000400087213 */ /* 0x000fe20000000000 */
[----:B0-----:R-:W0:Y:S02]  /*0100*/  MUFU.RCP R5, R5 ;  /* 0x0000000500057308 */ /* 0x001e240000001000 */
[----:B0-----:R-:W-:-:S06]  /*0110*/  IADD3 R3, PT, PT, R5, 0xffffffe, RZ ;  /* 0x0ffffffe05037810 */ /* 0x001fcc0007ffe0ff */
[----:B------:R-:W0:Y:S02]  /*0120*/  F2I.FTZ.U32.TRUNC.NTZ R3, R3 ;  /* 0x0000000300037305 */ /* 0x000e24000021f000 */
[----:B0-----:R-:W-:-:S05]  /*0130*/  IADD3 R11, PT, PT, RZ, -R3, RZ ;  /* 0x80000003ff0b7210 */ /* 0x001fca0007ffe0ff */
[----:B------:R-:W-:-:S04]  /*0140*/  IMAD R5, R11, R6, RZ ;  /* 0x000000060b057224 */ /* 0x000fc800078e02ff */
[----:B------:R-:W-:Y:S01]  /*0150*/  IMAD.HI.U32 R2, R3, R5, R2 ;  /* 0x0000000503027227 */ /* 0x000fe200078e0002 */
[----:B------:R-:W-:Y:S02]  /*0160*/  MOV R3, R8 ;  /* 0x0000000800037202 */ /* 0x000fe40000000f00 */
        /* <DEDUP_REMOVED lines=10> */
[----:B------:R-:W-:-:S04]  /*0210*/  @P0 IADD3 R2, PT, PT, R2, 0x1, RZ ;  /* 0x0000000102020810 */ /* 0x000fc80007ffe0ff */
        /* <DEDUP_REMOVED lines=20> */
[----:B------:R-:W2:Y:S01]  /*0360*/  LDC.64 R14, c[0x0][0x398] ;  /* 0x0000e600ff0e7b82 */ /* 0x000ea20000000a00 */
[----:B------:R-:W-:-:S05]  /*0370*/  SEL R7, R6, RZ, P0 ;  /* 0x000000ff06077207 */ /* 0x000fca0000000000 */
[----:B------:R-:W-:Y:S01]  /*0380*/  IMAD R2, R13, R2, R7 ;  /* 0x000000020d027224 */ /* 0x000fe200078e0207 */
[----:B------:R-:W-:-:S04]  /*0390*/  VIMNMX R7, PT, PT, R11, R10, PT ;  /* 0x0000000a0b077248 */ /* 0x000fc80003fe0100 */
[----:B------:R-:W-:-:S04]  /*03a0*/  IADD3 R2, PT, PT, R2, R7, RZ ;  /* 0x0000000702027210 */ /* 0x000fc80007ffe0ff */
        /* <DEDUP_REMOVED lines=13> */
[----:B0-----:R-:W-:-:S03]  /*0480*/  IMAD.WIDE.U32 R8, R19, 0x2, R16 ;  /* 0x0000000213087825 */ /* 0x001fc600078e0010 */
[----:B------:R-:W-:Y:S01]  /*0490*/  IADD3 R12, PT, PT, R11, R21, RZ ;  /* 0x000000150b0c7210 */ /* 0x000fe20007ffe0ff */
[----:B--2---:R-:W-:Y:S01]  /*04a0*/  IMAD.WIDE.U32 R16, R19, 0x2, R14 ;  /* 0x0000000213107825 */ /* 0x004fe200078e000e */
[----:B------:R-:W2:Y:S01]  /*04b0*/  @P0 LDG.E.U16 R10, desc[UR4][R8.64+0x2] ;  /* 0x00000204080a0981 */ /* 0x000ea2000c1e1500 */
[C---:B-1----:R-:W-:Y:S02]  /*04c0*/  @!P2 LEA R14, P4, R0.reuse, R6, 0x2 ;  /* 0x00000006000ea211 */ /* 0x042fe400078810ff */
[----:B------:R-:W-:Y:S01]  /*04d0*/  @!P2 IADD3.X R12, PT, PT, RZ, R12, RZ, P3, !PT ;  /* 0x0000000cff0ca210 */ /* 0x000fe20001ffe4ff */
[----:B------:R-:W3:Y:S03]  /*04e0*/  @!P0 LDG.E.U16 R6, desc[UR4][R16.64+0x2] ;  /* 0x0000020410068981 */ /* 0x000ee6000c1e1500 */
[----:B------:R-:W-:Y:S01]  /*04f0*/  @!P2 LEA.HI.X R15, R0, R7, R12, 0x2, P4 ;  /* 0x00000007000fa211 */ /* 0x000fe200020f140c */
[----:B------:R0:W4:Y:S04]  /*0500*/  @!P1 LDG.E.U16 R11, desc[UR4][R16.64] ;  /* 0x00000004100b9981 */ /* 0x000128000c1e1500 */
[----:B------:R1:W4:Y:S01]  /*0510*/  @P1 LDG.E.U16 R7, desc[UR4][R8.64] ;  /* 0x0000000408071981 */ /* 0x000322000c1e1500 */
[----:B------:R-:W-:-:S03]  /*0520*/  @!P2 IMAD.WIDE.U32 R18, R13, 0x4, R14 ;  /* 0x000000040d12a825 */ /* 0x000fc600078e000e */
[----:B------:R1:W4:Y:S04]  /*0530*/  @!P2 LDG.E.CONSTANT R13, desc[UR4][R14.64] ;  /* 0x000000040e0da981 */ /* 0x000328000c1e9900 */
[----:B------:R-:W4:Y:S01]  /*0540*/  @!P2 LDG.E.CONSTANT R12, desc[UR4][R18.64] ;  /* 0x00000004120ca981 */ /* 0x000f22000c1e9900 */
        /* <DEDUP_REMOVED lines=8> */
[----:B-1----:R-:W0:Y:S02]  /*05d0*/  SHFL.BFLY PT, R9, R16, 0x4, 0x1f ;  /* 0x0c801f0010097f89 */ /* 0x002e2400000e0000 */
[----:B0-----:R-:W-:-:S05]  /*05e0*/  FADD.FTZ R9, R16, R9 ;  /* 0x0000000910097221 */ /* 0x001fca0000010000 */
[----:B------:R-:W0:Y:S02]  /*05f0*/  SHFL.BFLY PT, R8, R9, 0x2, 0x1f ;  /* 0x0c401f0009087f89 */ /* 0x000e2400000e0000 */
[----:B0-----:R-:W-:-:S05]  /*0600*/  FADD.FTZ R8, R9, R8 ;  /* 0x0000000809087221 */ /* 0x001fca0000010000 */
[----:B------:R-:W0:Y:S02]  /*0610*/  SHFL.BFLY PT, R15, R8, 0x1, 0x1f ;  /* 0x0c201f00080f7f89 */ /* 0x000e2400000e0000 */
[----:B0-----:R-:W-:-:S04]  /*0620*/  FADD.FTZ R14, R8, R15 ;  /* 0x0000000f080e7221 */ /* 0x001fc80000010000 */
[----:B------:R-:W-:-:S06]  /*0630*/  FFMA.FTZ R3, R14, 0.015625, R3 ;  /* 0x3c8000000e037823 */ /* 0x000fcc0000010003 */
[----:B------:R-:W0:Y:S01]  /*0640*/  MUFU.RSQ R3, R3 ;  /* 0x0000000300037308 */ /* 0x000e220000001400 */
[----:B--2---:R-:W-:Y:S02]  /*0650*/  @P0 HADD2.F32 R10, -RZ, R10.H0_H0 ;  /* 0x2000000aff0a0230 */ /* 0x004fe40000004100 */
[----:B---3--:R-:W-:Y:S02]  /*0660*/  @!P0 HADD2.F32 R10, -RZ, R6.H0_H0 ;  /* 0x20000006ff0a8230 */ /* 0x008fe40000004100 */
[----:B----4-:R-:W-:-:S03]  /*0670*/  @!P1 HADD2.F32 R11, -RZ, R11.H0_H0 ;  /* 0x2000000bff0b9230 */ /* 0x010fc60000004100 */
[----:B0-----:R-:W-:Y:S01]  /*0680*/  FMUL.FTZ R10, R3, R10 ;  /* 0x0000000a030a7220 */ /* 0x001fe20000410000 */
[----:B------:R-:W-:-:S03]  /*0690*/  @P1 HADD2.F32 R11, -RZ, R7.H0_H0 ;  /* 0x20000007ff0b1230 */ /* 0x000fc60000004100 */
[----:B------:R-:W-:Y:S02]  /*06a0*/  FMUL.FTZ R7, R23, R10 ;  /* 0x0000000a17077220 */ /* 0x000fe40000410000 */
[----:B------:R-:W-:Y:S02]  /*06b0*/  FMUL.FTZ R11, R3, R11 ;  /* 0x0000000b030b7220 */ /* 0x000fe40000410000 */
[----:B------:R-:W-:Y:S02]  /*06c0*/  @!P2 FMUL.FTZ R9, R7, R12 ;  /* 0x0000000c0709a220 */ /* 0x000fe40000410000 */
[----:B------:R-:W-:-:S04]  /*06d0*/  FMUL.FTZ R0, R0, R11 ;  /* 0x0000000b00007220 */ /* 0x000fc80000410000 */
[C---:B------:R-:W-:Y:S01]  /*06e0*/  @!P2 FMUL.FTZ R12, R0.reuse, R12 ;  /* 0x0000000c000ca220 */ /* 0x040fe20000410000 */
[----:B------:R-:W-:-:S03]  /*06f0*/  @!P2 FFMA.FTZ R9, R0, R13, -R9 ;  /* 0x0000000d0009a223 */ /* 0x000fc60000010809 */
[----:B------:R-:W-:Y:S02]  /*0700*/  @!P2 FFMA.FTZ R7, R7, R13, R12 ;  /* 0x0000000d0707a223 */ /* 0x000fe4000001000c */
[----:B------:R-:W-:-:S04]  /*0710*/  @!P2 MOV R0, R9 ;  /* 0x000000090000a202 */ /* 0x000fc80000000f00 */
[----:B------:R-:W-:-:S05]  /*0720*/  F2FP.F16.F32.PACK_AB R7, R7, R0 ;  /* 0x000000000707723e */ /* 0x000fca00000000ff */
[----:B------:R-:W-:Y:S01]  /*0730*/  STG.E desc[UR4][R4.64], R7 ;  /* 0x0000000704007986 */ /* 0x000fe2000c101904 */
[----:B------:R-:W-:Y:S05]  /*0740*/  EXIT ;  /* 0x000000000000794d */ /* 0x000fea0003800000 */
.L_x_4049:
        /* <DEDUP_REMOVED lines=11> */
.L_x_4193:


//--------------------- .nv.shared._ZN12tensorrt_llm7kernels32fusedQKNormRopeKernelNTokenHeadsIN3c108BFloat16ES3_Li256ELb0ELi8EEEvPviiifPKvS6_S6_PKlii --------------------------
	.section	.nv.shared._ZN12tensorrt_llm7kernels32fusedQKNormRopeKernelNTokenHeadsIN3c108BFloat16ES3_Li256ELb0ELi8EEEvPviiifPKvS6_S6_PKlii,"aw",@nobits
	.sectionflags	@""
	.align	16
	.zero		1024


//--------------------- .nv.shared.reserved.0     --------------------------
	.section	.nv.shared.reserved.0,"aw",@nobits
	.weak		__nv_reservedSMEM_offset_0_alias
	.size		__nv_reservedSMEM_offset_0_alias, 0, 64
	.other		__nv_reservedSMEM_offset_0_alias,@"STO_CUDA_RESERVED_SHARED STV_DEFAULT"
__nv_reservedSMEM_offset_0_alias:
	.zero		0
	.zero		64


//--------------------- .nv.global                --------------------------
	.section	.nv.global,"aw",@nobits
.nv.global:
	.type		_ZN58_INTERNAL_9decf33a_27_fused_qknorm_rope_kernel_cu_b60982e94cuda3std3__48in_placeE,@object
	.size		_ZN58_INTERNAL_9decf33a_27_fused_qknorm_rope_kernel_cu_b60982e94cuda3std3__48in_placeE,(_ZN58_INTERNAL_9decf33a_27_fused_qknorm_rope_kernel_cu_b60982e94cuda3std6ranges3__45__cpo8distanceE - _ZN58_INTERNAL_9decf33a_27_fused_qknorm_rope_kernel_cu_b60982e94cuda3std3__48in_placeE)
_ZN58_INTERNAL_9decf33a_27_fused_qknorm_rope_kernel_cu_b60982e94cuda3std3__48in_placeE:
	.zero		1
	.type		_ZN58_INTERNAL_9decf33a_27_fused_qknorm_rope_kernel_cu_b60982e94cuda3std6ranges3__45__cpo8distanceE,@object
	.size		_ZN58_INTERNAL_9decf33a_27_fused_qknorm_rope_kernel_cu_b60982e94cuda3std6ranges3__45__cpo8distanceE,(_ZN58_INTERNAL_9decf33a_27_fused_qknorm_rope_kernel_cu_b60982e94cuda3std3__45__cpo6cbeginE - _ZN58_INTERNAL_9decf33a_27_fused_qknorm_rope_kernel_cu_b60982e94cuda3std6ranges3__45__cpo8distanceE)
_ZN58_INTERNAL_9decf33a_27_fused_qknorm_rope_kernel_cu_b60982e94cuda3std6ranges3__45__cpo8distanceE:
	.zero		1
	.type		_ZN58_INTERNAL_9decf33a_27_fused_qknorm_rope_kernel_cu_b60982e94cuda3std3__45__cpo6cbeginE,@object
	.size		_ZN58_INTERNAL_9decf33a_27_fused_qknorm_rope_kernel_cu_b60982e94cuda3std3__45__cpo6cbeginE,(_ZN58_INTERNAL_9decf33a_27_fused_qknorm_rope_kernel_cu_b60982e94cuda3std6ranges3__45__cpo7advanceE - _ZN58_INTERNAL_9decf33a_27_fused_qknorm_rope_kernel_cu_b60982e94cuda3std3__45__cpo6cbeginE)
_ZN58_INTERNAL_9decf33a_27_fused_qknorm_rope_kernel_cu_b60982e94cuda3std3__45__cpo6cbeginE:
	.zero		1
	.type		_ZN58_INTERNAL_9decf33a_27_fused_qknorm_rope_kernel_cu_b60982e94cuda3std6ranges3__45__cpo7advanceE,@object
	.size		_ZN58_INTERNAL_9decf33a_27_fused_qknorm_rope_kernel_cu_b60982e94cuda3std6ranges3__45__cpo7advanceE,(_ZN58_INTERNAL_9decf33a_27_fused_qknorm_rope_kernel_cu_b60982e94cuda3std3__45__cpo7crbeginE - _ZN58_INTERNAL_9decf33a_27_fused_qknorm_rope_kernel_cu_b60982e94cuda3std6ranges3__45__cpo7advanceE)
_ZN58_INTERNAL_9decf33a_27_fused_qknorm_rope_kernel_cu_b60982e94cuda3std6ranges3__45__cpo7advanceE:
	.zero		1
	.type		_ZN58_INTERNAL_9decf33a_27_fused_qknorm_rope_kernel_cu_b60982e94cuda3std3__45__cpo7crbeginE,@object
	.size		_ZN58_INTERNAL_9decf33a_27_fused_qknorm_rope_kernel_cu_b60982e94cuda3std3__45__cpo7crbeginE,(_ZN58_INTERNAL_9decf33a_27_fused_qknorm_rope_kernel_cu_b60982e94cuda3std6ranges3__45__cpo4dataE - _ZN58_INTERNAL_9decf33a_27_fused_qknorm_rope_kernel_cu_b60982e94cuda3std3__45__cpo7crbeginE)
_ZN58_INTERNAL_9decf33a_27_fused_qknorm_rope_kernel_cu_b60982e94cuda3std3__45__cpo7crbeginE:
	.zero		1
	.type		_ZN58_INTERNAL_9decf33a_27_fused_qknorm_rope_kernel_cu_b60982e94cuda3std6ranges3__45__cpo4dataE,@object
	.size		_ZN58_INTERNAL_9decf33a_27_fused_qknorm_rope_kernel_cu_b60982e94cuda3std6ranges3__45__cpo4dataE,(_ZN58_INTERNAL_9decf33a_27_fused_qknorm_rope_kernel_cu_b60982e94cuda3std6ranges3__45__cpo5beginE - _ZN58_INTERNAL_9decf33a_27_fused_qknorm_rope_kernel_cu_b60982e94cuda3std6ranges3__45__cpo4dataE)
_ZN58_INTERNAL_9decf33a_27_fused_qknorm_rope_kernel_cu_b60982e94cuda3std6ranges3__45__cpo4dataE:
	.zero		1
	.type		_ZN58_INTERNAL_9decf33a_27_fused_qknorm_rope_kernel_cu_b60982e94cuda3std6ranges3__45__cpo5beginE,@object
	.size		_ZN58_INTERNAL_9decf33a_27_fused_qknorm_rope_kernel_cu_b60982e94cuda3std6ranges3__45__cpo5beginE,(_ZN58_INTERNAL_9decf33a_27_fused_qknorm_rope_kernel_cu_b60982e94cuda3std3__460_GLOBAL__N__9decf33a_27_fused_qknorm_rope_kernel_cu_b60982e96ignoreE - _ZN58_INTERNAL_9decf33a_27_fused_qknorm_rope_kernel_cu_b60982e94cuda3std6ranges3__45__cpo5beginE)
_ZN58_INTERNAL_9decf33a_27_fused_qknorm_rope_kernel_cu_b60982e94cuda3std6ranges3__45__cpo5beginE:
	.zero		1
	.type		_ZN58_INTERNAL_9decf33a_27_fused_qknorm_rope_kernel_cu_b60982e94cuda3std3__460_GLOBAL__N__9decf33a_27_fused_qknorm_rope_kernel_cu_b60982e96ignoreE,@object
	.size		_ZN58_INTERNAL_9decf33a_27_fused_qknorm_rope_kernel_cu_b60982e94cuda3std3__460_GLOBAL__N__9decf33a_27_fused_qknorm_rope_kernel_cu_b60982e96ignoreE,(_ZN58_INTERNAL_9decf33a_27_fused_qknorm_rope_kernel_cu_b60982e94cuda3std6ranges3__45__cpo4sizeE - _ZN58_INTERNAL_9decf33a_27_fused_qknorm_rope_kernel_cu_b60982e94cuda3std3__460_GLOBAL__N__9decf33a_27_fused_qknorm_rope_kernel_cu_b60982e96ignoreE)
_ZN58_INTERNAL_9decf33a_27_fused_qknorm_rope_kernel_cu_b60982e94cuda3std3__460_GLOBAL__N__9decf33a_27_fused_qknorm_rope_kernel_cu_b60982e96ignoreE:
	.zero		1
	.type		_ZN58_INTERNAL_9decf33a_27_fused_qknorm_rope_kernel_cu_b60982e94cuda3std6ranges3__45__cpo4sizeE,@object
	.size		_ZN58_INTERNAL_9decf33a_27_fused_qknorm_rope_kernel_cu_b60982e94cuda3std6ranges3__45__cpo4sizeE,(_ZN58_INTERNAL_9decf33a_27_fused_qknorm_rope_kernel_cu_b60982e94cuda3std3__45__cpo5beginE - _ZN58_INTERNAL_9decf33a_27_fused_qknorm_rope_kernel_cu_b60982e94cuda3std6ranges3__45__cpo4sizeE)
_ZN58_INTERNAL_9decf33a_27_fused_qknorm_rope_kernel_cu_b60982e94cuda3std6ranges3__45__cpo4sizeE:
	.zero		1
	.type		_ZN58_INTERNAL_9decf33a_27_fused_qknorm_rope_kernel_cu_b60982e94cuda3std3__45__cpo5beginE,@object
	.size		_ZN58_INTERNAL_9decf33a_27_fused_qknorm_rope_kernel_cu_b60982e94cuda3std3__45__cpo5beginE,(_ZN58_INTERNAL_9decf33a_27_fused_qknorm_rope_kernel_cu_b60982e94cuda3std6ranges3__45__cpo6cbeginE - _ZN58_INTERNAL_9decf33a_27_fused_qknorm_rope_kernel_cu_b60982e94cuda3std3__45__cpo5beginE)
_ZN58_INTERNAL_9decf33a_27_fused_qknorm_rope_kernel_cu_b60982e94cuda3std3__45__cpo5beginE:
	.zero		1
	.type		_ZN58_INTERNAL_9decf33a_27_fused_qknorm_rope_kernel_cu_b60982e94cuda3std6ranges3__45__cpo6cbeginE,@object
	.size		_ZN58_INTERNAL_9decf33a_27_fused_qknorm_rope_kernel_cu_b60982e94cuda3std6ranges3__45__cpo6cbeginE,(_ZN58_INTERNAL_9decf33a_27_fused_qknorm_rope_kernel_cu_b60982e94cuda3std3__45__cpo6rbeginE - _ZN58_INTERNAL_9decf33a_27_fused_qknorm_rope_kernel_cu_b60982e94cuda3std6ranges3__45__cpo6cbeginE)
_ZN58_INTERNAL_9decf33a_27_fused_qknorm_rope_kernel_cu_b60982e94cuda3std6ranges3__45__cpo6cbeginE:
	.zero		1
	.type		_ZN58_INTERNAL_9decf33a_27_fused_qknorm_rope_kernel_cu_b60982e94cuda3std3__45__cpo6rbeginE,@object
	.size		_ZN58_INTERNAL_9decf33a_27_fused_qknorm_rope_kernel_cu_b60982e94cuda3std3__45__cpo6rbeginE,(_ZN58_INTERNAL_9decf33a_27_fused_qknorm_rope_kernel_cu_b60982e94cuda3std6ranges3__45__cpo4nextE - _ZN58_INTERNAL_9decf33a_27_fused_qknorm_rope_kernel_cu_b60982e94cuda3std3__45__cpo6rbeginE)
_ZN58_INTERNAL_9decf33a_27_fused_qknorm_rope_kernel_cu_b60982e94cuda3std3__45__cpo6rbeginE:
	.zero		1
	.type		_ZN58_INTERNAL_9decf33a_27_fused_qknorm_rope_kernel_cu_b60982e94cuda3std6ranges3__45__cpo4nextE,@object
	.size		_ZN58_INTERNAL_9decf33a_27_fused_qknorm_rope_kernel_cu_b60982e94cuda3std6ranges3__45__cpo4nextE,(_ZN58_INTERNAL_9decf33a_27_fused_qknorm_rope_kernel_cu_b60982e94cuda3std6ranges3__45__cpo4swapE - _ZN58_INTERNAL_9decf33a_27_fused_qknorm_rope_kernel_cu_b60982e94cuda3std6ranges3__45__cpo4nextE)
_ZN58_INTERNAL_9decf33a_27_fused_qknorm_rope_kernel_cu_b60982e94cuda3std6ranges3__45__cpo4nextE:
	.zero		1
	.type		_ZN58_INTERNAL_9decf33a_27_fused_qknorm_rope_kernel_cu_b60982e94cuda3std6ranges3__45__cpo4swapE,@object
	.size		_ZN58_INTERNAL_9decf33a_27_fused_qknorm_rope_kernel_cu_b60982e94cuda3std6ranges3__45__cpo4swapE,(_ZN58_INTERNAL_9decf33a_27_fused_qknorm_rope_kernel_cu_b60982e94cuda3std3__420unreachable_sentinelE - _ZN58_INTERNAL_9decf33a_27_fused_qknorm_rope_kernel_cu_b60982e94cuda3std6ranges3__45__cpo4swapE)
_ZN58_INTERNAL_9decf33a_27_fused_qknorm_rope_kernel_cu_b60982e94cuda3std6ranges3__45__cpo4swapE:
	.zero		1
	.type		_ZN58_INTERNAL_9decf33a_27_fused_qknorm_rope_kernel_cu_b60982e94cuda3std3__420unreachable_sentinelE,@object
	.size		_ZN58_INTERNAL_9decf33a_27_fused_qknorm_rope_kernel_cu_b60982e94cuda3std3__420unreachable_sentinelE,(_ZN58_INTERNAL_9decf33a_27_fused_qknorm_rope_kernel_cu_b60982e96thrust24THRUST_300001_SM_1030_NS6system6detail10sequential3seqE - _ZN58_INTERNAL_9decf33a_27_fused_qknorm_rope_kernel_cu_b60982e94cuda3std3__420unreachable_sentinelE)
_ZN58_INTERNAL_9decf33a_27_fused_qknorm_rope_kernel_cu_b60982e94cuda3std3__420unreachable_sentinelE:
	.zero		1
	.type		_ZN58_INTERNAL_9decf33a_27_fused_qknorm_rope_kernel_cu_b60982e96thrust24THRUST_300001_SM_1030_NS6system6detail10sequential3seqE,@object
	.size		_ZN58_INTERNAL_9decf33a_27_fused_qknorm_rope_kernel_cu_b60982e96thrust24THRUST_300001_SM_1030_NS6system6detail10sequential3seqE,(_ZN58_INTERNAL_9decf33a_27_fused_qknorm_rope_kernel_cu_b60982e94cuda3std3__45__cpo4cendE - _ZN58_INTERNAL_9decf33a_27_fused_qknorm_rope_kernel_cu_b60982e96thrust24THRUST_300001_SM_1030_NS6system6detail10sequential3seqE)
_ZN58_INTERNAL_9decf33a_27_fused_qknorm_rope_kernel_cu_b60982e96thrust24THRUST_300001_SM_1030_NS6system6detail10sequential3seqE:
	.zero		1
	.type		_ZN58_INTERNAL_9decf33a_27_fused_qknorm_rope_kernel_cu_b60982e94cuda3std3__45__cpo4cendE,@object
	.size		_ZN58_INTERNAL_9decf33a_27_fused_qknorm_rope_kernel_cu_b60982e94cuda3std3__45__cpo4cendE,(_ZN58_INTERNAL_9decf33a_27_fused_qknorm_rope_kernel_cu_b60982e94cuda3std6ranges3__45__cpo9iter_swapE - _ZN58_INTERNAL_9decf33a_27_fused_qknorm_rope_kernel_cu_b60982e94cuda3std3__45__cpo4cendE)
_ZN58_INTERNAL_9decf33a_27_fused_qknorm_rope_kernel_cu_b60982e94cuda3std3__45__cpo4cendE:
	.zero		1
	.type		_ZN58_INTERNAL_9decf33a_27_fused_qknorm_rope_kernel_cu_b60982e94cuda3std6ranges3__45__cpo9iter_swapE,@object
	.size		_ZN58_INTERNAL_9decf33a_27_fused_qknorm_rope_kernel_cu_b60982e94cuda3std6ranges3__45__cpo9iter_swapE,(_ZN58_INTERNAL_9decf33a_27_fused_qknorm_rope_kernel_cu_b60982e94cuda3std3__45__cpo5crendE - _ZN58_INTERNAL_9decf33a_27_fused_qknorm_rope_kernel_cu_b60982e94cuda3std6ranges3__45__cpo9iter_swapE)
_ZN58_INTERNAL_9decf33a_27_fused_qknorm_rope_kernel_cu_b60982e94cuda3std6ranges3__45__cpo9iter_swapE:
	.zero		1
	.type		_ZN58_INTERNAL_9decf33a_27_fused_qknorm_rope_kernel_cu_b60982e94cuda3std3__45__cpo5crendE,@object
	.size		_ZN58_INTERNAL_9decf33a_27_fused_qknorm_rope_kernel_cu_b60982e94cuda3std3__45__cpo5crendE,(_ZN58_INTERNAL_9decf33a_27_fused_qknorm_rope_kernel_cu_b60982e94cuda3std6ranges3__45__cpo5cdataE - _ZN58_INTERNAL_9decf33a_27_fused_qknorm_rope_kernel_cu_b60982e94cuda3std3__45__cpo5crendE)
_ZN58_INTERNAL_9decf33a_27_fused_qknorm_rope_kernel_cu_b60982e94cuda3std3__45__cpo5crendE:
	.zero		1
	.type		_ZN58_INTERNAL_9decf33a_27_fused_qknorm_rope_kernel_cu_b60982e94cuda3std6ranges3__45__cpo5cdataE,@object
	.size		_ZN58_INTERNAL_9decf33a_27_fused_qknorm_rope_kernel_cu_b60982e94cuda3std6ranges3__45__cpo5cdataE,(_ZN58_INTERNAL_9decf33a_27_fused_qknorm_rope_kernel_cu_b60982e94cuda3std6ranges3__45__cpo3endE - _ZN58_INTERNAL_9decf33a_27_fused_qknorm_rope_kernel_cu_b60982e94cuda3std6ranges3__45__cpo5cdataE)
_ZN58_INTERNAL_9decf33a_27_fused_qknorm_rope_kernel_cu_b60982e94cuda3std6ranges3__45__cpo5cdataE:
	.zero		1
	.type		_ZN58_INTERNAL_9decf33a_27_fused_qknorm_rope_kernel_cu_b60982e94cuda3std6ranges3__45__cpo3endE,@object
	.size		_ZN58_INTERNAL_9decf33a_27_fused_qknorm_rope_kernel_cu_b60982e94cuda3std6ranges3__45__cpo3endE,(_ZN58_INTERNAL_9decf33a_27_fused_qknorm_rope_kernel_cu_b60982e94cuda3std3__419piecewise_constructE - _ZN58_INTERNAL_9decf33a_27_fused_qknorm_rope_kernel_cu_b60982e94cuda3std6ranges3__45__cpo3endE)
_ZN58_INTERNAL_9decf33a_27_fused_qknorm_rope_kernel_cu_b60982e94cuda3std6ranges3__45__cpo3endE:
	.zero		1
	.type		_ZN58_INTERNAL_9decf33a_27_fused_qknorm_rope_kernel_cu_b60982e94cuda3std3__419piecewise_constructE,@object
	.size		_ZN58_INTERNAL_9decf33a_27_fused_qknorm_rope_kernel_cu_b60982e94cuda3std3__419piecewise_constructE,(_ZN58_INTERNAL_9decf33a_27_fused_qknorm_rope_kernel_cu_b60982e94cuda3std6ranges3__45__cpo5ssizeE - _ZN58_INTERNAL_9decf33a_27_fused_qknorm_rope_kernel_cu_b60982e94cuda3std3__419piecewise_constructE)
_ZN58_INTERNAL_9decf33a_27_fused_qknorm_rope_kernel_cu_b60982e94cuda3std3__419piecewise_constructE:
	.zero		1
	.type		_ZN58_INTERNAL_9decf33a_27_fused_qknorm_rope_kernel_cu_b60982e94cuda3std6ranges3__45__cpo5ssizeE,@object
	.size		_ZN58_INTERNAL_9decf33a_27_fused_qknorm_rope_kernel_cu_b60982e94cuda3std6ranges3__45__cpo5ssizeE,(_ZN58_INTERNAL_9decf33a_27_fused_qknorm_rope_kernel_cu_b60982e94cuda3std3__45__cpo3endE - _ZN58_INTERNAL_9decf33a_27_fused_qknorm_rope_kernel_cu_b60982e94cuda3std6ranges3__45__cpo5ssizeE)
_ZN58_INTERNAL_9decf33a_27_fused_qknorm_rope_kernel_cu_b60982e94cuda3std6ranges3__45__cpo5ssizeE:
	.zero		1
	.type		_ZN58_INTERNAL_9decf33a_27_fused_qknorm_rope_kernel_cu_b60982e94cuda3std3__45__cpo3endE,@object
	.size		_ZN58_INTERNAL_9decf33a_27_fused_qknorm_rope_kernel_cu_b60982e94cuda3std3__45__cpo3endE,(_ZN58_INTERNAL_9decf33a_27_fused_qknorm_rope_kernel_cu_b60982e94cuda3std6ranges3__45__cpo4cendE - _ZN58_INTERNAL_9decf33a_27_fused_qknorm_rope_kernel_cu_b60982e94cuda3std3__45__cpo3endE)
_ZN58_INTERNAL_9decf33a_27_fused_qknorm_rope_kernel_cu_b60982e94cuda3std3__45__cpo3endE:
	.zero		1
	.type		_ZN58_INTERNAL_9decf33a_27_fused_qknorm_rope_kernel_cu_b60982e94cuda3std6ranges3__45__cpo4cendE,@object
	.size		_ZN58_INTERNAL_9decf33a_27_fused_qknorm_rope_kernel_cu_b60982e94cuda3std6ranges3__45__cpo4cendE,(_ZN58_INTERNAL_9decf33a_27_fused_qknorm_rope_kernel_cu_b60982e94cuda3std3__45__cpo4rendE - _ZN58_INTERNAL_9decf33a_27_fused_qknorm_rope_kernel_cu_b60982e94cuda3std6ranges3__45__cpo4cendE)
_ZN58_INTERNAL_9decf33a_27_fused_qknorm_rope_kernel_cu_b60982e94cuda3std6ranges3__45__cpo4cendE:
	.zero		1
	.type		_ZN58_INTERNAL_9decf33a_27_fused_qknorm_rope_kernel_cu_b60982e94cuda3std3__45__cpo4rendE,@object
	.size		_ZN58_INTERNAL_9decf33a_27_fused_qknorm_rope_kernel_cu_b60982e94cuda3std3__45__cpo4rendE,(_ZN58_INTERNAL_9decf33a_27_fused_qknorm_rope_kernel_cu_b60982e94cuda3std6ranges3__45__cpo4prevE - _ZN58_INTERNAL_9decf33a_27_fused_qknorm_rope_kernel_cu_b60982e94cuda3std3__45__cpo4rendE)
_ZN58_INTERNAL_9decf33a_27_fused_qknorm_rope_kernel_cu_b60982e94cuda3std3__45__cpo4rendE:
	.zero		1
	.type		_ZN58_INTERNAL_9decf33a_27_fused_qknorm_rope_kernel_cu_b60982e94cuda3std6ranges3__45__cpo4prevE,@object
	.size		_ZN58_INTERNAL_9decf33a_27_fused_qknorm_rope_kernel_cu_b60982e94cuda3std6ranges3__45__cpo4prevE,(_ZN58_INTERNAL_9decf33a_27_fused_qknorm_rope_kernel_cu_b60982e94cuda3std6ranges3__45__cpo9iter_moveE - _ZN58_INTERNAL_9decf33a_27_fused_qknorm_rope_kernel_cu_b60982e94cuda3std6ranges3__45__cpo4prevE)
_ZN58_INTERNAL_9decf33a_27_fused_qknorm_rope_kernel_cu_b60982e94cuda3std6ranges3__45__cpo4prevE:
	.zero		1
	.type		_ZN58_INTERNAL_9decf33a_27_fused_qknorm_rope_kernel_cu_b60982e94cuda3std6ranges3__45__cpo9iter_moveE,@object
	.size		_ZN58_INTERNAL_9decf33a_27_fused_qknorm_rope_kernel_cu_b60982e94cuda3std6ranges3__45__cpo9iter_moveE,(.L_13 - _ZN58_INTERNAL_9decf33a_27_fused_qknorm_rope_kernel_cu_b60982e94cuda3std6ranges3__45__cpo9iter_moveE)
_ZN58_INTERNAL_9decf33a_27_fused_qknorm_rope_kernel_cu_b60982e94cuda3std6ranges3__45__cpo9iter_moveE:
	.zero		1
.L_13:


//--------------------- .nv.shared._ZN12tensorrt_llm7kernels32fusedQKNormRopeKernelNTokenHeadsIN3c108BFloat16ES3_Li256ELb1ELi8EEEvPviiifPKvS6_S6_PKlii --------------------------
	.section	.nv.shared._ZN12tensorrt_llm7kernels32fusedQKNormRopeKernelNTokenHeadsIN3c108BFloat16ES3_Li256ELb1ELi8EEEvPviiifPKvS6_S6_PKlii,"aw",@nobits
	.sectionflags	@""
	.align	16
	.zero		1024


//--------------------- .nv.shared._ZN12tensorrt_llm7kernels32fusedQKNormRopeKernelNTokenHeadsIN3c108BFloat16ES3_Li128ELb0ELi8EEEvPviiifPKvS6_S6_PKlii --------------------------
	.section	.nv.shared._ZN12tensorrt_llm7kernels32fusedQKNormRopeKernelNTokenHeadsIN3c108BFloat16ES3_Li128ELb0ELi8EEEvPviiifPKvS6_S6_PKlii,"aw",@nobits
	.sectionflags	@""
	.align	16
	.zero		1024


//--------------------- .nv.shared._ZN12tensorrt_llm7kernels32fusedQKNormRopeKernelNTokenHeadsIN3c108BFloat16ES3_Li128ELb1ELi8EEEvPviiifPKvS6_S6_PKlii --------------------------
	.section	.nv.shared._ZN12tensorrt_llm7kernels32fusedQKNormRopeKernelNTokenHeadsIN3c108BFloat16ES3_Li128ELb1ELi8EEEvPviiifPKvS6_S6_PKlii,"aw",@nobits
	.sectionflags	@""
	.align	16
	.zero		1024


//--------------------- .nv.shared._ZN12tensorrt_llm7kernels32fusedQKNormRopeKernelNTokenHeadsIN3c108BFloat16ES3_Li64ELb0ELi8EEEvPviiifPKvS6_S6_PKlii --------------------------
	.section	.nv.shared._ZN12tensorrt_llm7kernels32fusedQKNormRopeKernelNTokenHeadsIN3c108BFloat16ES3_Li64ELb0ELi8EEEvPviiifPKvS6_S6_PKlii,"aw",@nobits
	.sectionflags	@""
	.align	16
	.zero		1024


//--------------------- .nv.shared._ZN12tensorrt_llm7kernels32fusedQKNormRopeKernelNTokenHeadsIN3c108BFloat16ES3_Li64ELb1ELi8EEEvPviiifPKvS6_S6_PKlii --------------------------
	.section	.nv.shared._ZN12tensorrt_llm7kernels32fusedQKNormRopeKernelNTokenHeadsIN3c108BFloat16ES3_Li64ELb1ELi8EEEvPviiifPKvS6_S6_PKlii,"aw",@nobits
	.sectionflags	@""
	.align	16
	.zero		1024


//--------------------- .nv.shared._ZN12tensorrt_llm7kernels32fusedQKNormRopeKernelNTokenHeadsIN3c108BFloat16ES3_Li256ELb0ELi4EEEvPviiifPKvS6_S6_PKlii --------------------------
	.section	.nv.shared._ZN12tensorrt_llm7kernels32fusedQKNormRopeKernelNTokenHeadsIN3c108BFloat16ES3_Li256ELb0ELi4EEEvPviiifPKvS6_S6_PKlii,"aw",@nobits
	.sectionflags	@""
	.align	16
	.zero		1024


//--------------------- .nv.shared._ZN12tensorrt_llm7kernels32fusedQKNormRopeKernelNTokenHeadsIN3c108BFloat16ES3_Li256ELb1ELi4EEEvPviiifPKvS6_S6_PKlii --------------------------
	.section	.nv.shared._ZN12tensorrt_llm7kernels32fusedQKNormRopeKernelNTokenHeadsIN3c108BFloat16ES3_Li256ELb1ELi4EEEvPviiifPKvS6_S6_PKlii,"aw",@nobits
	.sectionflags	@""
	.align	16
	.zero		1024


//--------------------- .nv.shared._ZN12tensorrt_llm7kernels32fusedQKNormRopeKernelNTokenHeadsIN3c108BFloat16ES3_Li128ELb0ELi4EEEvPviiifPKvS6_S6_PKlii --------------------------
	.section	.nv.shared._ZN12tensorrt_llm7kernels32fusedQKNormRopeKernelNTokenHeadsIN3c108BFloat16ES3_Li128ELb0ELi4EEEvPviiifPKvS6_S6_PKlii,"aw",@nobits
	.sectionflags	@""
	.align	16
	.zero		1024


//--------------------- .nv.shared._ZN12tensorrt_llm7kernels32fusedQKNormRopeKernelNTokenHeadsIN3c108BFloat16ES3_Li128ELb1ELi4EEEvPviiifPKvS6_S6_PKlii --------------------------
	.section	.nv.shared._ZN12tensorrt_llm7kernels32fusedQKNormRopeKernelNTokenHeadsIN3c108BFloat16ES3_Li128ELb1ELi4EEEvPviiifPKvS6_S6_PKlii,"aw",@nobits
	.sectionflags	@""
	.align	16
	.zero		1024


//--------------------- .nv.shared._ZN12tensorrt_llm7kernels32fusedQKNormRopeKernelNTokenHeadsIN3c108BFloat16ES3_Li64ELb0ELi4EEEvPviiifPKvS6_S6_PKlii --------------------------
	.section	.nv.shared._ZN12tensorrt_llm7kernels32fusedQKNormRopeKernelNTokenHeadsIN3c108BFloat16ES3_Li64ELb0ELi4EEEvPviiifPKvS6_S6_PKlii,"aw",@nobits
	.sectionflags	@""
	.align	16
	.zero		1024


//--------------------- .nv.shared._ZN12tensorrt_llm7kernels32fusedQKNormRopeKernelNTokenHeadsIN3c108BFloat16ES3_Li64ELb1ELi4EEEvPviiifPKvS6_S6_PKlii --------------------------
	.section	.nv.shared._ZN12tensorrt_llm7kernels32fusedQKNormRopeKernelNTokenHeadsIN3c108BFloat16ES3_Li64ELb1ELi4EEEvPviiifPKvS6_S6_PKlii,"aw",@nobits
	.sectionflags	@""
	.align	16
	.zero		1024


//--------------------- .nv.shared._ZN12tensorrt_llm7kernels32fusedQKNormRopeKernelNTokenHeadsIN3c108BFloat16ES3_Li256ELb0ELi2EEEvPviiifPKvS6_S6_PKlii --------------------------
	.section	.nv.shared._ZN12tensorrt_llm7kernels32fusedQKNormRopeKernelNTokenHeadsIN3c108BFloat16ES3_Li256ELb0ELi2EEEvPviiifPKvS6_S6_PKlii,"aw",@nobits
	.sectionflags	@""
	.align	16
	.zero		1024


//--------------------- .nv.shared._ZN12tensorrt_llm7kernels32fusedQKNormRopeKernelNTokenHeadsIN3c108BFloat16ES3_Li256ELb1ELi2EEEvPviiifPKvS6_S6_PKlii --------------------------
	.section	.nv.shared._ZN12tensorrt_llm7kernels32fusedQKNormRopeKernelNTokenHeadsIN3c108BFloat16ES3_Li256ELb1ELi2EEEvPviiifPKvS6_S6_PKlii,"aw",@nobits
	.sectionflags	@""
	.align	16
	.zero		1024


//--------------------- .nv.shared._ZN12tensorrt_llm7kernels32fusedQKNormRopeKernelNTokenHeadsIN3c108BFloat16ES3_Li128ELb0ELi2EEEvPviiifPKvS6_S6_PKlii --------------------------
	.section	.nv.shared._ZN12tensorrt_llm7kernels32fusedQKNormRopeKernelNTokenHeadsIN3c108BFloat16ES3_Li128ELb0ELi2EEEvPviiifPKvS6_S6_PKlii,"aw",@nobits
	.sectionflags	@""
	.align	16
	.zero		1024


//--------------------- .nv.shared._ZN12tensorrt_llm7kernels32fusedQKNormRopeKernelNTokenHeadsIN3c108BFloat16ES3_Li128ELb1ELi2EEEvPviiifPKvS6_S6_PKlii --------------------------
	.section	.nv.shared._ZN12tensorrt_llm7kernels32fusedQKNormRopeKernelNTokenHeadsIN3c108BFloat16ES3_Li128ELb1ELi2EEEvPviiifPKvS6_S6_PKlii,"aw",@nobits
	.sectionflags	@""
	.align	16
	.zero		1024


//--------------------- .nv.shared._ZN12tensorrt_llm7kernels32fusedQKNormRopeKernelNTokenHeadsIN3c108BFloat16ES3_Li64ELb0ELi2EEEvPviiifPKvS6_S6_PKlii --------------------------
	.section	.nv.shared._ZN12tensorrt_llm7kernels32fusedQKNormRopeKernelNTokenHeadsIN3c108BFloat16ES3_Li64ELb0ELi2EEEvPviiifPKvS6_S6_PKlii,"aw",@nobits
	.sectionflags	@""
	.align	16
	.zero		1024


//--------------------- .nv.shared._ZN12tensorrt_llm7kernels32fusedQKNormRopeKernelNTokenHeadsIN3c108BFloat16ES3_Li64ELb1ELi2EEEvPviiifPKvS6_S6_PKlii --------------------------
	.section	.nv.shared._ZN12tensorrt_llm7kernels32fusedQKNormRopeKernelNTokenHeadsIN3c108BFloat16ES3_Li64ELb1ELi2EEEvPviiifPKvS6_S6_PKlii,"aw",@nobits
	.sectionflags	@""
	.align	16
	.zero		1024


//--------------------- .nv.shared._ZN12tensorrt_llm7kernels21fusedQKNormRopeKernelIN3c108BFloat16ES3_Li256ELb0EEEvPviiifPKvS6_S6_PKlii --------------------------
	.section	.nv.shared._ZN12tensorrt_llm7kernels21fusedQKNormRopeKernelIN3c108BFloat16ES3_Li256ELb0EEEvPviiifPKvS6_S6_PKlii,"aw",@nobits
	.sectionflags	@""
	.align	16
	.zero		1024


//--------------------- .nv.shared._ZN12tensorrt_llm7kernels21fusedQKNormRopeKernelIN3c108BFloat16ES3_Li256ELb1EEEvPviiifPKvS6_S6_PKlii --------------------------
	.section	.nv.shared._ZN12tensorrt_llm7kernels21fusedQKNormRopeKernelIN3c108BFloat16ES3_Li256ELb1EEEvPviiifPKvS6_S6_PKlii,"aw",@nobits
	.sectionflags	@""
	.align	16
	.zero		1024


//--------------------- .nv.shared._ZN12tensorrt_llm7kernels21fusedQKNormRopeKernelIN3c108BFloat16ES3_Li128ELb0EEEvPviiifPKvS6_S6_PKlii --------------------------
	.section	.nv.shared._ZN12tensorrt_llm7kernels21fusedQKNormRopeKernelIN3c108BFloat16ES3_Li128ELb0EEEvPviiifPKvS6_S6_PKlii,"aw",@nobits
	.sectionflags	@""
	.align	16
	.zero		1024


//--------------------- .nv.shared._ZN12tensorrt_llm7kernels21fusedQKNormRopeKernelIN3c108BFloat16ES3_Li128ELb1EEEvPviiifPKvS6_S6_PKlii --------------------------
	.section	.nv.shared._ZN12tensorrt_llm7kernels21fusedQKNormRopeKernelIN3c108BFloat16ES3_Li128ELb1EEEvPviiifPKvS6_S6_PKlii,"aw",@nobits
	.sectionflags	@""
	.align	16
	.zero		1024


//--------------------- .nv.shared._ZN12tensorrt_llm7kernels21fusedQKNormRopeKernelIN3c108BFloat16ES3_Li64ELb0EEEvPviiifPKvS6_S6_PKlii --------------------------
	.section	.nv.shared._ZN12tensorrt_llm7kernels21fusedQKNormRopeKernelIN3c108BFloat16ES3_Li64ELb0EEEvPviiifPKvS6_S6_PKlii,"aw",@nobits
	.sectionflags	@""
	.align	16
	.zero		1024


//--------------------- .nv.shared._ZN12tensorrt_llm7kernels21fusedQKNormRopeKernelIN3c108BFloat16ES3_Li64ELb1EEEvPviiifPKvS6_S6_PKlii --------------------------
	.section	.nv.shared._ZN12tensorrt_llm7kernels21fusedQKNormRopeKernelIN3c108BFloat16ES3_Li64ELb1EEEvPviiifPKvS6_S6_PKlii,"aw",@nobits
	.sectionflags	@""
	.align	16
	.zero		1024


//--------------------- .nv.shared._ZN12tensorrt_llm7kernels32fusedQKNormRopeKernelNTokenHeadsIN3c108BFloat16ENS2_4HalfELi256ELb0ELi8EEEvPviiifPKvS7_S7_PKlii --------------------------
	.section	.nv.shared._ZN12tensorrt_llm7kernels32fusedQKNormRopeKernelNTokenHeadsIN3c108BFloat16ENS2_4HalfELi256ELb0ELi8EEEvPviiifPKvS7_S7_PKlii,"aw",@nobits
	.sectionflags	@""
	.align	16
	.zero		1024


//--------------------- .nv.shared._ZN12tensorrt_llm7kernels32fusedQKNormRopeKernelNTokenHeadsIN3c108BFloat16ENS2_4HalfELi256ELb1ELi8EEEvPviiifPKvS7_S7_PKlii --------------------------
	.section	.nv.shared._ZN12tensorrt_llm7kernels32fusedQKNormRopeKernelNTokenHeadsIN3c108BFloat16ENS2_4HalfELi256ELb1ELi8EEEvPviiifPKvS7_S7_PKlii,"aw",@nobits
	.sectionflags	@""
	.align	16
	.zero		1024


//--------------------- .nv.shared._ZN12tensorrt_llm7kernels32fusedQKNormRopeKernelNTokenHeadsIN3c108BFloat16ENS2_4HalfELi128ELb0ELi8EEEvPviiifPKvS7_S7_PKlii --------------------------
	.section	.nv.shared._ZN12tensorrt_llm7kernels32fusedQKNormRopeKernelNTokenHeadsIN3c108BFloat16ENS2_4HalfELi128ELb0ELi8EEEvPviiifPKvS7_S7_PKlii,"aw",@nobits
	.sectionflags	@""
	.align	16
	.zero		1024


//--------------------- .nv.shared._ZN12tensorrt_llm7kernels32fusedQKNormRopeKernelNTokenHeadsIN3c108BFloat16ENS2_4HalfELi128ELb1ELi8EEEvPviiifPKvS7_S7_PKlii --------------------------
	.section	.nv.shared._ZN12tensorrt_llm7kernels32fusedQKNormRopeKernelNTokenHeadsIN3c108BFloat16ENS2_4HalfELi128ELb1ELi8EEEvPviiifPKvS7_S7_PKlii,"aw",@nobits
	.sectionflags	@""
	.align	16
	.zero		1024


//--------------------- .nv.shared._ZN12tensorrt_llm7kernels32fusedQKNormRopeKernelNTokenHeadsIN3c108BFloat16ENS2_4HalfELi64ELb0ELi8EEEvPviiifPKvS7_S7_PKlii --------------------------
	.section	.nv.shared._ZN12tensorrt_llm7kernels32fusedQKNormRopeKernelNTokenHeadsIN3c108BFloat16ENS2_4HalfELi64ELb0ELi8EEEvPviiifPKvS7_S7_PKlii,"aw",@nobits
	.sectionflags	@""
	.align	16
	.zero		1024


//--------------------- .nv.shared._ZN12tensorrt_llm7kernels32fusedQKNormRopeKernelNTokenHeadsIN3c108BFloat16ENS2_4HalfELi64ELb1ELi8EEEvPviiifPKvS7_S7_PKlii --------------------------
	.section	.nv.shared._ZN12tensorrt_llm7kernels32fusedQKNormRopeKernelNTokenHeadsIN3c108BFloat16ENS2_4HalfELi64ELb1ELi8EEEvPviiifPKvS7_S7_PKlii,"aw",@nobits
	.sectionflags	@""
	.align	16
	.zero		1024


//--------------------- .nv.shared._ZN12tensorrt_llm7kernels32fusedQKNormRopeKernelNTokenHeadsIN3c108BFloat16ENS2_4HalfELi256ELb0ELi4EEEvPviiifPKvS7_S7_PKlii --------------------------
	.section	.nv.shared._ZN12tensorrt_llm7kernels32fusedQKNormRopeKernelNTokenHeadsIN3c108BFloat16ENS2_4HalfELi256ELb0ELi4EEEvPviiifPKvS7_S7_PKlii,"aw",@nobits
	.sectionflags	@""
	.align	16
	.zero		1024


//--------------------- .nv.shared._ZN12tensorrt_llm7kernels32fusedQKNormRopeKernelNTokenHeadsIN3c108BFloat16ENS2_4HalfELi256ELb1ELi4EEEvPviiifPKvS7_S7_PKlii --------------------------
	.section	.nv.shared._ZN12tensorrt_llm7kernels32fusedQKNormRopeKernelNTokenHeadsIN3c108BFloat16ENS2_4HalfELi256ELb1ELi4EEEvPviiifPKvS7_S7_PKlii,"aw",@nobits
	.sectionflags	@""
	.align	16
	.zero		1024


//--------------------- .nv.shared._ZN12tensorrt_llm7kernels32fusedQKNormRopeKernelNTokenHeadsIN3c108BFloat16ENS2_4HalfELi128ELb0ELi4EEEvPviiifPKvS7_S7_PKlii --------------------------
	.section	.nv.shared._ZN12tensorrt_llm7kernels32fusedQKNormRopeKernelNTokenHeadsIN3c108BFloat16ENS2_4HalfELi128ELb0ELi4EEEvPviiifPKvS7_S7_PKlii,"aw",@nobits
	.sectionflags	@""
	.align	16
	.zero		1024


//--------------------- .nv.shared._ZN12tensorrt_llm7kernels32fusedQKNormRopeKernelNTokenHeadsIN3c108BFloat16ENS2_4HalfELi128ELb1ELi4EEEvPviiifPKvS7_S7_PKlii --------------------------
	.section	.nv.shared._ZN12tensorrt_llm7kernels32fusedQKNormRopeKernelNTokenHeadsIN3c108BFloat16ENS2_4HalfELi128ELb1ELi4EEEvPviiifPKvS7_S7_PKlii,"aw",@nobits
	.sectionflags	@""
	.align	16
	.zero		1024


//--------------------- .nv.shared._ZN12tensorrt_llm7kernels32fusedQKNormRopeKernelNTokenHeadsIN3c108BFloat16ENS2_4HalfELi64ELb0ELi4EEEvPviiifPKvS7_S7_PKlii --------------------------
	.section	.nv.shared._ZN12tensorrt_llm7kernels32fusedQKNormRopeKernelNTokenHeadsIN3c108BFloat16ENS2_4HalfELi64ELb0ELi4EEEvPviiifPKvS7_S7_PKlii,"aw",@nobits
	.sectionflags	@""
	.align	16
	.zero		1024


//--------------------- .nv.shared._ZN12tensorrt_llm7kernels32fusedQKNormRopeKernelNTokenHeadsIN3c108BFloat16ENS2_4HalfELi64ELb1ELi4EEEvPviiifPKvS7_S7_PKlii --------------------------
	.section	.nv.shared._ZN12tensorrt_llm7kernels32fusedQKNormRopeKernelNTokenHeadsIN3c108BFloat16ENS2_4HalfELi64ELb1ELi4EEEvPviiifPKvS7_S7_PKlii,"aw",@nobits
	.sectionflags	@""
	.align	16
	.zero		1024


//--------------------- .nv.shared._ZN12tensorrt_llm7kernels32fusedQKNormRopeKernelNTokenHeadsIN3c108BFloat16ENS2_4HalfELi256ELb0ELi2EEEvPviiifPKvS7_S7_PKlii --------------------------
	.section	.nv.shared._ZN12tensorrt_llm7kernels32fusedQKNormRopeKernelNTokenHeadsIN3c108BFloat16ENS2_4HalfELi256ELb0ELi2EEEvPviiifPKvS7_S7_PKlii,"aw",@nobits
	.sectionflags	@""
	.align	16
	.zero		1024


//--------------------- .nv.shared._ZN12tensorrt_llm7kernels32fusedQKNormRopeKernelNTokenHeadsIN3c108BFloat16ENS2_4HalfELi256ELb1ELi2EEEvPviiifPKvS7_S7_PKlii --------------------------
	.section	.nv.shared._ZN12tensorrt_llm7kernels32fusedQKNormRopeKernelNTokenHeadsIN3c108BFloat16ENS2_4HalfELi256ELb1ELi2EEEvPviiifPKvS7_S7_PKlii,"aw",@nobits
	.sectionflags	@""
	.align	16
	.zero		1024


//--------------------- .nv.shared._ZN12tensorrt_llm7kernels32fusedQKNormRopeKernelNTokenHeadsIN3c108BFloat16ENS2_4HalfELi128ELb0ELi2EEEvPviiifPKvS7_S7_PKlii --------------------------
	.section	.nv.shared._ZN12tensorrt_llm7kernels32fusedQKNormRopeKernelNTokenHeadsIN3c108BFloat16ENS2_4HalfELi128ELb0ELi2EEEvPviiifPKvS7_S7_PKlii,"aw",@nobits
	.sectionflags	@""
	.align	16
	.zero		1024


//--------------------- .nv.shared._ZN12tensorrt_llm7kernels32fusedQKNormRopeKernelNTokenHeadsIN3c108BFloat16ENS2_4HalfELi128ELb1ELi2EEEvPviiifPKvS7_S7_PKlii --------------------------
	.section	.nv.shared._ZN12tensorrt_llm7kernels32fusedQKNormRopeKernelNTokenHeadsIN3c108BFloat16ENS2_4HalfELi128ELb1ELi2EEEvPviiifPKvS7_S7_PKlii,"aw",@nobits
	.sectionflags	@""
	.align	16
	.zero		1024


//--------------------- .nv.shared._ZN12tensorrt_llm7kernels32fusedQKNormRopeKernelNTokenHeadsIN3c108BFloat16ENS2_4HalfELi64ELb0ELi2EEEvPviiifPKvS7_S7_PKlii --------------------------
	.section	.nv.shared._ZN12tensorrt_llm7kernels32fusedQKNormRopeKernelNTokenHeadsIN3c108BFloat16ENS2_4HalfELi64ELb0ELi2EEEvPviiifPKvS7_S7_PKlii,"aw",@nobits
	.sectionflags	@""
	.align	16
	.zero		1024


//--------------------- .nv.shared._ZN12tensorrt_llm7kernels32fusedQKNormRopeKernelNTokenHeadsIN3c108BFloat16ENS2_4HalfELi64ELb1ELi2EEEvPviiifPKvS7_S7_PKlii --------------------------
	.section	.nv.shared._ZN12tensorrt_llm7kernels32fusedQKNormRopeKernelNTokenHeadsIN3c108BFloat16ENS2_4HalfELi64ELb1ELi2EEEvPviiifPKvS7_S7_PKlii,"aw",@nobits
	.sectionflags	@""
	.align	16
	.zero		1024


//--------------------- .nv.shared._ZN12tensorrt_llm7kernels21fusedQKNormRopeKernelIN3c108BFloat16ENS2_4HalfELi256ELb0EEEvPviiifPKvS7_S7_PKlii --------------------------
	.section	.nv.shared._ZN12tensorrt_llm7kernels21fusedQKNormRopeKernelIN3c108BFloat16ENS2_4HalfELi256ELb0EEEvPviiifPKvS7_S7_PKlii,"aw",@nobits
	.sectionflags	@""
	.align	16
	.zero		1024


//--------------------- .nv.shared._ZN12tensorrt_llm7kernels21fusedQKNormRopeKernelIN3c108BFloat16ENS2_4HalfELi256ELb1EEEvPviiifPKvS7_S7_PKlii --------------------------
	.section	.nv.shared._ZN12tensorrt_llm7kernels21fusedQKNormRopeKernelIN3c108BFloat16ENS2_4HalfELi256ELb1EEEvPviiifPKvS7_S7_PKlii,"aw",@nobits
	.sectionflags	@""
	.align	16
	.zero		1024


//--------------------- .nv.shared._ZN12tensorrt_llm7kernels21fusedQKNormRopeKernelIN3c108BFloat16ENS2_4HalfELi128ELb0EEEvPviiifPKvS7_S7_PKlii --------------------------
	.section	.nv.shared._ZN12tensorrt_llm7kernels21fusedQKNormRopeKernelIN3c108BFloat16ENS2_4HalfELi128ELb0EEEvPviiifPKvS7_S7_PKlii,"aw",@nobits
	.sectionflags	@""
	.align	16
	.zero		1024


//--------------------- .nv.shared._ZN12tensorrt_llm7kernels21fusedQKNormRopeKernelIN3c108BFloat16ENS2_4HalfELi128ELb1EEEvPviiifPKvS7_S7_PKlii --------------------------
	.section	.nv.shared._ZN12tensorrt_llm7kernels21fusedQKNormRopeKernelIN3c108BFloat16ENS2_4HalfELi128ELb1EEEvPviiifPKvS7_S7_PKlii,"aw",@nobits
	.sectionflags	@""
	.align	16
	.zero		1024


//--------------------- .nv.shared._ZN12tensorrt_llm7kernels21fusedQKNormRopeKernelIN3c108BFloat16ENS2_4HalfELi64ELb0EEEvPviiifPKvS7_S7_PKlii --------------------------
	.section	.nv.shared._ZN12tensorrt_llm7kernels21fusedQKNormRopeKernelIN3c108BFloat16ENS2_4HalfELi64ELb0EEEvPviiifPKvS7_S7_PKlii,"aw",@nobits
	.sectionflags	@""
	.align	16
	.zero		1024


//--------------------- .nv.shared._ZN12tensorrt_llm7kernels21fusedQKNormRopeKernelIN3c108BFloat16ENS2_4HalfELi64ELb1EEEvPviiifPKvS7_S7_PKlii --------------------------
	.section	.nv.shared._ZN12tensorrt_llm7kernels21fusedQKNormRopeKernelIN3c108BFloat16ENS2_4HalfELi64ELb1EEEvPviiifPKvS7_S7_PKlii,"aw",@nobits
	.sectionflags	@""
	.align	16
	.zero		1024


//--------------------- .nv.shared._ZN12tensorrt_llm7kernels32fusedQKNormRopeKernelNTokenHeadsIN3c108BFloat16EfLi256ELb0ELi8EEEvPviiifPKvS6_S6_PKlii --------------------------
	.section	.nv.shared._ZN12tensorrt_llm7kernels32fusedQKNormRopeKernelNTokenHeadsIN3c108BFloat16EfLi256ELb0ELi8EEEvPviiifPKvS6_S6_PKlii,"aw",@nobits
	.sectionflags	@""
	.align	16
	.zero		1024


//--------------------- .nv.shared._ZN12tensorrt_llm7kernels32fusedQKNormRopeKernelNTokenHeadsIN3c108BFloat16EfLi256ELb1ELi8EEEvPviiifPKvS6_S6_PKlii --------------------------
	.section	.nv.shared._ZN12tensorrt_llm7kernels32fusedQKNormRopeKernelNTokenHeadsIN3c108BFloat16EfLi256ELb1ELi8EEEvPviiifPKvS6_S6_PKlii,"aw",@nobits
	.sectionflags	@""
	.align	16
	.zero		1024


//--------------------- .nv.shared._ZN12tensorrt_llm7kernels32fusedQKNormRopeKernelNTokenHeadsIN3c108BFloat16EfLi128ELb0ELi8EEEvPviiifPKvS6_S6_PKlii --------------------------
	.section	.nv.shared._ZN12tensorrt_llm7kernels32fusedQKNormRopeKernelNTokenHeadsIN3c108BFloat16EfLi128ELb0ELi8EEEvPviiifPKvS6_S6_PKlii,"aw",@nobits
	.sectionflags	@""
	.align	16
	.zero		1024


//--------------------- .nv.shared._ZN12tensorrt_llm7kernels32fusedQKNormRopeKernelNTokenHeadsIN3c108BFloat16EfLi128ELb1ELi8EEEvPviiifPKvS6_S6_PKlii --------------------------
	.section	.nv.shared._ZN12tensorrt_llm7kernels32fusedQKNormRopeKernelNTokenHeadsIN3c108BFloat16EfLi128ELb1ELi8EEEvPviiifPKvS6_S6_PKlii,"aw",@nobits
	.sectionflags	@""
	.align	16
	.zero		1024


//--------------------- .nv.shared._ZN12tensorrt_llm7kernels32fusedQKNormRopeKernelNTokenHeadsIN3c108BFloat16EfLi64ELb0ELi8EEEvPviiifPKvS6_S6_PKlii --------------------------
	.section	.nv.shared._ZN12tensorrt_llm7kernels32fusedQKNormRopeKernelNTokenHeadsIN3c108BFloat16EfLi64ELb0ELi8EEEvPviiifPKvS6_S6_PKlii,"aw",@nobits
	.sectionflags	@""
	.align	16
	.zero		1024


//--------------------- .nv.shared._ZN12tensorrt_llm7kernels32fusedQKNormRopeKernelNTokenHeadsIN3c108BFloat16EfLi64ELb1ELi8EEEvPviiifPKvS6_S6_PKlii --------------------------
	.section	.nv.shared._ZN12tensorrt_llm7kernels32fusedQKNormRopeKernelNTokenHeadsIN3c108BFloat16EfLi64ELb1ELi8EEEvPviiifPKvS6_S6_PKlii,"aw",@nobits
	.sectionflags	@""
	.align	16
	.zero		1024


//--------------------- .nv.shared._ZN12tensorrt_llm7kernels32fusedQKNormRopeKernelNTokenHeadsIN3c108BFloat16EfLi256ELb0ELi4EEEvPviiifPKvS6_S6_PKlii --------------------------
	.section	.nv.shared._ZN12tensorrt_llm7kernels32fusedQKNormRopeKernelNTokenHeadsIN3c108BFloat16EfLi256ELb0ELi4EEEvPviiifPKvS6_S6_PKlii,"aw",@nobits
	.sectionflags	@""
	.align	16
	.zero		1024


//--------------------- .nv.shared._ZN12tensorrt_llm7kernels32fusedQKNormRopeKernelNTokenHeadsIN3c108BFloat16EfLi256ELb1ELi4EEEvPviiifPKvS6_S6_PKlii --------------------------
	.section	.nv.shared._ZN12tensorrt_llm7kernels32fusedQKNormRopeKernelNTokenHeadsIN3c108BFloat16EfLi256ELb1ELi4EEEvPviiifPKvS6_S6_PKlii,"aw",@nobits
	.sectionflags	@""
	.align	16
	.zero		1024


//--------------------- .nv.shared._ZN12tensorrt_llm7kernels32fusedQKNormRopeKernelNTokenHeadsIN3c108BFloat16EfLi128ELb0ELi4EEEvPviiifPKvS6_S6_PKlii --------------------------
	.section	.nv.shared._ZN12tensorrt_llm7kernels32fusedQKNormRopeKernelNTokenHeadsIN3c108BFloat16EfLi128ELb0ELi4EEEvPviiifPKvS6_S6_PKlii,"aw",@nobits
	.sectionflags	@""
	.align	16
	.zero		1024


//--------------------- .nv.shared._ZN12tensorrt_llm7kernels32fusedQKNormRopeKernelNTokenHeadsIN3c108BFloat16EfLi128ELb1ELi4EEEvPviiifPKvS6_S6_PKlii --------------------------
	.section	.nv.shared._ZN12tensorrt_llm7kernels32fusedQKNormRopeKernelNTokenHeadsIN3c108BFloat16EfLi128ELb1ELi4EEEvPviiifPKvS6_S6_PKlii,"aw",@nobits
	.sectionflags	@""
	.align	16
	.zero		1024


//--------------------- .nv.shared._ZN12tensorrt_llm7kernels32fusedQKNormRopeKernelNTokenHeadsIN3c108BFloat16EfLi64ELb0ELi4EEEvPviiifPKvS6_S6_PKlii --------------------------
	.section	.nv.shared._ZN12tensorrt_llm7kernels32fusedQKNormRopeKernelNTokenHeadsIN3c108BFloat16EfLi64ELb0ELi4EEEvPviiifPKvS6_S6_PKlii,"aw",@nobits
	.sectionflags	@""
	.align	16
	.zero		1024


//--------------------- .nv.shared._ZN12tensorrt_llm7kernels32fusedQKNormRopeKernelNTokenHeadsIN3c108BFloat16EfLi64ELb1ELi4EEEvPviiifPKvS6_S6_PKlii --------------------------
	.section	.nv.shared._ZN12tensorrt_llm7kernels32fusedQKNormRopeKernelNTokenHeadsIN3c108BFloat16EfLi64ELb1ELi4EEEvPviiifPKvS6_S6_PKlii,"aw",@nobits
	.sectionflags	@""
	.align	16
	.zero		1024


//--------------------- .nv.shared._ZN12tensorrt_llm7kernels32fusedQKNormRopeKernelNTokenHeadsIN3c108BFloat16EfLi256ELb0ELi2EEEvPviiifPKvS6_S6_PKlii --------------------------
	.section	.nv.shared._ZN12tensorrt_llm7kernels32fusedQKNormRopeKernelNTokenHeadsIN3c108BFloat16EfLi256ELb0ELi2EEEvPviiifPKvS6_S6_PKlii,"aw",@nobits
	.sectionflags	@""
	.align	16
	.zero		1024


//--------------------- .nv.shared._ZN12tensorrt_llm7kernels32fusedQKNormRopeKernelNTokenHeadsIN3c108BFloat16EfLi256ELb1ELi2EEEvPviiifPKvS6_S6_PKlii --------------------------
	.section	.nv.shared._ZN12tensorrt_llm7kernels32fusedQKNormRopeKernelNTokenHeadsIN3c108BFloat16EfLi256ELb1ELi2EEEvPviiifPKvS6_S6_PKlii,"aw",@nobits
	.sectionflags	@""
	.align	16
	.zero		1024


//--------------------- .nv.shared._ZN12tensorrt_llm7kernels32fusedQKNormRopeKernelNTokenHeadsIN3c108BFloat16EfLi128ELb0ELi2EEEvPviiifPKvS6_S6_PKlii --------------------------
	.section	.nv.shared._ZN12tensorrt_llm7kernels32fusedQKNormRopeKernelNTokenHeadsIN3c108BFloat16EfLi128ELb0ELi2EEEvPviiifPKvS6_S6_PKlii,"aw",@nobits
	.sectionflags	@""
	.align	16
	.zero		1024


//--------------------- .nv.shared._ZN12tensorrt_llm7kernels32fusedQKNormRopeKernelNTokenHeadsIN3c108BFloat16EfLi128ELb1ELi2EEEvPviiifPKvS6_S6_PKlii --------------------------
	.section	.nv.shared._ZN12tensorrt_llm7kernels32fusedQKNormRopeKernelNTokenHeadsIN3c108BFloat16EfLi128ELb1ELi2EEEvPviiifPKvS6_S6_PKlii,"aw",@nobits
	.sectionflags	@""
	.align	16
	.zero		1024


//--------------------- .nv.shared._ZN12tensorrt_llm7kernels32fusedQKNormRopeKernelNTokenHeadsIN3c108BFloat16EfLi64ELb0ELi2EEEvPviiifPKvS6_S6_PKlii --------------------------
	.section	.nv.shared._ZN12tensorrt_llm7kernels32fusedQKNormRopeKernelNTokenHeadsIN3c108BFloat16EfLi64ELb0ELi2EEEvPviiifPKvS6_S6_PKlii,"aw",@nobits
	.sectionflags	@""
	.align	16
	.zero		1024


//--------------------- .nv.shared._ZN12tensorrt_llm7kernels32fusedQKNormRopeKernelNTokenHeadsIN3c108BFloat16EfLi64ELb1ELi2EEEvPviiifPKvS6_S6_PKlii --------------------------
	.section	.nv.shared._ZN12tensorrt_llm7kernels32fusedQKNormRopeKernelNTokenHeadsIN3c108BFloat16EfLi64ELb1ELi2EEEvPviiifPKvS6_S6_PKlii,"aw",@nobits
	.sectionflags	@""
	.align	16
	.zero		1024


//--------------------- .nv.shared._ZN12tensorrt_llm7kernels21fusedQKNormRopeKernelIN3c108BFloat16EfLi256ELb0EEEvPviiifPKvS6_S6_PKlii --------------------------
	.section	.nv.shared._ZN12tensorrt_llm7kernels21fusedQKNormRopeKernelIN3c108BFloat16EfLi256ELb0EEEvPviiifPKvS6_S6_PKlii,"aw",@nobits
	.sectionflags	@""
	.align	16
	.zero		1024


//--------------------- .nv.shared._ZN12tensorrt_llm7kernels21fusedQKNormRopeKernelIN3c108BFloat16EfLi256ELb1EEEvPviiifPKvS6_S6_PKlii --------------------------
	.section	.nv.shared._ZN12tensorrt_llm7kernels21fusedQKNormRopeKernelIN3c108BFloat16EfLi256ELb1EEEvPviiifPKvS6_S6_PKlii,"aw",@nobits
	.sectionflags	@""
	.align	16
	.zero		1024


//--------------------- .nv.shared._ZN12tensorrt_llm7kernels21fusedQKNormRopeKernelIN3c108BFloat16EfLi128ELb0EEEvPviiifPKvS6_S6_PKlii --------------------------
	.section	.nv.shared._ZN12tensorrt_llm7kernels21fusedQKNormRopeKernelIN3c108BFloat16EfLi128ELb0EEEvPviiifPKvS6_S6_PKlii,"aw",@nobits
	.sectionflags	@""
	.align	16
	.zero		1024


//--------------------- .nv.shared._ZN12tensorrt_llm7kernels21fusedQKNormRopeKernelIN3c108BFloat16EfLi128ELb1EEEvPviiifPKvS6_S6_PKlii --------------------------
	.section	.nv.shared._ZN12tensorrt_llm7kernels21fusedQKNormRopeKernelIN3c108BFloat16EfLi128ELb1EEEvPviiifPKvS6_S6_PKlii,"aw",@nobits
	.sectionflags	@""
	.align	16
	.zero		1024


//--------------------- .nv.shared._ZN12tensorrt_llm7kernels21fusedQKNormRopeKernelIN3c108BFloat16EfLi64ELb0EEEvPviiifPKvS6_S6_PKlii --------------------------
	.section	.nv.shared._ZN12tensorrt_llm7kernels21fusedQKNormRopeKernelIN3c108BFloat16EfLi64ELb0EEEvPviiifPKvS6_S6_PKlii,"aw",@nobits
	.sectionflags	@""
	.align	16
	.zero		1024


//--------------------- .nv.shared._ZN12tensorrt_llm7kernels21fusedQKNormRopeKernelIN3c108BFloat16EfLi64ELb1EEEvPviiifPKvS6_S6_PKlii --------------------------
	.section	.nv.shared._ZN12tensorrt_llm7kernels21fusedQKNormRopeKernelIN3c108BFloat16EfLi64ELb1EEEvPviiifPKvS6_S6_PKlii,"aw",@nobits
	.sectionflags	@""
	.align	16
	.zero		1024


//--------------------- .nv.shared._ZN12tensorrt_llm7kernels32fusedQKNormRopeKernelNTokenHeadsIN3c104HalfENS2_8BFloat16ELi256ELb0ELi8EEEvPviiifPKvS7_S7_PKlii --------------------------
	.section	.nv.shared._ZN12tensorrt_llm7kernels32fusedQKNormRopeKernelNTokenHeadsIN3c104HalfENS2_8BFloat16ELi256ELb0ELi8EEEvPviiifPKvS7_S7_PKlii,"aw",@nobits
	.sectionflags	@""
	.align	16
	.zero		1024


//--------------------- .nv.shared._ZN12tensorrt_llm7kernels32fusedQKNormRopeKernelNTokenHeadsIN3c104HalfENS2_8BFloat16ELi256ELb1ELi8EEEvPviiifPKvS7_S7_PKlii --------------------------
	.section	.nv.shared._ZN12tensorrt_llm7kernels32fusedQKNormRopeKernelNTokenHeadsIN3c104HalfENS2_8BFloat16ELi256ELb1ELi8EEEvPviiifPKvS7_S7_PKlii,"aw",@nobits
	.sectionflags	@""
	.align	16
	.zero		1024


//--------------------- .nv.shared._ZN12tensorrt_llm7kernels32fusedQKNormRopeKernelNTokenHeadsIN3c104HalfENS2_8BFloat16ELi128ELb0ELi8EEEvPviiifPKvS7_S7_PKlii --------------------------
	.section	.nv.shared._ZN12tensorrt_llm7kernels32fusedQKNormRopeKernelNTokenHeadsIN3c104HalfENS2_8BFloat16ELi128ELb0ELi8EEEvPviiifPKvS7_S7_PKlii,"aw",@nobits
	.sectionflags	@""
	.align	16
	.zero		1024


//--------------------- .nv.shared._ZN12tensorrt_llm7kernels32fusedQKNormRopeKernelNTokenHeadsIN3c104HalfENS2_8BFloat16ELi128ELb1ELi8EEEvPviiifPKvS7_S7_PKlii --------------------------
	.section	.nv.shared._ZN12tensorrt_llm7kernels32fusedQKNormRopeKernelNTokenHeadsIN3c104HalfENS2_8BFloat16ELi128ELb1ELi8EEEvPviiifPKvS7_S7_PKlii,"aw",@nobits
	.sectionflags	@""
	.align	16
	.zero		1024


//--------------------- .nv.shared._ZN12tensorrt_llm7kernels32fusedQKNormRopeKernelNTokenHeadsIN3c104HalfENS2_8BFloat16ELi64ELb0ELi8EEEvPviiifPKvS7_S7_PKlii --------------------------
	.section	.nv.shared._ZN12tensorrt_llm7kernels32fusedQKNormRopeKernelNTokenHeadsIN3c104HalfENS2_8BFloat16ELi64ELb0ELi8EEEvPviiifPKvS7_S7_PKlii,"aw",@nobits
	.sectionflags	@""
	.align	16
	.zero		1024


//--------------------- .nv.shared._ZN12tensorrt_llm7kernels32fusedQKNormRopeKernelNTokenHeadsIN3c104HalfENS2_8BFloat16ELi64ELb1ELi8EEEvPviiifPKvS7_S7_PKlii --------------------------
	.section	.nv.shared._ZN12tensorrt_llm7kernels32fusedQKNormRopeKernelNTokenHeadsIN3c104HalfENS2_8BFloat16ELi64ELb1ELi8EEEvPviiifPKvS7_S7_PKlii,"aw",@nobits
	.sectionflags	@""
	.align	16
	.zero		1024


//--------------------- .nv.shared._ZN12tensorrt_llm7kernels32fusedQKNormRopeKernelNTokenHeadsIN3c104HalfENS2_8BFloat16ELi256ELb0ELi4EEEvPviiifPKvS7_S7_PKlii --------------------------
	.section	.nv.shared._ZN12tensorrt_llm7kernels32fusedQKNormRopeKernelNTokenHeadsIN3c104HalfENS2_8BFloat16ELi256ELb0ELi4EEEvPviiifPKvS7_S7_PKlii,"aw",@nobits
	.sectionflags	@""
	.align	16
	.zero		1024


//--------------------- .nv.shared._ZN12tensorrt_llm7kernels32fusedQKNormRopeKernelNTokenHeadsIN3c104HalfENS2_8BFloat16ELi256ELb1ELi4EEEvPviiifPKvS7_S7_PKlii --------------------------
	.section	.nv.shared._ZN12tensorrt_llm7kernels32fusedQKNormRopeKernelNTokenHeadsIN3c104HalfENS2_8BFloat16ELi256ELb1ELi4EEEvPviiifPKvS7_S7_PKlii,"aw",@nobits
	.sectionflags	@""
	.align	16
	.zero		1024


//--------------------- .nv.shared._ZN12tensorrt_llm7kernels32fusedQKNormRopeKernelNTokenHeadsIN3c104HalfENS2_8BFloat16ELi128ELb0ELi4EEEvPviiifPKvS7_S7_PKlii --------------------------
	.section	.nv.shared._ZN12tensorrt_llm7kernels32fusedQKNormRopeKernelNTokenHeadsIN3c104HalfENS2_8BFloat16ELi128ELb0ELi4EEEvPviiifPKvS7_S7_PKlii,"aw",@nobits
	.sectionflags	@""
	.align	16
	.zero		1024


//--------------------- .nv.shared._ZN12tensorrt_llm7kernels32fusedQKNormRopeKernelNTokenHeadsIN3c104HalfENS2_8BFloat16ELi128ELb1ELi4EEEvPviiifPKvS7_S7_PKlii --------------------------
	.section	.nv.shared._ZN12tensorrt_llm7kernels32fusedQKNormRopeKernelNTokenHeadsIN3c104HalfENS2_8BFloat16ELi128ELb1ELi4EEEvPviiifPKvS7_S7_PKlii,"aw",@nobits
	.sectionflags	@""
	.align	16
	.zero		1024


//--------------------- .nv.shared._ZN12tensorrt_llm7kernels32fusedQKNormRopeKernelNTokenHeadsIN3c104HalfENS2_8BFloat16ELi64ELb0ELi4EEEvPviiifPKvS7_S7_PKlii --------------------------
	.section	.nv.shared._ZN12tensorrt_llm7kernels32fusedQKNormRopeKernelNTokenHeadsIN3c104HalfENS2_8BFloat16ELi64ELb0ELi4EEEvPviiifPKvS7_S7_PKlii,"aw",@nobits
	.sectionflags	@""
	.align	16
	.zero		1024


//--------------------- .nv.shared._ZN12tensorrt_llm7kernels32fusedQKNormRopeKernelNTokenHeadsIN3c104HalfENS2_8BFloat16ELi64ELb1ELi4EEEvPviiifPKvS7_S7_PKlii --------------------------
	.section	.nv.shared._ZN12tensorrt_llm7kernels32fusedQKNormRopeKernelNTokenHeadsIN3c104HalfENS2_8BFloat16ELi64ELb1ELi4EEEvPviiifPKvS7_S7_PKlii,"aw",@nobits
	.sectionflags	@""
	.align	16
	.zero		1024


//--------------------- .nv.shared._ZN12tensorrt_llm7kernels32fusedQKNormRopeKernelNTokenHeadsIN3c104HalfENS2_8BFloat16ELi256ELb0ELi2EEEvPviiifPKvS7_S7_PKlii --------------------------
	.section	.nv.shared._ZN12tensorrt_llm7kernels32fusedQKNormRopeKernelNTokenHeadsIN3c104HalfENS2_8BFloat16ELi256ELb0ELi2EEEvPviiifPKvS7_S7_PKlii,"aw",@nobits
	.sectionflags	@""
	.align	16
	.zero		1024


//--------------------- .nv.shared._ZN12tensorrt_llm7kernels32fusedQKNormRopeKernelNTokenHeadsIN3c104HalfENS2_8BFloat16ELi256ELb1ELi2EEEvPviiifPKvS7_S7_PKlii --------------------------
	.section	.nv.shared._ZN12tensorrt_llm7kernels32fusedQKNormRopeKernelNTokenHeadsIN3c104HalfENS2_8BFloat16ELi256ELb1ELi2EEEvPviiifPKvS7_S7_PKlii,"aw",@nobits
	.sectionflags	@""
	.align	16
	.zero		1024


//--------------------- .nv.shared._ZN12tensorrt_llm7kernels32fusedQKNormRopeKernelNTokenHeadsIN3c104HalfENS2_8BFloat16ELi128ELb0ELi2EEEvPviiifPKvS7_S7_PKlii --------------------------
	.section	.nv.shared._ZN12tensorrt_llm7kernels32fusedQKNormRopeKernelNTokenHeadsIN3c104HalfENS2_8BFloat16ELi128ELb0ELi2EEEvPviiifPKvS7_S7_PKlii,"aw",@nobits
	.sectionflags	@""
	.align	16
	.zero		1024


//--------------------- .nv.shared._ZN12tensorrt_llm7kernels32fusedQKNormRopeKernelNTokenHeadsIN3c104HalfENS2_8BFloat16ELi128ELb1ELi2EEEvPviiifPKvS7_S7_PKlii --------------------------
	.section	.nv.shared._ZN12tensorrt_llm7kernels32fusedQKNormRopeKernelNTokenHeadsIN3c104HalfENS2_8BFloat16ELi128ELb1ELi2EEEvPviiifPKvS7_S7_PKlii,"aw",@nobits
	.sectionflags	@""
	.align	16
	.zero		1024


//--------------------- .nv.shared._ZN12tensorrt_llm7kernels32fusedQKNormRopeKernelNTokenHeadsIN3c104HalfENS2_8BFloat16ELi64ELb0ELi2EEEvPviiifPKvS7_S7_PKlii --------------------------
	.section	.nv.shared._ZN12tensorrt_llm7kernels32fusedQKNormRopeKernelNTokenHeadsIN3c104HalfENS2_8BFloat16ELi64ELb0ELi2EEEvPviiifPKvS7_S7_PKlii,"aw",@nobits
	.sectionflags	@""
	.align	16
	.zero		1024


//--------------------- .nv.shared._ZN12tensorrt_llm7kernels32fusedQKNormRopeKernelNTokenHeadsIN3c104HalfENS2_8BFloat16ELi64ELb1ELi2EEEvPviiifPKvS7_S7_PKlii --------------------------
	.section	.nv.shared._ZN12tensorrt_llm7kernels32fusedQKNormRopeKernelNTokenHeadsIN3c104HalfENS2_8BFloat16ELi64ELb1ELi2EEEvPviiifPKvS7_S7_PKlii,"aw",@nobits
	.sectionflags	@""
	.align	16
	.zero		1024


//--------------------- .nv.shared._ZN12tensorrt_llm7kernels21fusedQKNormRopeKernelIN3c104HalfENS2_8BFloat16ELi256ELb0EEEvPviiifPKvS7_S7_PKlii --------------------------
	.section	.nv.shared._ZN12tensorrt_llm7kernels21fusedQKNormRopeKernelIN3c104HalfENS2_8BFloat16ELi256ELb0EEEvPviiifPKvS7_S7_PKlii,"aw",@nobits
	.sectionflags	@""
	.align	16
	.zero		1024


//--------------------- .nv.shared._ZN12tensorrt_llm7kernels21fusedQKNormRopeKernelIN3c104HalfENS2_8BFloat16ELi256ELb1EEEvPviiifPKvS7_S7_PKlii --------------------------
	.section	.nv.shared._ZN12tensorrt_llm7kernels21fusedQKNormRopeKernelIN3c104HalfENS2_8BFloat16ELi256ELb1EEEvPviiifPKvS7_S7_PKlii,"aw",@nobits
	.sectionflags	@""
	.align	16
	.zero		1024


//--------------------- .nv.shared._ZN12tensorrt_llm7kernels21fusedQKNormRopeKernelIN3c104HalfENS2_8BFloat16ELi128ELb0EEEvPviiifPKvS7_S7_PKlii --------------------------
	.section	.nv.shared._ZN12tensorrt_llm7kernels21fusedQKNormRopeKernelIN3c104HalfENS2_8BFloat16ELi128ELb0EEEvPviiifPKvS7_S7_PKlii,"aw",@nobits
	.sectionflags	@""
	.align	16
	.zero		1024


//--------------------- .nv.shared._ZN12tensorrt_llm7kernels21fusedQKNormRopeKernelIN3c104HalfENS2_8BFloat16ELi128ELb1EEEvPviiifPKvS7_S7_PKlii --------------------------
	.section	.nv.shared._ZN12tensorrt_llm7kernels21fusedQKNormRopeKernelIN3c104HalfENS2_8BFloat16ELi128ELb1EEEvPviiifPKvS7_S7_PKlii,"aw",@nobits
	.sectionflags	@""
	.align	16
	.zero		1024


//--------------------- .nv.shared._ZN12tensorrt_llm7kernels21fusedQKNormRopeKernelIN3c104HalfENS2_8BFloat16ELi64ELb0EEEvPviiifPKvS7_S7_PKlii --------------------------
	.section	.nv.shared._ZN12tensorrt_llm7kernels21fusedQKNormRopeKernelIN3c104HalfENS2_8BFloat16ELi64ELb0EEEvPviiifPKvS7_S7_PKlii,"aw",@nobits
	.sectionflags	@""
	.align	16
	.zero		1024


//--------------------- .nv.shared._ZN12tensorrt_llm7kernels21fusedQKNormRopeKernelIN3c104HalfENS2_8BFloat16ELi64ELb1EEEvPviiifPKvS7_S7_PKlii --------------------------
	.section	.nv.shared._ZN12tensorrt_llm7kernels21fusedQKNormRopeKernelIN3c104HalfENS2_8BFloat16ELi64ELb1EEEvPviiifPKvS7_S7_PKlii,"aw",@nobits
	.sectionflags	@""
	.align	16
	.zero		1024


//--------------------- .nv.shared._ZN12tensorrt_llm7kernels32fusedQKNormRopeKernelNTokenHeadsIN3c104HalfES3_Li256ELb0ELi8EEEvPviiifPKvS6_S6_PKlii --------------------------
	.section	.nv.shared._ZN12tensorrt_llm7kernels32fusedQKNormRopeKernelNTokenHeadsIN3c104HalfES3_Li256ELb0ELi8EEEvPviiifPKvS6_S6_PKlii,"aw",@nobits
	.sectionflags	@""
	.align	16
	.zero		1024


//--------------------- .nv.shared._ZN12tensorrt_llm7kernels32fusedQKNormRopeKernelNTokenHeadsIN3c104HalfES3_Li256ELb1ELi8EEEvPviiifPKvS6_S6_PKlii --------------------------
	.section	.nv.shared._ZN12tensorrt_llm7kernels32fusedQKNormRopeKernelNTokenHeadsIN3c104HalfES3_Li256ELb1ELi8EEEvPviiifPKvS6_S6_PKlii,"aw",@nobits
	.sectionflags	@""
	.align	16
	.zero		1024


//--------------------- .nv.shared._ZN12tensorrt_llm7kernels32fusedQKNormRopeKernelNTokenHeadsIN3c104HalfES3_Li128ELb0ELi8EEEvPviiifPKvS6_S6_PKlii --------------------------
	.section	.nv.shared._ZN12tensorrt_llm7kernels32fusedQKNormRopeKernelNTokenHeadsIN3c104HalfES3_Li128ELb0ELi8EEEvPviiifPKvS6_S6_PKlii,"aw",@nobits
	.sectionflags	@""
	.align	16
	.zero		1024


//--------------------- .nv.shared._ZN12tensorrt_llm7kernels32fusedQKNormRopeKernelNTokenHeadsIN3c104HalfES3_Li128ELb1ELi8EEEvPviiifPKvS6_S6_PKlii --------------------------
	.section	.nv.shared._ZN12tensorrt_llm7kernels32fusedQKNormRopeKernelNTokenHeadsIN3c104HalfES3_Li128ELb1ELi8EEEvPviiifPKvS6_S6_PKlii,"aw",@nobits
	.sectionflags	@""
	.align	16
	.zero		1024


//--------------------- .nv.shared._ZN12tensorrt_llm7kernels32fusedQKNormRopeKernelNTokenHeadsIN3c104HalfES3_Li64ELb0ELi8EEEvPviiifPKvS6_S6_PKlii --------------------------
	.section	.nv.shared._ZN12tensorrt_llm7kernels32fusedQKNormRopeKernelNTokenHeadsIN3c104HalfES3_Li64ELb0ELi8EEEvPviiifPKvS6_S6_PKlii,"aw",@nobits
	.sectionflags	@""
	.align	16
	.zero		1024


//--------------------- .nv.shared._ZN12tensorrt_llm7kernels32fusedQKNormRopeKernelNTokenHeadsIN3c104HalfES3_Li64ELb1ELi8EEEvPviiifPKvS6_S6_PKlii --------------------------
	.section	.nv.shared._ZN12tensorrt_llm7kernels32fusedQKNormRopeKernelNTokenHeadsIN3c104HalfES3_Li64ELb1ELi8EEEvPviiifPKvS6_S6_PKlii,"aw",@nobits
	.sectionflags	@""
	.align	16
	.zero		1024


//--------------------- .nv.shared._ZN12tensorrt_llm7kernels32fusedQKNormRopeKernelNTokenHeadsIN3c104HalfES3_Li256ELb0ELi4EEEvPviiifPKvS6_S6_PKlii --------------------------
	.section	.nv.shared._ZN12tensorrt_llm7kernels32fusedQKNormRopeKernelNTokenHeadsIN3c104HalfES3_Li256ELb0ELi4EEEvPviiifPKvS6_S6_PKlii,"aw",@nobits
	.sectionflags	@""
	.align	16
	.zero		1024


//--------------------- .nv.shared._ZN12tensorrt_llm7kernels32fusedQKNormRopeKernelNTokenHeadsIN3c104HalfES3_Li256ELb1ELi4EEEvPviiifPKvS6_S6_PKlii --------------------------
	.section	.nv.shared._ZN12tensorrt_llm7kernels32fusedQKNormRopeKernelNTokenHeadsIN3c104HalfES3_Li256ELb1ELi4EEEvPviiifPKvS6_S6_PKlii,"aw",@nobits
	.sectionflags	@""
	.align	16
	.zero		1024


//--------------------- .nv.shared._ZN12tensorrt_llm7kernels32fusedQKNormRopeKernelNTokenHeadsIN3c104HalfES3_Li128ELb0ELi4EEEvPviiifPKvS6_S6_PKlii --------------------------
	.section	.nv.shared._ZN12tensorrt_llm7kernels32fusedQKNormRopeKernelNTokenHeadsIN3c104HalfES3_Li128ELb0ELi4EEEvPviiifPKvS6_S6_PKlii,"aw",@nobits
	.sectionflags	@""
	.align	16
	.zero		1024


//--------------------- .nv.shared._ZN12tensorrt_llm7kernels32fusedQKNormRopeKernelNTokenHeadsIN3c104HalfES3_Li128ELb1ELi4EEEvPviiifPKvS6_S6_PKlii --------------------------
	.section	.nv.shared._ZN12tensorrt_llm7kernels32fusedQKNormRopeKernelNTokenHeadsIN3c104HalfES3_Li128ELb1ELi4EEEvPviiifPKvS6_S6_PKlii,"aw",@nobits
	.sectionflags	@""
	.align	16
	.zero		1024


//--------------------- .nv.shared._ZN12tensorrt_llm7kernels32fusedQKNormRopeKernelNTokenHeadsIN3c104HalfES3_Li64ELb0ELi4EEEvPviiifPKvS6_S6_PKlii --------------------------
	.section	.nv.shared._ZN12tensorrt_llm7kernels32fusedQKNormRopeKernelNTokenHeadsIN3c104HalfES3_Li64ELb0ELi4EEEvPviiifPKvS6_S6_PKlii,"aw",@nobits
	.sectionflags	@""
	.align	16
	.zero		1024


//--------------------- .nv.shared._ZN12tensorrt_llm7kernels32fusedQKNormRopeKernelNTokenHeadsIN3c104HalfES3_Li64ELb1ELi4EEEvPviiifPKvS6_S6_PKlii --------------------------
	.section	.nv.shared._ZN12tensorrt_llm7kernels32fusedQKNormRopeKernelNTokenHeadsIN3c104HalfES3_Li64ELb1ELi4EEEvPviiifPKvS6_S6_PKlii,"aw",@nobits
	.sectionflags	@""
	.align	16
	.zero		1024


//--------------------- .nv.shared._ZN12tensorrt_llm7kernels32fusedQKNormRopeKernelNTokenHeadsIN3c104HalfES3_Li256ELb0ELi2EEEvPviiifPKvS6_S6_PKlii --------------------------
	.section	.nv.shared._ZN12tensorrt_llm7kernels32fusedQKNormRopeKernelNTokenHeadsIN3c104HalfES3_Li256ELb0ELi2EEEvPviiifPKvS6_S6_PKlii,"aw",@nobits
	.sectionflags	@""
	.align	16
	.zero		1024


//--------------------- .nv.shared._ZN12tensorrt_llm7kernels32fusedQKNormRopeKernelNTokenHeadsIN3c104HalfES3_Li256ELb1ELi2EEEvPviiifPKvS6_S6_PKlii --------------------------
	.section	.nv.shared._ZN12tensorrt_llm7kernels32fusedQKNormRopeKernelNTokenHeadsIN3c104HalfES3_Li256ELb1ELi2EEEvPviiifPKvS6_S6_PKlii,"aw",@nobits
	.sectionflags	@""
	.align	16
	.zero		1024


//--------------------- .nv.shared._ZN12tensorrt_llm7kernels32fusedQKNormRopeKernelNTokenHeadsIN3c104HalfES3_Li128ELb0ELi2EEEvPviiifPKvS6_S6_PKlii --------------------------
	.section	.nv.shared._ZN12tensorrt_llm7kernels32fusedQKNormRopeKernelNTokenHeadsIN3c104HalfES3_Li128ELb0ELi2EEEvPviiifPKvS6_S6_PKlii,"aw",@nobits
	.sectionflags	@""
	.align	16
	.zero		1024


//--------------------- .nv.shared._ZN12tensorrt_llm7kernels32fusedQKNormRopeKernelNTokenHeadsIN3c104HalfES3_Li128ELb1ELi2EEEvPviiifPKvS6_S6_PKlii --------------------------
	.section	.nv.shared._ZN12tensorrt_llm7kernels32fusedQKNormRopeKernelNTokenHeadsIN3c104HalfES3_Li128ELb1ELi2EEEvPviiifPKvS6_S6_PKlii,"aw",@nobits
	.sectionflags	@""
	.align	16
	.zero		1024


//--------------------- .nv.shared._ZN12tensorrt_llm7kernels32fusedQKNormRopeKernelNTokenHeadsIN3c104HalfES3_Li64ELb0ELi2EEEvPviiifPKvS6_S6_PKlii --------------------------
	.section	.nv.shared._ZN12tensorrt_llm7kernels32fusedQKNormRopeKernelNTokenHeadsIN3c104HalfES3_Li64ELb0ELi2EEEvPviiifPKvS6_S6_PKlii,"aw",@nobits
	.sectionflags	@""
	.align	16
	.zero		1024


//--------------------- .nv.shared._ZN12tensorrt_llm7kernels32fusedQKNormRopeKernelNTokenHeadsIN3c104HalfES3_Li64ELb1ELi2EEEvPviiifPKvS6_S6_PKlii --------------------------
	.section	.nv.shared._ZN12tensorrt_llm7kernels32fusedQKNormRopeKernelNTokenHeadsIN3c104HalfES3_Li64ELb1ELi2EEEvPviiifPKvS6_S6_PKlii,"aw",@nobits
	.sectionflags	@""
	.align	16
	.zero		1024


//--------------------- .nv.shared._ZN12tensorrt_llm7kernels21fusedQKNormRopeKernelIN3c104HalfES3_Li256ELb0EEEvPviiifPKvS6_S6_PKlii --------------------------
	.section	.nv.shared._ZN12tensorrt_llm7kernels21fusedQKNormRopeKernelIN3c104HalfES3_Li256ELb0EEEvPviiifPKvS6_S6_PKlii,"aw",@nobits
	.sectionflags	@""
	.align	16
	.zero		1024


//--------------------- .nv.shared._ZN12tensorrt_llm7kernels21fusedQKNormRopeKernelIN3c104HalfES3_Li256ELb1EEEvPviiifPKvS6_S6_PKlii --------------------------
	.section	.nv.shared._ZN12tensorrt_llm7kernels21fusedQKNormRopeKernelIN3c104HalfES3_Li256ELb1EEEvPviiifPKvS6_S6_PKlii,"aw",@nobits
	.sectionflags	@""
	.align	16
	.zero		1024


//--------------------- .nv.shared._ZN12tensorrt_llm7kernels21fusedQKNormRopeKernelIN3c104HalfES3_Li128ELb0EEEvPviiifPKvS6_S6_PKlii --------------------------
	.section	.nv.shared._ZN12tensorrt_llm7kernels21fusedQKNormRopeKernelIN3c104HalfES3_Li128ELb0EEEvPviiifPKvS6_S6_PKlii,"aw",@nobits
	.sectionflags	@""
	.align	16
	.zero		1024


//--------------------- .nv.shared._ZN12tensorrt_llm7kernels21fusedQKNormRopeKernelIN3c104HalfES3_Li128ELb1EEEvPviiifPKvS6_S6_PKlii --------------------------
	.section	.nv.shared._ZN12tensorrt_llm7kernels21fusedQKNormRopeKernelIN3c104HalfES3_Li128ELb1EEEvPviiifPKvS6_S6_PKlii,"aw",@nobits
	.sectionflags	@""
	.align	16
	.zero		1024


//--------------------- .nv.shared._ZN12tensorrt_llm7kernels21fusedQKNormRopeKernelIN3c104HalfES3_Li64ELb0EEEvPviiifPKvS6_S6_PKlii --------------------------
	.section	.nv.shared._ZN12tensorrt_llm7kernels21fusedQKNormRopeKernelIN3c104HalfES3_Li64ELb0EEEvPviiifPKvS6_S6_PKlii,"aw",@nobits
	.sectionflags	@""
	.align	16
	.zero		1024


//--------------------- .nv.shared._ZN12tensorrt_llm7kernels21fusedQKNormRopeKernelIN3c104HalfES3_Li64ELb1EEEvPviiifPKvS6_S6_PKlii --------------------------
	.section	.nv.shared._ZN12tensorrt_llm7kernels21fusedQKNormRopeKernelIN3c104HalfES3_Li64ELb1EEEvPviiifPKvS6_S6_PKlii,"aw",@nobits
	.sectionflags	@""
	.align	16
	.zero		1024


//--------------------- .nv.shared._ZN12tensorrt_llm7kernels32fusedQKNormRopeKernelNTokenHeadsIN3c104HalfEfLi256ELb0ELi8EEEvPviiifPKvS6_S6_PKlii --------------------------
	.section	.nv.shared._ZN12tensorrt_llm7kernels32fusedQKNormRopeKernelNTokenHeadsIN3c104HalfEfLi256ELb0ELi8EEEvPviiifPKvS6_S6_PKlii,"aw",@nobits
	.sectionflags	@""
	.align	16
	.zero		1024


//--------------------- .nv.shared._ZN12tensorrt_llm7kernels32fusedQKNormRopeKernelNTokenHeadsIN3c104HalfEfLi256ELb1ELi8EEEvPviiifPKvS6_S6_PKlii --------------------------
	.section	.nv.shared._ZN12tensorrt_llm7kernels32fusedQKNormRopeKernelNTokenHeadsIN3c104HalfEfLi256ELb1ELi8EEEvPviiifPKvS6_S6_PKlii,"aw",@nobits
	.sectionflags	@""
	.align	16
	.zero		1024


//--------------------- .nv.shared._ZN12tensorrt_llm7kernels32fusedQKNormRopeKernelNTokenHeadsIN3c104HalfEfLi128ELb0ELi8EEEvPviiifPKvS6_S6_PKlii --------------------------
	.section	.nv.shared._ZN12tensorrt_llm7kernels32fusedQKNormRopeKernelNTokenHeadsIN3c104HalfEfLi128ELb0ELi8EEEvPviiifPKvS6_S6_PKlii,"aw",@nobits
	.sectionflags	@""
	.align	16
	.zero		1024


//--------------------- .nv.shared._ZN12tensorrt_llm7kernels32fusedQKNormRopeKernelNTokenHeadsIN3c104HalfEfLi128ELb1ELi8EEEvPviiifPKvS6_S6_PKlii --------------------------
	.section	.nv.shared._ZN12tensorrt_llm7kernels32fusedQKNormRopeKernelNTokenHeadsIN3c104HalfEfLi128ELb1ELi8EEEvPviiifPKvS6_S6_PKlii,"aw",@nobits
	.sectionflags	@""
	.align	16
	.zero		1024


//--------------------- .nv.shared._ZN12tensorrt_llm7kernels32fusedQKNormRopeKernelNTokenHeadsIN3c104HalfEfLi64ELb0ELi8EEEvPviiifPKvS6_S6_PKlii --------------------------
	.section	.nv.shared._ZN12tensorrt_llm7kernels32fusedQKNormRopeKernelNTokenHeadsIN3c104HalfEfLi64ELb0ELi8EEEvPviiifPKvS6_S6_PKlii,"aw",@nobits
	.sectionflags	@""
	.align	16
	.zero		1024


//--------------------- .nv.shared._ZN12tensorrt_llm7kernels32fusedQKNormRopeKernelNTokenHeadsIN3c104HalfEfLi64ELb1ELi8EEEvPviiifPKvS6_S6_PKlii --------------------------
	.section	.nv.shared._ZN12tensorrt_llm7kernels32fusedQKNormRopeKernelNTokenHeadsIN3c104HalfEfLi64ELb1ELi8EEEvPviiifPKvS6_S6_PKlii,"aw",@nobits
	.sectionflags	@""
	.align	16
	.zero		1024


//--------------------- .nv.shared._ZN12tensorrt_llm7kernels32fusedQKNormRopeKernelNTokenHeadsIN3c104HalfEfLi256ELb0ELi4EEEvPviiifPKvS6_S6_PKlii --------------------------
	.section	.nv.shared._ZN12tensorrt_llm7kernels32fusedQKNormRopeKernelNTokenHeadsIN3c104HalfEfLi256ELb0ELi4EEEvPviiifPKvS6_S6_PKlii,"aw",@nobits
	.sectionflags	@""
	.align	16
	.zero		1024


//--------------------- .nv.shared._ZN12tensorrt_llm7kernels32fusedQKNormRopeKernelNTokenHeadsIN3c104HalfEfLi256ELb1ELi4EEEvPviiifPKvS6_S6_PKlii --------------------------
	.section	.nv.shared._ZN12tensorrt_llm7kernels32fusedQKNormRopeKernelNTokenHeadsIN3c104HalfEfLi256ELb1ELi4EEEvPviiifPKvS6_S6_PKlii,"aw",@nobits
	.sectionflags	@""
	.align	16
	.zero		1024


//--------------------- .nv.shared._ZN12tensorrt_llm7kernels32fusedQKNormRopeKernelNTokenHeadsIN3c104HalfEfLi128ELb0ELi4EEEvPviiifPKvS6_S6_PKlii --------------------------
	.section	.nv.shared._ZN12tensorrt_llm7kernels32fusedQKNormRopeKernelNTokenHeadsIN3c104HalfEfLi128ELb0ELi4EEEvPviiifPKvS6_S6_PKlii,"aw",@nobits
	.sectionflags	@""
	.align	16
	.zero		1024


//--------------------- .nv.shared._ZN12tensorrt_llm7kernels32fusedQKNormRopeKernelNTokenHeadsIN3c104HalfEfLi128ELb1ELi4EEEvPviiifPKvS6_S6_PKlii --------------------------
	.section	.nv.shared._ZN12tensorrt_llm7kernels32fusedQKNormRopeKernelNTokenHeadsIN3c104HalfEfLi128ELb1ELi4EEEvPviiifPKvS6_S6_PKlii,"aw",@nobits
	.sectionflags	@""
	.align	16
	.zero		1024


//--------------------- .nv.shared._ZN12tensorrt_llm7kernels32fusedQKNormRopeKernelNTokenHeadsIN3c104HalfEfLi64ELb0ELi4EEEvPviiifPKvS6_S6_PKlii --------------------------
	.section	.nv.shared._ZN12tensorrt_llm7kernels32fusedQKNormRopeKernelNTokenHeadsIN3c104HalfEfLi64ELb0ELi4EEEvPviiifPKvS6_S6_PKlii,"aw",@nobits
	.sectionflags	@""
	.align	16
	.zero		1024


//--------------------- .nv.shared._ZN12tensorrt_llm7kernels32fusedQKNormRopeKernelNTokenHeadsIN3c104HalfEfLi64ELb1ELi4EEEvPviiifPKvS6_S6_PKlii --------------------------
	.section	.nv.shared._ZN12tensorrt_llm7kernels32fusedQKNormRopeKernelNTokenHeadsIN3c104HalfEfLi64ELb1ELi4EEEvPviiifPKvS6_S6_PKlii,"aw",@nobits
	.sectionflags	@""
	.align	16
	.zero		1024


//--------------------- .nv.shared._ZN12tensorrt_llm7kernels32fusedQKNormRopeKernelNTokenHeadsIN3c104HalfEfLi256ELb0ELi2EEEvPviiifPKvS6_S6_PKlii --------------------------
	.section	.nv.shared._ZN12tensorrt_llm7kernels32fusedQKNormRopeKernelNTokenHeadsIN3c104HalfEfLi256ELb0ELi2EEEvPviiifPKvS6_S6_PKlii,"aw",@nobits
	.sectionflags	@""
	.align	16
	.zero		1024


//--------------------- .nv.shared._ZN12tensorrt_llm7kernels32fusedQKNormRopeKernelNTokenHeadsIN3c104HalfEfLi256ELb1ELi2EEEvPviiifPKvS6_S6_PKlii --------------------------
	.section	.nv.shared._ZN12tensorrt_llm7kernels32fusedQKNormRopeKernelNTokenHeadsIN3c104HalfEfLi256ELb1ELi2EEEvPviiifPKvS6_S6_PKlii,"aw",@nobits
	.sectionflags	@""
	.align	16
	.zero		1024


//--------------------- .nv.shared._ZN12tensorrt_llm7kernels32fusedQKNormRopeKernelNTokenHeadsIN3c104HalfEfLi128ELb0ELi2EEEvPviiifPKvS6_S6_PKlii --------------------------
	.section	.nv.shared._ZN12tensorrt_llm7kernels32fusedQKNormRopeKernelNTokenHeadsIN3c104HalfEfLi128ELb0ELi2EEEvPviiifPKvS6_S6_PKlii,"aw",@nobits
	.sectionflags	@""
	.align	16
	.zero		1024


//--------------------- .nv.shared._ZN12tensorrt_llm7kernels32fusedQKNormRopeKernelNTokenHeadsIN3c104HalfEfLi128ELb1ELi2EEEvPviiifPKvS6_S6_PKlii --------------------------
	.section	.nv.shared._ZN12tensorrt_llm7kernels32fusedQKNormRopeKernelNTokenHeadsIN3c104HalfEfLi128ELb1ELi2EEEvPviiifPKvS6_S6_PKlii,"aw",@nobits
	.sectionflags	@""
	.align	16
	.zero		1024


//--------------------- .nv.shared._ZN12tensorrt_llm7kernels32fusedQKNormRopeKernelNTokenHeadsIN3c104HalfEfLi64ELb0ELi2EEEvPviiifPKvS6_S6_PKlii --------------------------
	.section	.nv.shared._ZN12tensorrt_llm7kernels32fusedQKNormRopeKernelNTokenHeadsIN3c104HalfEfLi64ELb0ELi2EEEvPviiifPKvS6_S6_PKlii,"aw",@nobits
	.sectionflags	@""
	.align	16
	.zero		1024


//--------------------- .nv.shared._ZN12tensorrt_llm7kernels32fusedQKNormRopeKernelNTokenHeadsIN3c104HalfEfLi64ELb1ELi2EEEvPviiifPKvS6_S6_PKlii --------------------------
	.section	.nv.shared._ZN12tensorrt_llm7kernels32fusedQKNormRopeKernelNTokenHeadsIN3c104HalfEfLi64ELb1ELi2EEEvPviiifPKvS6_S6_PKlii,"aw",@nobits
	.sectionflags	@""
	.align	16
	.zero		1024


//--------------------- .nv.shared._ZN12tensorrt_llm7kernels21fusedQKNormRopeKernelIN3c104HalfEfLi256ELb0EEEvPviiifPKvS6_S6_PKlii --------------------------
	.section	.nv.shared._ZN12tensorrt_llm7kernels21fusedQKNormRopeKernelIN3c104HalfEfLi256ELb0EEEvPviiifPKvS6_S6_PKlii,"aw",@nobits
	.sectionflags	@""
	.align	16
	.zero		1024


//--------------------- .nv.shared._ZN12tensorrt_llm7kernels21fusedQKNormRopeKernelIN3c104HalfEfLi256ELb1EEEvPviiifPKvS6_S6_PKlii --------------------------
	.section	.nv.shared._ZN12tensorrt_llm7kernels21fusedQKNormRopeKernelIN3c104HalfEfLi256ELb1EEEvPviiifPKvS6_S6_PKlii,"aw",@nobits
	.sectionflags	@""
	.align	16
	.zero		1024


//--------------------- .nv.shared._ZN12tensorrt_llm7kernels21fusedQKNormRopeKernelIN3c104HalfEfLi128ELb0EEEvPviiifPKvS6_S6_PKlii --------------------------
	.section	.nv.shared._ZN12tensorrt_llm7kernels21fusedQKNormRopeKernelIN3c104HalfEfLi128ELb0EEEvPviiifPKvS6_S6_PKlii,"aw",@nobits
	.sectionflags	@""
	.align	16
	.zero		1024


//--------------------- .nv.shared._ZN12tensorrt_llm7kernels21fusedQKNormRopeKernelIN3c104HalfEfLi128ELb1EEEvPviiifPKvS6_S6_PKlii --------------------------
	.section	.nv.shared._ZN12tensorrt_llm7kernels21fusedQKNormRopeKernelIN3c104HalfEfLi128ELb1EEEvPviiifPKvS6_S6_PKlii,"aw",@nobits
	.sectionflags	@""
	.align	16
	.zero		1024


//--------------------- .nv.shared._ZN12tensorrt_llm7kernels21fusedQKNormRopeKernelIN3c104HalfEfLi64ELb0EEEvPviiifPKvS6_S6_PKlii --------------------------
	.section	.nv.shared._ZN12tensorrt_llm7kernels21fusedQKNormRopeKernelIN3c104HalfEfLi64ELb0EEEvPviiifPKvS6_S6_PKlii,"aw",@nobits
	.sectionflags	@""
	.align	16
	.zero		1024


//--------------------- .nv.shared._ZN12tensorrt_llm7kernels21fusedQKNormRopeKernelIN3c104HalfEfLi64ELb1EEEvPviiifPKvS6_S6_PKlii --------------------------
	.section	.nv.shared._ZN12tensorrt_llm7kernels21fusedQKNormRopeKernelIN3c104HalfEfLi64ELb1EEEvPviiifPKvS6_S6_PKlii,"aw",@nobits
	.sectionflags	@""
	.align	16
	.zero		1024


//--------------------- .nv.constant0._ZN12tensorrt_llm7kernels32fusedQKNormRopeKernelNTokenHeadsIN3c108BFloat16ES3_Li256ELb0ELi8EEEvPviiifPKvS6_S6_PKlii --------------------------
	.section	.nv.constant0._ZN12tensorrt_llm7kernels32fusedQKNormRopeKernelNTokenHeadsIN3c108BFloat16ES3_Li256ELb0ELi8EEEvPviiifPKvS6_S6_PKlii,"a",@progbits
	.sectionflags	@""
	.align	4
.nv.constant0._ZN12tensorrt_llm7kernels32fusedQKNormRopeKernelNTokenHeadsIN3c108BFloat16ES3_Li256ELb0ELi8EEEvPviiifPKvS6_S6_PKlii:
	.zero		960


//--------------------- .nv.constant0._ZN12tensorrt_llm7kernels32fusedQKNormRopeKernelNTokenHeadsIN3c108BFloat16ES3_Li256ELb1ELi8EEEvPviiifPKvS6_S6_PKlii --------------------------
	.section	.nv.constant0._ZN12tensorrt_llm7kernels32fusedQKNormRopeKernelNTokenHeadsIN3c108BFloat16ES3_Li256ELb1ELi8EEEvPviiifPKvS6_S6_PKlii,"a",@progbits
	.sectionflags	@""
	.align	4
.nv.constant0._ZN12tensorrt_llm7kernels32fusedQKNormRopeKernelNTokenHeadsIN3c108BFloat16ES3_Li256ELb1ELi8EEEvPviiifPKvS6_S6_PKlii:
	.zero		960


//--------------------- .nv.constant0._ZN12tensorrt_llm7kernels32fusedQKNormRopeKernelNTokenHeadsIN3c108BFloat16ES3_Li128ELb0ELi8EEEvPviiifPKvS6_S6_PKlii --------------------------
	.section	.nv.constant0._ZN12tensorrt_llm7kernels32fusedQKNormRopeKernelNTokenHeadsIN3c108BFloat16ES3_Li128ELb0ELi8EEEvPviiifPKvS6_S6_PKlii,"a",@progbits
	.sectionflags	@""
	.align	4
.nv.constant0._ZN12tensorrt_llm7kernels32fusedQKNormRopeKernelNTokenHeadsIN3c108BFloat16ES3_Li128ELb0ELi8EEEvPviiifPKvS6_S6_PKlii:
	.zero		960


//--------------------- .nv.constant0._ZN12tensorrt_llm7kernels32fusedQKNormRopeKernelNTokenHeadsIN3c108BFloat16ES3_Li128ELb1ELi8EEEvPviiifPKvS6_S6_PKlii --------------------------
	.section	.nv.constant0._ZN12tensorrt_llm7kernels32fusedQKNormRopeKernelNTokenHeadsIN3c108BFloat16ES3_Li128ELb1ELi8EEEvPviiifPKvS6_S6_PKlii,"a",@progbits
	.sectionflags	@""
	.align	4
.nv.constant0._ZN12tensorrt_llm7kernels32fusedQKNormRopeKernelNTokenHeadsIN3c108BFloat16ES3_Li128ELb1ELi8EEEvPviiifPKvS6_S6_PKlii:
	.zero		960


//--------------------- .nv.constant0._ZN12tensorrt_llm7kernels32fusedQKNormRopeKernelNTokenHeadsIN3c108BFloat16ES3_Li64ELb0ELi8EEEvPviiifPKvS6_S6_PKlii --------------------------
	.section	.nv.constant0._ZN12tensorrt_llm7kernels32fusedQKNormRopeKernelNTokenHeadsIN3c108BFloat16ES3_Li64ELb0ELi8EEEvPviiifPKvS6_S6_PKlii,"a",@progbits
	.sectionflags	@""
	.align	4
.nv.constant0._ZN12tensorrt_llm7kernels32fusedQKNormRopeKernelNTokenHeadsIN3c108BFloat16ES3_Li64ELb0ELi8EEEvPviiifPKvS6_S6_PKlii:
	.zero		960


//--------------------- .nv.constant0._ZN12tensorrt_llm7kernels32fusedQKNormRopeKernelNTokenHeadsIN3c108BFloat16ES3_Li64ELb1ELi8EEEvPviiifPKvS6_S6_PKlii --------------------------
	.section	.nv.constant0._ZN12tensorrt_llm7kernels32fusedQKNormRopeKernelNTokenHeadsIN3c108BFloat16ES3_Li64ELb1ELi8EEEvPviiifPKvS6_S6_PKlii,"a",@progbits
	.sectionflags	@""
	.align	4
.nv.constant0._ZN12tensorrt_llm7kernels32fusedQKNormRopeKernelNTokenHeadsIN3c108BFloat16ES3_Li64ELb1ELi8EEEvPviiifPKvS6_S6_PKlii:
	.zero		960


//--------------------- .nv.constant0._ZN12tensorrt_llm7kernels32fusedQKNormRopeKernelNTokenHeadsIN3c108BFloat16ES3_Li256ELb0ELi4EEEvPviiifPKvS6_S6_PKlii --------------------------
	.section	.nv.constant0._ZN12tensorrt_llm7kernels32fusedQKNormRopeKernelNTokenHeadsIN3c108BFloat16ES3_Li256ELb0ELi4EEEvPviiifPKvS6_S6_PKlii,"a",@progbits
	.sectionflags	@""
	.align	4
.nv.constant0._ZN12tensorrt_llm7kernels32fusedQKNormRopeKernelNTokenHeadsIN3c108BFloat16ES3_Li256ELb0ELi4EEEvPviiifPKvS6_S6_PKlii:
	.zero		960


//--------------------- .nv.constant0._ZN12tensorrt_llm7kernels32fusedQKNormRopeKernelNTokenHeadsIN3c108BFloat16ES3_Li256ELb1ELi4EEEvPviiifPKvS6_S6_PKlii --------------------------
	.section	.nv.constant0._ZN12tensorrt_llm7kernels32fusedQKNormRopeKernelNTokenHeadsIN3c108BFloat16ES3_Li256ELb1ELi4EEEvPviiifPKvS6_S6_PKlii,"a",@progbits
	.sectionflags	@""
	.align	4
.nv.constant0._ZN12tensorrt_llm7kernels32fusedQKNormRopeKernelNTokenHeadsIN3c108BFloat16ES3_Li256ELb1ELi4EEEvPviiifPKvS6_S6_PKlii:
	.zero		960


//--------------------- .nv.constant0._ZN12tensorrt_llm7kernels32fusedQKNormRopeKernelNTokenHeadsIN3c108BFloat16ES3_Li128ELb0ELi4EEEvPviiifPKvS6_S6_PKlii --------------------------
	.section	.nv.constant0._ZN12tensorrt_llm7kernels32fusedQKNormRopeKernelNTokenHeadsIN3c108BFloat16ES3_Li128ELb0ELi4EEEvPviiifPKvS6_S6_PKlii,"a",@progbits
	.sectionflags	@""
	.align	4
.nv.constant0._ZN12tensorrt_llm7kernels32fusedQKNormRopeKernelNTokenHeadsIN3c108BFloat16ES3_Li128ELb0ELi4EEEvPviiifPKvS6_S6_PKlii:
	.zero		960


//--------------------- .nv.constant0._ZN12tensorrt_llm7kernels32fusedQKNormRopeKernelNTokenHeadsIN3c108BFloat16ES3_Li128ELb1ELi4EEEvPviiifPKvS6_S6_PKlii --------------------------
	.section	.nv.constant0._ZN12tensorrt_llm7kernels32fusedQKNormRopeKernelNTokenHeadsIN3c108BFloat16ES3_Li128ELb1ELi4EEEvPviiifPKvS6_S6_PKlii,"a",@progbits
	.sectionflags	@""
	.align	4
.nv.constant0._ZN12tensorrt_llm7kernels32fusedQKNormRopeKernelNTokenHeadsIN3c108BFloat16ES3_Li128ELb1ELi4EEEvPviiifPKvS6_S6_PKlii:
	.zero		960


//--------------------- .nv.constant0._ZN12tensorrt_llm7kernels32fusedQKNormRopeKernelNTokenHeadsIN3c108BFloat16ES3_Li64ELb0ELi4EEEvPviiifPKvS6_S6_PKlii --------------------------
	.section	.nv.constant0._ZN12tensorrt_llm7kernels32fusedQKNormRopeKernelNTokenHeadsIN3c108BFloat16ES3_Li64ELb0ELi4EEEvPviiifPKvS6_S6_PKlii,"a",@progbits
	.sectionflags	@""
	.align	4
.nv.constant0._ZN12tensorrt_llm7kernels32fusedQKNormRopeKernelNTokenHeadsIN3c108BFloat16ES3_Li64ELb0ELi4EEEvPviiifPKvS6_S6_PKlii:
	.zero		960


//--------------------- .nv.constant0._ZN12tensorrt_llm7kernels32fusedQKNormRopeKernelNTokenHeadsIN3c108BFloat16ES3_Li64ELb1ELi4EEEvPviiifPKvS6_S6_PKlii --------------------------
	.section	.nv.constant0._ZN12tensorrt_llm7kernels32fusedQKNormRopeKernelNTokenHeadsIN3c108BFloat16ES3_Li64ELb1ELi4EEEvPviiifPKvS6_S6_PKlii,"a",@progbits
	.sectionflags	@""
	.align	4
.nv.constant0._ZN12tensorrt_llm7kernels32fusedQKNormRopeKernelNTokenHeadsIN3c108BFloat16ES3_Li64ELb1ELi4EEEvPviiifPKvS6_S6_PKlii:
	.zero		960


//--------------------- .nv.constant0._ZN12tensorrt_llm7kernels32fusedQKNormRopeKernelNTokenHeadsIN3c108BFloat16ES3_Li256ELb0ELi2EEEvPviiifPKvS6_S6_PKlii --------------------------
	.section	.nv.constant0._ZN12tensorrt_llm7kernels32fusedQKNormRopeKernelNTokenHeadsIN3c108BFloat16ES3_Li256ELb0ELi2EEEvPviiifPKvS6_S6_PKlii,"a",@progbits
	.sectionflags	@""
	.align	4
.nv.constant0._ZN12tensorrt_llm7kernels32fusedQKNormRopeKernelNTokenHeadsIN3c108BFloat16ES3_Li256ELb0ELi2EEEvPviiifPKvS6_S6_PKlii:
	.zero		960


//--------------------- .nv.constant0._ZN12tensorrt_llm7kernels32fusedQKNormRopeKernelNTokenHeadsIN3c108BFloat16ES3_Li256ELb1ELi2EEEvPviiifPKvS6_S6_PKlii --------------------------
	.section	.nv.constant0._ZN12tensorrt_llm7kernels32fusedQKNormRopeKernelNTokenHeadsIN3c108BFloat16ES3_Li256ELb1ELi2EEEvPviiifPKvS6_S6_PKlii,"a",@progbits
	.sectionflags	@""
	.align	4
.nv.constant0._ZN12tensorrt_llm7kernels32fusedQKNormRopeKernelNTokenHeadsIN3c108BFloat16ES3_Li256ELb1ELi2EEEvPviiifPKvS6_S6_PKlii:
	.zero		960


//--------------------- .nv.constant0._ZN12tensorrt_llm7kernels32fusedQKNormRopeKernelNTokenHeadsIN3c108BFloat16ES3_Li128ELb0ELi2EEEvPviiifPKvS6_S6_PKlii --------------------------
	.section	.nv.constant0._ZN12tensorrt_llm7kernels32fusedQKNormRopeKernelNTokenHeadsIN3c108BFloat16ES3_Li128ELb0ELi2EEEvPviiifPKvS6_S6_PKlii,"a",@progbits
	.sectionflags	@""
	.align	4
.nv.constant0._ZN12tensorrt_llm7kernels32fusedQKNormRopeKernelNTokenHeadsIN3c108BFloat16ES3_Li128ELb0ELi2EEEvPviiifPKvS6_S6_PKlii:
	.zero		960


//--------------------- .nv.constant0._ZN12tensorrt_llm7kernels32fusedQKNormRopeKernelNTokenHeadsIN3c108BFloat16ES3_Li128ELb1ELi2EEEvPviiifPKvS6_S6_PKlii --------------------------
	.section	.nv.constant0._ZN12tensorrt_llm7kernels32fusedQKNormRopeKernelNTokenHeadsIN3c108BFloat16ES3_Li128ELb1ELi2EEEvPviiifPKvS6_S6_PKlii,"a",@progbits
	.sectionflags	@""
	.align	4
.nv.constant0._ZN12tensorrt_llm7kernels32fusedQKNormRopeKernelNTokenHeadsIN3c108BFloat16ES3_Li128ELb1ELi2EEEvPviiifPKvS6_S6_PKlii:
	.zero		960


//--------------------- .nv.constant0._ZN12tensorrt_llm7kernels32fusedQKNormRopeKernelNTokenHeadsIN3c108BFloat16ES3_Li64ELb0ELi2EEEvPviiifPKvS6_S6_PKlii --------------------------
	.section	.nv.constant0._ZN12tensorrt_llm7kernels32fusedQKNormRopeKernelNTokenHeadsIN3c108BFloat16ES3_Li64ELb0ELi2EEEvPviiifPKvS6_S6_PKlii,"a",@progbits
	.sectionflags	@""
	.align	4
.nv.constant0._ZN12tensorrt_llm7kernels32fusedQKNormRopeKernelNTokenHeadsIN3c108BFloat16ES3_Li64ELb0ELi2EEEvPviiifPKvS6_S6_PKlii:
	.zero		960


//--------------------- .nv.constant0._ZN12tensorrt_llm7kernels32fusedQKNormRopeKernelNTokenHeadsIN3c108BFloat16ES3_Li64ELb1ELi2EEEvPviiifPKvS6_S6_PKlii --------------------------
	.section	.nv.constant0._ZN12tensorrt_llm7kernels32fusedQKNormRopeKernelNTokenHeadsIN3c108BFloat16ES3_Li64ELb1ELi2EEEvPviiifPKvS6_S6_PKlii,"a",@progbits
	.sectionflags	@""
	.align	4
.nv.constant0._ZN12tensorrt_llm7kernels32fusedQKNormRopeKernelNTokenHeadsIN3c108BFloat16ES3_Li64ELb1ELi2EEEvPviiifPKvS6_S6_PKlii:
	.zero		960


//--------------------- .nv.constant0._ZN12tensorrt_llm7kernels21fusedQKNormRopeKernelIN3c108BFloat16ES3_Li256ELb0EEEvPviiifPKvS6_S6_PKlii --------------------------
	.section	.nv.constant0._ZN12tensorrt_llm7kernels21fusedQKNormRopeKernelIN3c108BFloat16ES3_Li256ELb0EEEvPviiifPKvS6_S6_PKlii,"a",@progbits
	.sectionflags	@""
	.align	4
.nv.constant0._ZN12tensorrt_llm7kernels21fusedQKNormRopeKernelIN3c108BFloat16ES3_Li256ELb0EEEvPviiifPKvS6_S6_PKlii:
	.zero		960


//--------------------- .nv.constant0._ZN12tensorrt_llm7kernels21fusedQKNormRopeKernelIN3c108BFloat16ES3_Li256ELb1EEEvPviiifPKvS6_S6_PKlii --------------------------
	.section	.nv.constant0._ZN12tensorrt_llm7kernels21fusedQKNormRopeKernelIN3c108BFloat16ES3_Li256ELb1EEEvPviiifPKvS6_S6_PKlii,"a",@progbits
	.sectionflags	@""
	.align	4
.nv.constant0._ZN12tensorrt_llm7kernels21fusedQKNormRopeKernelIN3c108BFloat16ES3_Li256ELb1EEEvPviiifPKvS6_S6_PKlii:
	.zero		960


//--------------------- .nv.constant0._ZN12tensorrt_llm7kernels21fusedQKNormRopeKernelIN3c108BFloat16ES3_Li128ELb0EEEvPviiifPKvS6_S6_PKlii --------------------------
	.section	.nv.constant0._ZN12tensorrt_llm7kernels21fusedQKNormRopeKernelIN3c108BFloat16ES3_Li128ELb0EEEvPviiifPKvS6_S6_PKlii,"a",@progbits
	.sectionflags	@""
	.align	4
.nv.constant0._ZN12tensorrt_llm7kernels21fusedQKNormRopeKernelIN3c108BFloat16ES3_Li128ELb0EEEvPviiifPKvS6_S6_PKlii:
	.zero		960


//--------------------- .nv.constant0._ZN12tensorrt_llm7kernels21fusedQKNormRopeKernelIN3c108BFloat16ES3_Li128ELb1EEEvPviiifPKvS6_S6_PKlii --------------------------
	.section	.nv.constant0._ZN12tensorrt_llm7kernels21fusedQKNormRopeKernelIN3c108BFloat16ES3_Li128ELb1EEEvPviiifPKvS6_S6_PKlii,"a",@progbits
	.sectionflags	@""
	.align	4
.nv.constant0._ZN12tensorrt_llm7kernels21fusedQKNormRopeKernelIN3c108BFloat16ES3_Li128ELb1EEEvPviiifPKvS6_S6_PKlii:
	.zero		960


//--------------------- .nv.constant0._ZN12tensorrt_llm7kernels21fusedQKNormRopeKernelIN3c108BFloat16ES3_Li64ELb0EEEvPviiifPKvS6_S6_PKlii --------------------------
	.section	.nv.constant0._ZN12tensorrt_llm7kernels21fusedQKNormRopeKernelIN3c108BFloat16ES3_Li64ELb0EEEvPviiifPKvS6_S6_PKlii,"a",@progbits
	.sectionflags	@""
	.align	4
.nv.constant0._ZN12tensorrt_llm7kernels21fusedQKNormRopeKernelIN3c108BFloat16ES3_Li64ELb0EEEvPviiifPKvS6_S6_PKlii:
	.zero		960


//--------------------- .nv.constant0._ZN12tensorrt_llm7kernels21fusedQKNormRopeKernelIN3c108BFloat16ES3_Li64ELb1EEEvPviiifPKvS6_S6_PKlii --------------------------
	.section	.nv.constant0._ZN12tensorrt_llm7kernels21fusedQKNormRopeKernelIN3c108BFloat16ES3_Li64ELb1EEEvPviiifPKvS6_S6_PKlii,"a",@progbits
	.sectionflags	@""
	.align	4
.nv.constant0._ZN12tensorrt_llm7kernels21fusedQKNormRopeKernelIN3c108BFloat16ES3_Li64ELb1EEEvPviiifPKvS6_S6_PKlii:
	.zero		960


//--------------------- .nv.constant0._ZN12tensorrt_llm7kernels32fusedQKNormRopeKernelNTokenHeadsIN3c108BFloat16ENS2_4HalfELi256ELb0ELi8EEEvPviiifPKvS7_S7_PKlii --------------------------
	.section	.nv.constant0._ZN12tensorrt_llm7kernels32fusedQKNormRopeKernelNTokenHeadsIN3c108BFloat16ENS2_4HalfELi256ELb0ELi8EEEvPviiifPKvS7_S7_PKlii,"a",@progbits
	.sectionflags	@""
	.align	4
.nv.constant0._ZN12tensorrt_llm7kernels32fusedQKNormRopeKernelNTokenHeadsIN3c108BFloat16ENS2_4HalfELi256ELb0ELi8EEEvPviiifPKvS7_S7_PKlii:
	.zero		960


//--------------------- .nv.constant0._ZN12tensorrt_llm7kernels32fusedQKNormRopeKernelNTokenHeadsIN3c108BFloat16ENS2_4HalfELi256ELb1ELi8EEEvPviiifPKvS7_S7_PKlii --------------------------
	.section	.nv.constant0._ZN12tensorrt_llm7kernels32fusedQKNormRopeKernelNTokenHeadsIN3c108BFloat16ENS2_4HalfELi256ELb1ELi8EEEvPviiifPKvS7_S7_PKlii,"a",@progbits
	.sectionflags	@""
	.align	4
.nv.constant0._ZN12tensorrt_llm7kernels32fusedQKNormRopeKernelNTokenHeadsIN3c108BFloat16ENS2_4HalfELi256ELb1ELi8EEEvPviiifPKvS7_S7_PKlii:
	.zero		960


//--------------------- .nv.constant0._ZN12tensorrt_llm7kernels32fusedQKNormRopeKernelNTokenHeadsIN3c108BFloat16ENS2_4HalfELi128ELb0ELi8EEEvPviiifPKvS7_S7_PKlii --------------------------
	.section	.nv.constant0._ZN12tensorrt_llm7kernels32fusedQKNormRopeKernelNTokenHeadsIN3c108BFloat16ENS2_4HalfELi128ELb0ELi8EEEvPviiifPKvS7_S7_PKlii,"a",@progbits
	.sectionflags	@""
	.align	4
.nv.constant0._ZN12tensorrt_llm7kernels32fusedQKNormRopeKernelNTokenHeadsIN3c108BFloat16ENS2_4HalfELi128ELb0ELi8EEEvPviiifPKvS7_S7_PKlii:
	.zero		960


//--------------------- .nv.constant0._ZN12tensorrt_llm7kernels32fusedQKNormRopeKernelNTokenHeadsIN3c108BFloat16ENS2_4HalfELi128ELb1ELi8EEEvPviiifPKvS7_S7_PKlii --------------------------
	.section	.nv.constant0._ZN12tensorrt_llm7kernels32fusedQKNormRopeKernelNTokenHeadsIN3c108BFloat16ENS2_4HalfELi128ELb1ELi8EEEvPviiifPKvS7_S7_PKlii,"a",@progbits
	.sectionflags	@""
	.align	4
.nv.constant0._ZN12tensorrt_llm7kernels32fusedQKNormRopeKernelNTokenHeadsIN3c108BFloat16ENS2_4HalfELi128ELb1ELi8EEEvPviiifPKvS7_S7_PKlii:
	.zero		960


//--------------------- .nv.constant0._ZN12tensorrt_llm7kernels32fusedQKNormRopeKernelNTokenHeadsIN3c108BFloat16ENS2_4HalfELi64ELb0ELi8EEEvPviiifPKvS7_S7_PKlii --------------------------
	.section	.nv.constant0._ZN12tensorrt_llm7kernels32fusedQKNormRopeKernelNTokenHeadsIN3c108BFloat16ENS2_4HalfELi64ELb0ELi8EEEvPviiifPKvS7_S7_PKlii,"a",@progbits
	.sectionflags	@""
	.align	4
.nv.constant0._ZN12tensorrt_llm7kernels32fusedQKNormRopeKernelNTokenHeadsIN3c108BFloat16ENS2_4HalfELi64ELb0ELi8EEEvPviiifPKvS7_S7_PKlii:
	.zero		960


//--------------------- .nv.constant0._ZN12tensorrt_llm7kernels32fusedQKNormRopeKernelNTokenHeadsIN3c108BFloat16ENS2_4HalfELi64ELb1ELi8EEEvPviiifPKvS7_S7_PKlii --------------------------
	.section	.nv.constant0._ZN12tensorrt_llm7kernels32fusedQKNormRopeKernelNTokenHeadsIN3c108BFloat16ENS2_4HalfELi64ELb1ELi8EEEvPviiifPKvS7_S7_PKlii,"a",@progbits
	.sectionflags	@""
	.align	4
.nv.constant0._ZN12tensorrt_llm7kernels32fusedQKNormRopeKernelNTokenHeadsIN3c108BFloat16ENS2_4HalfELi64ELb1ELi8EEEvPviiifPKvS7_S7_PKlii:
	.zero		960


//--------------------- .nv.constant0._ZN12tensorrt_llm7kernels32fusedQKNormRopeKernelNTokenHeadsIN3c108BFloat16ENS2_4HalfELi256ELb0ELi4EEEvPviiifPKvS7_S7_PKlii --------------------------
	.section	.nv.constant0._ZN12tensorrt_llm7kernels32fusedQKNormRopeKernelNTokenHeadsIN3c108BFloat16ENS2_4HalfELi256ELb0ELi4EEEvPviiifPKvS7_S7_PKlii,"a",@progbits
	.sectionflags	@""
	.align	4
.nv.constant0._ZN12tensorrt_llm7kernels32fusedQKNormRopeKernelNTokenHeadsIN3c108BFloat16ENS2_4HalfELi256ELb0ELi4EEEvPviiifPKvS7_S7_PKlii:
	.zero		960


//--------------------- .nv.constant0._ZN12tensorrt_llm7kernels32fusedQKNormRopeKernelNTokenHeadsIN3c108BFloat16ENS2_4HalfELi256ELb1ELi4EEEvPviiifPKvS7_S7_PKlii --------------------------
	.section	.nv.constant0._ZN12tensorrt_llm7kernels32fusedQKNormRopeKernelNTokenHeadsIN3c108BFloat16ENS2_4HalfELi256ELb1ELi4EEEvPviiifPKvS7_S7_PKlii,"a",@progbits
	.sectionflags	@""
	.align	4
.nv.constant0._ZN12tensorrt_llm7kernels32fusedQKNormRopeKernelNTokenHeadsIN3c108BFloat16ENS2_4HalfELi256ELb1ELi4EEEvPviiifPKvS7_S7_PKlii:
	.zero		960


//--------------------- .nv.constant0._ZN12tensorrt_llm7kernels32fusedQKNormRopeKernelNTokenHeadsIN3c108BFloat16ENS2_4HalfELi128ELb0ELi4EEEvPviiifPKvS7_S7_PKlii --------------------------
	.section	.nv.constant0._ZN12tensorrt_llm7kernels32fusedQKNormRopeKernelNTokenHeadsIN3c108BFloat16ENS2_4HalfELi128ELb0ELi4EEEvPviiifPKvS7_S7_PKlii,"a",@progbits
	.sectionflags	@""
	.align	4
.nv.constant0._ZN12tensorrt_llm7kernels32fusedQKNormRopeKernelNTokenHeadsIN3c108BFloat16ENS2_4HalfELi128ELb0ELi4EEEvPviiifPKvS7_S7_PKlii:
	.zero		960


//--------------------- .nv.constant0._ZN12tensorrt_llm7kernels32fusedQKNormRopeKernelNTokenHeadsIN3c108BFloat16ENS2_4HalfELi128ELb1ELi4EEEvPviiifPKvS7_S7_PKlii --------------------------
	.section	.nv.constant0._ZN12tensorrt_llm7kernels32fusedQKNormRopeKernelNTokenHeadsIN3c108BFloat16ENS2_4HalfELi128ELb1ELi4EEEvPviiifPKvS7_S7_PKlii,"a",@progbits
	.sectionflags	@""
	.align	4
.nv.constant0._ZN12tensorrt_llm7kernels32fusedQKNormRopeKernelNTokenHeadsIN3c108BFloat16ENS2_4HalfELi128ELb1ELi4EEEvPviiifPKvS7_S7_PKlii:
	.zero		960


//--------------------- .nv.constant0._ZN12tensorrt_llm7kernels32fusedQKNormRopeKernelNTokenHeadsIN3c108BFloat16ENS2_4HalfELi64ELb0ELi4EEEvPviiifPKvS7_S7_PKlii --------------------------
	.section	.nv.constant0._ZN12tensorrt_llm7kernels32fusedQKNormRopeKernelNTokenHeadsIN3c108BFloat16ENS2_4HalfELi64ELb0ELi4EEEvPviiifPKvS7_S7_PKlii,"a",@progbits
	.sectionflags	@""
	.align	4
.nv.constant0._ZN12tensorrt_llm7kernels32fusedQKNormRopeKernelNTokenHeadsIN3c108BFloat16ENS2_4HalfELi64ELb0ELi4EEEvPviiifPKvS7_S7_PKlii:
	.zero		960


//--------------------- .nv.constant0._ZN12tensorrt_llm7kernels32fusedQKNormRopeKernelNTokenHeadsIN3c108BFloat16ENS2_4HalfELi64ELb1ELi4EEEvPviiifPKvS7_S7_PKlii --------------------------
	.section	.nv.constant0._ZN12tensorrt_llm7kernels32fusedQKNormRopeKernelNTokenHeadsIN3c108BFloat16ENS2_4HalfELi64ELb1ELi4EEEvPviiifPKvS7_S7_PKlii,"a",@progbits
	.sectionflags	@""
	.align	4
.nv.constant0._ZN12tensorrt_llm7kernels32fusedQKNormRopeKernelNTokenHeadsIN3c108BFloat16ENS2_4HalfELi64ELb1ELi4EEEvPviiifPKvS7_S7_PKlii:
	.zero		960


//--------------------- .nv.constant0._ZN12tensorrt_llm7kernels32fusedQKNormRopeKernelNTokenHeadsIN3c108BFloat16ENS2_4HalfELi256ELb0ELi2EEEvPviiifPKvS7_S7_PKlii --------------------------
	.section	.nv.constant0._ZN12tensorrt_llm7kernels32fusedQKNormRopeKernelNTokenHeadsIN3c108BFloat16ENS2_4HalfELi256ELb0ELi2EEEvPviiifPKvS7_S7_PKlii,"a",@progbits
	.sectionflags	@""
	.align	4
.nv.constant0._ZN12tensorrt_llm7kernels32fusedQKNormRopeKernelNTokenHeadsIN3c108BFloat16ENS2_4HalfELi256ELb0ELi2EEEvPviiifPKvS7_S7_PKlii:
	.zero		960


//--------------------- .nv.constant0._ZN12tensorrt_llm7kernels32fusedQKNormRopeKernelNTokenHeadsIN3c108BFloat16ENS2_4HalfELi256ELb1ELi2EEEvPviiifPKvS7_S7_PKlii --------------------------
	.section	.nv.constant0._ZN12tensorrt_llm7kernels32fusedQKNormRopeKernelNTokenHeadsIN3c108BFloat16ENS2_4HalfELi256ELb1ELi2EEEvPviiifPKvS7_S7_PKlii,"a",@progbits
	.sectionflags	@""
	.align	4
.nv.constant0._ZN12tensorrt_llm7kernels32fusedQKNormRopeKernelNTokenHeadsIN3c108BFloat16ENS2_4HalfELi256ELb1ELi2EEEvPviiifPKvS7_S7_PKlii:
	.zero		960


//--------------------- .nv.constant0._ZN12tensorrt_llm7kernels32fusedQKNormRopeKernelNTokenHeadsIN3c108BFloat16ENS2_4HalfELi128ELb0ELi2EEEvPviiifPKvS7_S7_PKlii --------------------------
	.section	.nv.constant0._ZN12tensorrt_llm7kernels32fusedQKNormRopeKernelNTokenHeadsIN3c108BFloat16ENS2_4HalfELi128ELb0ELi2EEEvPviiifPKvS7_S7_PKlii,"a",@progbits
	.sectionflags	@""
	.align	4
.nv.constant0._ZN12tensorrt_llm7kernels32fusedQKNormRopeKernelNTokenHeadsIN3c108BFloat16ENS2_4HalfELi128ELb0ELi2EEEvPviiifPKvS7_S7_PKlii:
	.zero		960


//--------------------- .nv.constant0._ZN12tensorrt_llm7kernels32fusedQKNormRopeKernelNTokenHeadsIN3c108BFloat16ENS2_4HalfELi128ELb1ELi2EEEvPviiifPKvS7_S7_PKlii --------------------------
	.section	.nv.constant0._ZN12tensorrt_llm7kernels32fusedQKNormRopeKernelNTokenHeadsIN3c108BFloat16ENS2_4HalfELi128ELb1ELi2EEEvPviiifPKvS7_S7_PKlii,"a",@progbits
	.sectionflags	@""
	.align	4
.nv.constant0._ZN12tensorrt_llm7kernels32fusedQKNormRopeKernelNTokenHeadsIN3c108BFloat16ENS2_4HalfELi128ELb1ELi2EEEvPviiifPKvS7_S7_PKlii:
	.zero		960


//--------------------- .nv.constant0._ZN12tensorrt_llm7kernels32fusedQKNormRopeKernelNTokenHeadsIN3c108BFloat16ENS2_4HalfELi64ELb0ELi2EEEvPviiifPKvS7_S7_PKlii --------------------------
	.section	.nv.constant0._ZN12tensorrt_llm7kernels32fusedQKNormRopeKernelNTokenHeadsIN3c108BFloat16ENS2_4HalfELi64ELb0ELi2EEEvPviiifPKvS7_S7_PKlii,"a",@progbits
	.sectionflags	@""
	.align	4
.nv.constant0._ZN12tensorrt_llm7kernels32fusedQKNormRopeKernelNTokenHeadsIN3c108BFloat16ENS2_4HalfELi64ELb0ELi2EEEvPviiifPKvS7_S7_PKlii:
	.zero		960


//--------------------- .nv.constant0._ZN12tensorrt_llm7kernels32fusedQKNormRopeKernelNTokenHeadsIN3c108BFloat16ENS2_4HalfELi64ELb1ELi2EEEvPviiifPKvS7_S7_PKlii --------------------------
	.section	.nv.constant0._ZN12tensorrt_llm7kernels32fusedQKNormRopeKernelNTokenHeadsIN3c108BFloat16ENS2_4HalfELi64ELb1ELi2EEEvPviiifPKvS7_S7_PKlii,"a",@progbits
	.sectionflags	@""
	.align	4
.nv.constant0._ZN12tensorrt_llm7kernels32fusedQKNormRopeKernelNTokenHeadsIN3c108BFloat16ENS2_4HalfELi64ELb1ELi2EEEvPviiifPKvS7_S7_PKlii:
	.zero		960


//--------------------- .nv.constant0._ZN12tensorrt_llm7kernels21fusedQKNormRopeKernelIN3c108BFloat16ENS2_4HalfELi256ELb0EEEvPviiifPKvS7_S7_PKlii --------------------------
	.section	.nv.constant0._ZN12tensorrt_llm7kernels21fusedQKNormRopeKernelIN3c108BFloat16ENS2_4HalfELi256ELb0EEEvPviiifPKvS7_S7_PKlii,"a",@progbits
	.sectionflags	@""
	.align	4
.nv.constant0._ZN12tensorrt_llm7kernels21fusedQKNormRopeKernelIN3c108BFloat16ENS2_4HalfELi256ELb0EEEvPviiifPKvS7_S7_PKlii:
	.zero		960


//--------------------- .nv.constant0._ZN12tensorrt_llm7kernels21fusedQKNormRopeKernelIN3c108BFloat16ENS2_4HalfELi256ELb1EEEvPviiifPKvS7_S7_PKlii --------------------------
	.section	.nv.constant0._ZN12tensorrt_llm7kernels21fusedQKNormRopeKernelIN3c108BFloat16ENS2_4HalfELi256ELb1EEEvPviiifPKvS7_S7_PKlii,"a",@progbits
	.sectionflags	@""
	.align	4
.nv.constant0._ZN12tensorrt_llm7kernels21fusedQKNormRopeKernelIN3c108BFloat16ENS2_4HalfELi256ELb1EEEvPviiifPKvS7_S7_PKlii:
	.zero		960


//--------------------- .nv.constant0._ZN12tensorrt_llm7kernels21fusedQKNormRopeKernelIN3c108BFloat16ENS2_4HalfELi128ELb0EEEvPviiifPKvS7_S7_PKlii --------------------------
	.section	.nv.constant0._ZN12tensorrt_llm7kernels21fusedQKNormRopeKernelIN3c108BFloat16ENS2_4HalfELi128ELb0EEEvPviiifPKvS7_S7_PKlii,"a",@progbits
	.sectionflags	@""
	.align	4
.nv.constant0._ZN12tensorrt_llm7kernels21fusedQKNormRopeKernelIN3c108BFloat16ENS2_4HalfELi128ELb0EEEvPviiifPKvS7_S7_PKlii:
	.zero		960


//--------------------- .nv.constant0._ZN12tensorrt_llm7kernels21fusedQKNormRopeKernelIN3c108BFloat16ENS2_4HalfELi128ELb1EEEvPviiifPKvS7_S7_PKlii --------------------------
	.section	.nv.constant0._ZN12tensorrt_llm7kernels21fusedQKNormRopeKernelIN3c108BFloat16ENS2_4HalfELi128ELb1EEEvPviiifPKvS7_S7_PKlii,"a",@progbits
	.sectionflags	@""
	.align	4
.nv.constant0._ZN12tensorrt_llm7kernels21fusedQKNormRopeKernelIN3c108BFloat16ENS2_4HalfELi128ELb1EEEvPviiifPKvS7_S7_PKlii:
	.zero		960


//--------------------- .nv.constant0._ZN12tensorrt_llm7kernels21fusedQKNormRopeKernelIN3c108BFloat16ENS2_4HalfELi64ELb0EEEvPviiifPKvS7_S7_PKlii --------------------------
	.section	.nv.constant0._ZN12tensorrt_llm7kernels21fusedQKNormRopeKernelIN3c108BFloat16ENS2_4HalfELi64ELb0EEEvPviiifPKvS7_S7_PKlii,"a",@progbits
	.sectionflags	@""
	.align	4
.nv.constant0._ZN12tensorrt_llm7kernels21fusedQKNormRopeKernelIN3c108BFloat16ENS2_4HalfELi64ELb0EEEvPviiifPKvS7_S7_PKlii:
	.zero		960


//--------------------- .nv.constant0._ZN12tensorrt_llm7kernels21fusedQKNormRopeKernelIN3c108BFloat16ENS2_4HalfELi64ELb1EEEvPviiifPKvS7_S7_PKlii --------------------------
	.section	.nv.constant0._ZN12tensorrt_llm7kernels21fusedQKNormRopeKernelIN3c108BFloat16ENS2_4HalfELi64ELb1EEEvPviiifPKvS7_S7_PKlii,"a",@progbits
	.sectionflags	@""
	.align	4
.nv.constant0._ZN12tensorrt_llm7kernels21fusedQKNormRopeKernelIN3c108BFloat16ENS2_4HalfELi64ELb1EEEvPviiifPKvS7_S7_PKlii:
	.zero		960


//--------------------- .nv.constant0._ZN12tensorrt_llm7kernels32fusedQKNormRopeKernelNTokenHeadsIN3c108BFloat16EfLi256ELb0ELi8EEEvPviiifPKvS6_S6_PKlii --------------------------
	.section	.nv.constant0._ZN12tensorrt_llm7kernels32fusedQKNormRopeKernelNTokenHeadsIN3c108BFloat16EfLi256ELb0ELi8EEEvPviiifPKvS6_S6_PKlii,"a",@progbits
	.sectionflags	@""
	.align	4
.nv.constant0._ZN12tensorrt_llm7kernels32fusedQKNormRopeKernelNTokenHeadsIN3c108BFloat16EfLi256ELb0ELi8EEEvPviiifPKvS6_S6_PKlii:
	.zero		960


//--------------------- .nv.constant0._ZN12tensorrt_llm7kernels32fusedQKNormRopeKernelNTokenHeadsIN3c108BFloat16EfLi256ELb1ELi8EEEvPviiifPKvS6_S6_PKlii --------------------------
	.section	.nv.constant0._ZN12tensorrt_llm7kernels32fusedQKNormRopeKernelNTokenHeadsIN3c108BFloat16EfLi256ELb1ELi8EEEvPviiifPKvS6_S6_PKlii,"a",@progbits
	.sectionflags	@""
	.align	4
.nv.constant0._ZN12tensorrt_llm7kernels32fusedQKNormRopeKernelNTokenHeadsIN3c108BFloat16EfLi256ELb1ELi8EEEvPviiifPKvS6_S6_PKlii:
	.zero		960


//--------------------- .nv.constant0._ZN12tensorrt_llm7kernels32fusedQKNormRopeKernelNTokenHeadsIN3c108BFloat16EfLi128ELb0ELi8EEEvPviiifPKvS6_S6_PKlii --------------------------
	.section	.nv.constant0._ZN12tensorrt_llm7kernels32fusedQKNormRopeKernelNTokenHeadsIN3c108BFloat16EfLi128ELb0ELi8EEEvPviiifPKvS6_S6_PKlii,"a",@progbits
	.sectionflags	@""
	.align	4
.nv.constant0._ZN12tensorrt_llm7kernels32fusedQKNormRopeKernelNTokenHeadsIN3c108BFloat16EfLi128ELb0ELi8EEEvPviiifPKvS6_S6_PKlii:
	.zero		960


//--------------------- .nv.constant0._ZN12tensorrt_llm7kernels32fusedQKNormRopeKernelNTokenHeadsIN3c108BFloat16EfLi128ELb1ELi8EEEvPviiifPKvS6_S6_PKlii --------------------------
	.section	.nv.constant0._ZN12tensorrt_llm7kernels32fusedQKNormRopeKernelNTokenHeadsIN3c108BFloat16EfLi128ELb1ELi8EEEvPviiifPKvS6_S6_PKlii,"a",@progbits
	.sectionflags	@""
	.align	4
.nv.constant0._ZN12tensorrt_llm7kernels32fusedQKNormRopeKernelNTokenHeadsIN3c108BFloat16EfLi128ELb1ELi8EEEvPviiifPKvS6_S6_PKlii:
	.zero		960


//--------------------- .nv.constant0._ZN12tensorrt_llm7kernels32fusedQKNormRopeKernelNTokenHeadsIN3c108BFloat16EfLi64ELb0ELi8EEEvPviiifPKvS6_S6_PKlii --------------------------
	.section	.nv.constant0._ZN12tensorrt_llm7kernels32fusedQKNormRopeKernelNTokenHeadsIN3c108BFloat16EfLi64ELb0ELi8EEEvPviiifPKvS6_S6_PKlii,"a",@progbits
	.sectionflags	@""
	.align	4
.nv.constant0._ZN12tensorrt_llm7kernels32fusedQKNormRopeKernelNTokenHeadsIN3c108BFloat16EfLi64ELb0ELi8EEEvPviiifPKvS6_S6_PKlii:
	.zero		960


//--------------------- .nv.constant0._ZN12tensorrt_llm7kernels32fusedQKNormRopeKernelNTokenHeadsIN3c108BFloat16EfLi64ELb1ELi8EEEvPviiifPKvS6_S6_PKlii --------------------------
	.section	.nv.constant0._ZN12tensorrt_llm7kernels32fusedQKNormRopeKernelNTokenHeadsIN3c108BFloat16EfLi64ELb1ELi8EEEvPviiifPKvS6_S6_PKlii,"a",@progbits
	.sectionflags	@""
	.align	4
.nv.constant0._ZN12tensorrt_llm7kernels32fusedQKNormRopeKernelNTokenHeadsIN3c108BFloat16EfLi64ELb1ELi8EEEvPviiifPKvS6_S6_PKlii:
	.zero		960


//--------------------- .nv.constant0._ZN12tensorrt_llm7kernels32fusedQKNormRopeKernelNTokenHeadsIN3c108BFloat16EfLi256ELb0ELi4EEEvPviiifPKvS6_S6_PKlii --------------------------
	.section	.nv.constant0._ZN12tensorrt_llm7kernels32fusedQKNormRopeKernelNTokenHeadsIN3c108BFloat16EfLi256ELb0ELi4EEEvPviiifPKvS6_S6_PKlii,"a",@progbits
	.sectionflags	@""
	.align	4
.nv.constant0._ZN12tensorrt_llm7kernels32fusedQKNormRopeKernelNTokenHeadsIN3c108BFloat16EfLi256ELb0ELi4EEEvPviiifPKvS6_S6_PKlii:
	.zero		960


//--------------------- .nv.constant0._ZN12tensorrt_llm7kernels32fusedQKNormRopeKernelNTokenHeadsIN3c108BFloat16EfLi256ELb1ELi4EEEvPviiifPKvS6_S6_PKlii --------------------------
	.section	.nv.constant0._ZN12tensorrt_llm7kernels32fusedQKNormRopeKernelNTokenHeadsIN3c108BFloat16EfLi256ELb1ELi4EEEvPviiifPKvS6_S6_PKlii,"a",@progbits
	.sectionflags	@""
	.align	4
.nv.constant0._ZN12tensorrt_llm7kernels32fusedQKNormRopeKernelNTokenHeadsIN3c108BFloat16EfLi256ELb1ELi4EEEvPviiifPKvS6_S6_PKlii:
	.zero		960


//--------------------- .nv.constant0._ZN12tensorrt_llm7kernels32fusedQKNormRopeKernelNTokenHeadsIN3c108BFloat16EfLi128ELb0ELi4EEEvPviiifPKvS6_S6_PKlii --------------------------
	.section	.nv.constant0._ZN12tensorrt_llm7kernels32fusedQKNormRopeKernelNTokenHeadsIN3c108BFloat16EfLi128ELb0ELi4EEEvPviiifPKvS6_S6_PKlii,"a",@progbits
	.sectionflags	@""
	.align	4
.nv.constant0._ZN12tensorrt_llm7kernels32fusedQKNormRopeKernelNTokenHeadsIN3c108BFloat16EfLi128ELb0ELi4EEEvPviiifPKvS6_S6_PKlii:
	.zero		960


//--------------------- .nv.constant0._ZN12tensorrt_llm7kernels32fusedQKNormRopeKernelNTokenHeadsIN3c108BFloat16EfLi128ELb1ELi4EEEvPviiifPKvS6_S6_PKlii --------------------------
	.section	.nv.constant0._ZN12tensorrt_llm7kernels32fusedQKNormRopeKernelNTokenHeadsIN3c108BFloat16EfLi128ELb1ELi4EEEvPviiifPKvS6_S6_PKlii,"a",@progbits
	.sectionflags	@""
	.align	4
.nv.constant0._ZN12tensorrt_llm7kernels32fusedQKNormRopeKernelNTokenHeadsIN3c108BFloat16EfLi128ELb1ELi4EEEvPviiifPKvS6_S6_PKlii:
	.zero		960


//--------------------- .nv.constant0._ZN12tensorrt_llm7kernels32fusedQKNormRopeKernelNTokenHeadsIN3c108BFloat16EfLi64ELb0ELi4EEEvPviiifPKvS6_S6_PKlii --------------------------
	.section	.nv.constant0._ZN12tensorrt_llm7kernels32fusedQKNormRopeKernelNTokenHeadsIN3c108BFloat16EfLi64ELb0ELi4EEEvPviiifPKvS6_S6_PKlii,"a",@progbits
	.sectionflags	@""
	.align	4
.nv.constant0._ZN12tensorrt_llm7kernels32fusedQKNormRopeKernelNTokenHeadsIN3c108BFloat16EfLi64ELb0ELi4EEEvPviiifPKvS6_S6_PKlii:
	.zero		960


//--------------------- .nv.constant0._ZN12tensorrt_llm7kernels32fusedQKNormRopeKernelNTokenHeadsIN3c108BFloat16EfLi64ELb1ELi4EEEvPviiifPKvS6_S6_PKlii --------------------------
	.section	.nv.constant0._ZN12tensorrt_llm7kernels32fusedQKNormRopeKernelNTokenHeadsIN3c108BFloat16EfLi64ELb1ELi4EEEvPviiifPKvS6_S6_PKlii,"a",@progbits
	.sectionflags	@""
	.align	4
.nv.constant0._ZN12tensorrt_llm7kernels32fusedQKNormRopeKernelNTokenHeadsIN3c108BFloat16EfLi64ELb1ELi4EEEvPviiifPKvS6_S6_PKlii:
	.zero		960


//--------------------- .nv.constant0._ZN12tensorrt_llm7kernels32fusedQKNormRopeKernelNTokenHeadsIN3c108BFloat16EfLi256ELb0ELi2EEEvPviiifPKvS6_S6_PKlii --------------------------
	.section	.nv.constant0._ZN12tensorrt_llm7kernels32fusedQKNormRopeKernelNTokenHeadsIN3c108BFloat16EfLi256ELb0ELi2EEEvPviiifPKvS6_S6_PKlii,"a",@progbits
	.sectionflags	@""
	.align	4
.nv.constant0._ZN12tensorrt_llm7kernels32fusedQKNormRopeKernelNTokenHeadsIN3c108BFloat16EfLi256ELb0ELi2EEEvPviiifPKvS6_S6_PKlii:
	.zero		960


//--------------------- .nv.constant0._ZN12tensorrt_llm7kernels32fusedQKNormRopeKernelNTokenHeadsIN3c108BFloat16EfLi256ELb1ELi2EEEvPviiifPKvS6_S6_PKlii --------------------------
	.section	.nv.constant0._ZN12tensorrt_llm7kernels32fusedQKNormRopeKernelNTokenHeadsIN3c108BFloat16EfLi256ELb1ELi2EEEvPviiifPKvS6_S6_PKlii,"a",@progbits
	.sectionflags	@""
	.align	4
.nv.constant0._ZN12tensorrt_llm7kernels32fusedQKNormRopeKernelNTokenHeadsIN3c108BFloat16EfLi256ELb1ELi2EEEvPviiifPKvS6_S6_PKlii:
	.zero		960


//--------------------- .nv.constant0._ZN12tensorrt_llm7kernels32fusedQKNormRopeKernelNTokenHeadsIN3c108BFloat16EfLi128ELb0ELi2EEEvPviiifPKvS6_S6_PKlii --------------------------
	.section	.nv.constant0._ZN12tensorrt_llm7kernels32fusedQKNormRopeKernelNTokenHeadsIN3c108BFloat16EfLi128ELb0ELi2EEEvPviiifPKvS6_S6_PKlii,"a",@progbits
	.sectionflags	@""
	.align	4
.nv.constant0._ZN12tensorrt_llm7kernels32fusedQKNormRopeKernelNTokenHeadsIN3c108BFloat16EfLi128ELb0ELi2EEEvPviiifPKvS6_S6_PKlii:
	.zero		960


//--------------------- .nv.constant0._ZN12tensorrt_llm7kernels32fusedQKNormRopeKernelNTokenHeadsIN3c108BFloat16EfLi128ELb1ELi2EEEvPviiifPKvS6_S6_PKlii --------------------------
	.section	.nv.constant0._ZN12tensorrt_llm7kernels32fusedQKNormRopeKernelNTokenHeadsIN3c108BFloat16EfLi128ELb1ELi2EEEvPviiifPKvS6_S6_PKlii,"a",@progbits
	.sectionflags	@""
	.align	4
.nv.constant0._ZN12tensorrt_llm7kernels32fusedQKNormRopeKernelNTokenHeadsIN3c108BFloat16EfLi128ELb1ELi2EEEvPviiifPKvS6_S6_PKlii:
	.zero		960


//--------------------- .nv.constant0._ZN12tensorrt_llm7kernels32fusedQKNormRopeKernelNTokenHeadsIN3c108BFloat16EfLi64ELb0ELi2EEEvPviiifPKvS6_S6_PKlii --------------------------
	.section	.nv.constant0._ZN12tensorrt_llm7kernels32fusedQKNormRopeKernelNTokenHeadsIN3c108BFloat16EfLi64ELb0ELi2EEEvPviiifPKvS6_S6_PKlii,"a",@progbits
	.sectionflags	@""
	.align	4
.nv.constant0._ZN12tensorrt_llm7kernels32fusedQKNormRopeKernelNTokenHeadsIN3c108BFloat16EfLi64ELb0ELi2EEEvPviiifPKvS6_S6_PKlii:
	.zero		960


//--------------------- .nv.constant0._ZN12tensorrt_llm7kernels32fusedQKNormRopeKernelNTokenHeadsIN3c108BFloat16EfLi64ELb1ELi2EEEvPviiifPKvS6_S6_PKlii --------------------------
	.section	.nv.constant0._ZN12tensorrt_llm7kernels32fusedQKNormRopeKernelNTokenHeadsIN3c108BFloat16EfLi64ELb1ELi2EEEvPviiifPKvS6_S6_PKlii,"a",@progbits
	.sectionflags	@""
	.align	4
.nv.constant0._ZN12tensorrt_llm7kernels32fusedQKNormRopeKernelNTokenHeadsIN3c108BFloat16EfLi64ELb1ELi2EEEvPviiifPKvS6_S6_PKlii:
	.zero		960


//--------------------- .nv.constant0._ZN12tensorrt_llm7kernels21fusedQKNormRopeKernelIN3c108BFloat16EfLi256ELb0EEEvPviiifPKvS6_S6_PKlii --------------------------
	.section	.nv.constant0._ZN12tensorrt_llm7kernels21fusedQKNormRopeKernelIN3c108BFloat16EfLi256ELb0EEEvPviiifPKvS6_S6_PKlii,"a",@progbits
	.sectionflags	@""
	.align	4
.nv.constant0._ZN12tensorrt_llm7kernels21fusedQKNormRopeKernelIN3c108BFloat16EfLi256ELb0EEEvPviiifPKvS6_S6_PKlii:
	.zero		960


//--------------------- .nv.constant0._ZN12tensorrt_llm7kernels21fusedQKNormRopeKernelIN3c108BFloat16EfLi256ELb1EEEvPviiifPKvS6_S6_PKlii --------------------------
	.section	.nv.constant0._ZN12tensorrt_llm7kernels21fusedQKNormRopeKernelIN3c108BFloat16EfLi256ELb1EEEvPviiifPKvS6_S6_PKlii,"a",@progbits
	.sectionflags	@""
	.align	4
.nv.constant0._ZN12tensorrt_llm7kernels21fusedQKNormRopeKernelIN3c108BFloat16EfLi256ELb1EEEvPviiifPKvS6_S6_PKlii:
	.zero		960


//--------------------- .nv.constant0._ZN12tensorrt_llm7kernels21fusedQKNormRopeKernelIN3c108BFloat16EfLi128ELb0EEEvPviiifPKvS6_S6_PKlii --------------------------
	.section	.nv.constant0._ZN12tensorrt_llm7kernels21fusedQKNormRopeKernelIN3c108BFloat16EfLi128ELb0EEEvPviiifPKvS6_S6_PKlii,"a",@progbits
	.sectionflags	@""
	.align	4
.nv.constant0._ZN12tensorrt_llm7kernels21fusedQKNormRopeKernelIN3c108BFloat16EfLi128ELb0EEEvPviiifPKvS6_S6_PKlii:
	.zero		960


//--------------------- .nv.constant0._ZN12tensorrt_llm7kernels21fusedQKNormRopeKernelIN3c108BFloat16EfLi128ELb1EEEvPviiifPKvS6_S6_PKlii --------------------------
	.section	.nv.constant0._ZN12tensorrt_llm7kernels21fusedQKNormRopeKernelIN3c108BFloat16EfLi128ELb1EEEvPviiifPKvS6_S6_PKlii,"a",@progbits
	.sectionflags	@""
	.align	4
.nv.constant0._ZN12tensorrt_llm7kernels21fusedQKNormRopeKernelIN3c108BFloat16EfLi128ELb1EEEvPviiifPKvS6_S6_PKlii:
	.zero		960


//--------------------- .nv.constant0._ZN12tensorrt_llm7kernels21fusedQKNormRopeKernelIN3c108BFloat16EfLi64ELb0EEEvPviiifPKvS6_S6_PKlii --------------------------
	.section	.nv.constant0._ZN12tensorrt_llm7kernels21fusedQKNormRopeKernelIN3c108BFloat16EfLi64ELb0EEEvPviiifPKvS6_S6_PKlii,"a",@progbits
	.sectionflags	@""
	.align	4
.nv.constant0._ZN12tensorrt_llm7kernels21fusedQKNormRopeKernelIN3c108BFloat16EfLi64ELb0EEEvPviiifPKvS6_S6_PKlii:
	.zero		960


//--------------------- .nv.constant0._ZN12tensorrt_llm7kernels21fusedQKNormRopeKernelIN3c108BFloat16EfLi64ELb1EEEvPviiifPKvS6_S6_PKlii --------------------------
	.section	.nv.constant0._ZN12tensorrt_llm7kernels21fusedQKNormRopeKernelIN3c108BFloat16EfLi64ELb1EEEvPviiifPKvS6_S6_PKlii,"a",@progbits
	.sectionflags	@""
	.align	4
.nv.constant0._ZN12tensorrt_llm7kernels21fusedQKNormRopeKernelIN3c108BFloat16EfLi64ELb1EEEvPviiifPKvS6_S6_PKlii:
	.zero		960


//--------------------- .nv.constant0._ZN12tensorrt_llm7kernels32fusedQKNormRopeKernelNTokenHeadsIN3c104HalfENS2_8BFloat16ELi256ELb0ELi8EEEvPviiifPKvS7_S7_PKlii --------------------------
	.section	.nv.constant0._ZN12tensorrt_llm7kernels32fusedQKNormRopeKernelNTokenHeadsIN3c104HalfENS2_8BFloat16ELi256ELb0ELi8EEEvPviiifPKvS7_S7_PKlii,"a",@progbits
	.sectionflags	@""
	.align	4
.nv.constant0._ZN12tensorrt_llm7kernels32fusedQKNormRopeKernelNTokenHeadsIN3c104HalfENS2_8BFloat16ELi256ELb0ELi8EEEvPviiifPKvS7_S7_PKlii:
	.zero		960


//--------------------- .nv.constant0._ZN12tensorrt_llm7kernels32fusedQKNormRopeKernelNTokenHeadsIN3c104HalfENS2_8BFloat16ELi256ELb1ELi8EEEvPviiifPKvS7_S7_PKlii --------------------------
	.section	.nv.constant0._ZN12tensorrt_llm7kernels32fusedQKNormRopeKernelNTokenHeadsIN3c104HalfENS2_8BFloat16ELi256ELb1ELi8EEEvPviiifPKvS7_S7_PKlii,"a",@progbits
	.sectionflags	@""
	.align	4
.nv.constant0._ZN12tensorrt_llm7kernels32fusedQKNormRopeKernelNTokenHeadsIN3c104HalfENS2_8BFloat16ELi256ELb1ELi8EEEvPviiifPKvS7_S7_PKlii:
	.zero		960


//--------------------- .nv.constant0._ZN12tensorrt_llm7kernels32fusedQKNormRopeKernelNTokenHeadsIN3c104HalfENS2_8BFloat16ELi128ELb0ELi8EEEvPviiifPKvS7_S7_PKlii --------------------------
	.section	.nv.constant0._ZN12tensorrt_llm7kernels32fusedQKNormRopeKernelNTokenHeadsIN3c104HalfENS2_8BFloat16ELi128ELb0ELi8EEEvPviiifPKvS7_S7_PKlii,"a",@progbits
	.sectionflags	@""
	.align	4
.nv.constant0._ZN12tensorrt_llm7kernels32fusedQKNormRopeKernelNTokenHeadsIN3c104HalfENS2_8BFloat16ELi128ELb0ELi8EEEvPviiifPKvS7_S7_PKlii:
	.zero		960


//--------------------- .nv.constant0._ZN12tensorrt_llm7kernels32fusedQKNormRopeKernelNTokenHeadsIN3c104HalfENS2_8BFloat16ELi128ELb1ELi8EEEvPviiifPKvS7_S7_PKlii --------------------------
	.section	.nv.constant0._ZN12tensorrt_llm7kernels32fusedQKNormRopeKernelNTokenHeadsIN3c104HalfENS2_8BFloat16ELi128ELb1ELi8EEEvPviiifPKvS7_S7_PKlii,"a",@progbits
	.sectionflags	@""
	.align	4
.nv.constant0._ZN12tensorrt_llm7kernels32fusedQKNormRopeKernelNTokenHeadsIN3c104HalfENS2_8BFloat16ELi128ELb1ELi8EEEvPviiifPKvS7_S7_PKlii:
	.zero		960


//--------------------- .nv.constant0._ZN12tensorrt_llm7kernels32fusedQKNormRopeKernelNTokenHeadsIN3c104HalfENS2_8BFloat16ELi64ELb0ELi8EEEvPviiifPKvS7_S7_PKlii --------------------------
	.section	.nv.constant0._ZN12tensorrt_llm7kernels32fusedQKNormRopeKernelNTokenHeadsIN3c104HalfENS2_8BFloat16ELi64ELb0ELi8EEEvPviiifPKvS7_S7_PKlii,"a",@progbits
	.sectionflags	@""
	.align	4
.nv.constant0._ZN12tensorrt_llm7kernels32fusedQKNormRopeKernelNTokenHeadsIN3c104HalfENS2_8BFloat16ELi64ELb0ELi8EEEvPviiifPKvS7_S7_PKlii:
	.zero		960


//--------------------- .nv.constant0._ZN12tensorrt_llm7kernels32fusedQKNormRopeKernelNTokenHeadsIN3c104HalfENS2_8BFloat16ELi64ELb1ELi8EEEvPviiifPKvS7_S7_PKlii --------------------------
	.section	.nv.constant0._ZN12tensorrt_llm7kernels32fusedQKNormRopeKernelNTokenHeadsIN3c104HalfENS2_8BFloat16ELi64ELb1ELi8EEEvPviiifPKvS7_S7_PKlii,"a",@progbits
	.sectionflags	@""
	.align	4
.nv.constant0._ZN12tensorrt_llm7kernels32fusedQKNormRopeKernelNTokenHeadsIN3c104HalfENS2_8BFloat16ELi64ELb1ELi8EEEvPviiifPKvS7_S7_PKlii:
	.zero		960


//--------------------- .nv.constant0._ZN12tensorrt_llm7kernels32fusedQKNormRopeKernelNTokenHeadsIN3c104HalfENS2_8BFloat16ELi256ELb0ELi4EEEvPviiifPKvS7_S7_PKlii --------------------------
	.section	.nv.constant0._ZN12tensorrt_llm7kernels32fusedQKNormRopeKernelNTokenHeadsIN3c104HalfENS2_8BFloat16ELi256ELb0ELi4EEEvPviiifPKvS7_S7_PKlii,"a",@progbits
	.sectionflags	@""
	.align	4
.nv.constant0._ZN12tensorrt_llm7kernels32fusedQKNormRopeKernelNTokenHeadsIN3c104HalfENS2_8BFloat16ELi256ELb0ELi4EEEvPviiifPKvS7_S7_PKlii:
	.zero		960


//--------------------- .nv.constant0._ZN12tensorrt_llm7kernels32fusedQKNormRopeKernelNTokenHeadsIN3c104HalfENS2_8BFloat16ELi256ELb1ELi4EEEvPviiifPKvS7_S7_PKlii --------------------------
	.section	.nv.constant0._ZN12tensorrt_llm7kernels32fusedQKNormRopeKernelNTokenHeadsIN3c104HalfENS2_8BFloat16ELi256ELb1ELi4EEEvPviiifPKvS7_S7_PKlii,"a",@progbits
	.sectionflags	@""
	.align	4
.nv.constant0._ZN12tensorrt_llm7kernels32fusedQKNormRopeKernelNTokenHeadsIN3c104HalfENS2_8BFloat16ELi256ELb1ELi4EEEvPviiifPKvS7_S7_PKlii:
	.zero		960


//--------------------- .nv.constant0._ZN12tensorrt_llm7kernels32fusedQKNormRopeKernelNTokenHeadsIN3c104HalfENS2_8BFloat16ELi128ELb0ELi4EEEvPviiifPKvS7_S7_PKlii --------------------------
	.section	.nv.constant0._ZN12tensorrt_llm7kernels32fusedQKNormRopeKernelNTokenHeadsIN3c104HalfENS2_8BFloat16ELi128ELb0ELi4EEEvPviiifPKvS7_S7_PKlii,"a",@progbits
	.sectionflags	@""
	.align	4
.nv.constant0._ZN12tensorrt_llm7kernels32fusedQKNormRopeKernelNTokenHeadsIN3c104HalfENS2_8BFloat16ELi128ELb0ELi4EEEvPviiifPKvS7_S7_PKlii:
	.zero		960


//--------------------- .nv.constant0._ZN12tensorrt_llm7kernels32fusedQKNormRopeKernelNTokenHeadsIN3c104HalfENS2_8BFloat16ELi128ELb1ELi4EEEvPviiifPKvS7_S7_PKlii --------------------------
	.section	.nv.constant0._ZN12tensorrt_llm7kernels32fusedQKNormRopeKernelNTokenHeadsIN3c104HalfENS2_8BFloat16ELi128ELb1ELi4EEEvPviiifPKvS7_S7_PKlii,"a",@progbits
	.sectionflags	@""
	.align	4
.nv.constant0._ZN12tensorrt_llm7kernels32fusedQKNormRopeKernelNTokenHeadsIN3c104HalfENS2_8BFloat16ELi128ELb1ELi4EEEvPviiifPKvS7_S7_PKlii:
	.zero		960


//--------------------- .nv.constant0._ZN12tensorrt_llm7kernels32fusedQKNormRopeKernelNTokenHeadsIN3c104HalfENS2_8BFloat16ELi64ELb0ELi4EEEvPviiifPKvS7_S7_PKlii --------------------------
	.section	.nv.constant0._ZN12tensorrt_llm7kernels32fusedQKNormRopeKernelNTokenHeadsIN3c104HalfENS2_8BFloat16ELi64ELb0ELi4EEEvPviiifPKvS7_S7_PKlii,"a",@progbits
	.sectionflags	@""
	.align	4
.nv.constant0._ZN12tensorrt_llm7kernels32fusedQKNormRopeKernelNTokenHeadsIN3c104HalfENS2_8BFloat16ELi64ELb0ELi4EEEvPviiifPKvS7_S7_PKlii:
	.zero		960


//--------------------- .nv.constant0._ZN12tensorrt_llm7kernels32fusedQKNormRopeKernelNTokenHeadsIN3c104HalfENS2_8BFloat16ELi64ELb1ELi4EEEvPviiifPKvS7_S7_PKlii --------------------------
	.section	.nv.constant0._ZN12tensorrt_llm7kernels32fusedQKNormRopeKernelNTokenHeadsIN3c104HalfENS2_8BFloat16ELi64ELb1ELi4EEEvPviiifPKvS7_S7_PKlii,"a",@progbits
	.sectionflags	@""
	.align	4
.nv.constant0._ZN12tensorrt_llm7kernels32fusedQKNormRopeKernelNTokenHeadsIN3c104HalfENS2_8BFloat16ELi64ELb1ELi4EEEvPviiifPKvS7_S7_PKlii:
	.zero		960


//--------------------- .nv.constant0._ZN12tensorrt_llm7kernels32fusedQKNormRopeKernelNTokenHeadsIN3c104HalfENS2_8BFloat16ELi256ELb0ELi2EEEvPviiifPKvS7_S7_PKlii --------------------------
	.section	.nv.constant0._ZN12tensorrt_llm7kernels32fusedQKNormRopeKernelNTokenHeadsIN3c104HalfENS2_8BFloat16ELi256ELb0ELi2EEEvPviiifPKvS7_S7_PKlii,"a",@progbits
	.sectionflags	@""
	.align	4
.nv.constant0._ZN12tensorrt_llm7kernels32fusedQKNormRopeKernelNTokenHeadsIN3c104HalfENS2_8BFloat16ELi256ELb0ELi2EEEvPviiifPKvS7_S7_PKlii:
	.zero		960


//--------------------- .nv.constant0._ZN12tensorrt_llm7kernels32fusedQKNormRopeKernelNTokenHeadsIN3c104HalfENS2_8BFloat16ELi256ELb1ELi2EEEvPviiifPKvS7_S7_PKlii --------------------------
	.section	.nv.constant0._ZN12tensorrt_llm7kernels32fusedQKNormRopeKernelNTokenHeadsIN3c104HalfENS2_8BFloat16ELi256ELb1ELi2EEEvPviiifPKvS7_S7_PKlii,"a",@progbits
	.sectionflags	@""
	.align	4
.nv.constant0._ZN12tensorrt_llm7kernels32fusedQKNormRopeKernelNTokenHeadsIN3c104HalfENS2_8BFloat16ELi256ELb1ELi2EEEvPviiifPKvS7_S7_PKlii:
	.zero		960


//--------------------- .nv.constant0._ZN12tensorrt_llm7kernels32fusedQKNormRopeKernelNTokenHeadsIN3c104HalfENS2_8BFloat16ELi128ELb0ELi2EEEvPviiifPKvS7_S7_PKlii --------------------------
	.section	.nv.constant0._ZN12tensorrt_llm7kernels32fusedQKNormRopeKernelNTokenHeadsIN3c104HalfENS2_8BFloat16ELi128ELb0ELi2EEEvPviiifPKvS7_S7_PKlii,"a",@progbits
	.sectionflags	@""
	.align	4
.nv.constant0._ZN12tensorrt_llm7kernels32fusedQKNormRopeKernelNTokenHeadsIN3c104HalfENS2_8BFloat16ELi128ELb0ELi2EEEvPviiifPKvS7_S7_PKlii:
	.zero		960


//--------------------- .nv.constant0._ZN12tensorrt_llm7kernels32fusedQKNormRopeKernelNTokenHeadsIN3c104HalfENS2_8BFloat16ELi128ELb1ELi2EEEvPviiifPKvS7_S7_PKlii --------------------------
	.section	.nv.constant0._ZN12tensorrt_llm7kernels32fusedQKNormRopeKernelNTokenHeadsIN3c104HalfENS2_8BFloat16ELi128ELb1ELi2EEEvPviiifPKvS7_S7_PKlii,"a",@progbits
	.sectionflags	@""
	.align	4
.nv.constant0._ZN12tensorrt_llm7kernels32fusedQKNormRopeKernelNTokenHeadsIN3c104HalfENS2_8BFloat16ELi128ELb1ELi2EEEvPviiifPKvS7_S7_PKlii:
	.zero		960


//--------------------- .nv.constant0._ZN12tensorrt_llm7kernels32fusedQKNormRopeKernelNTokenHeadsIN3c104HalfENS2_8BFloat16ELi64ELb0ELi2EEEvPviiifPKvS7_S7_PKlii --------------------------
	.section	.nv.constant0._ZN12tensorrt_llm7kernels32fusedQKNormRopeKernelNTokenHeadsIN3c104HalfENS2_8BFloat16ELi64ELb0ELi2EEEvPviiifPKvS7_S7_PKlii,"a",@progbits
	.sectionflags	@""
	.align	4
.nv.constant0._ZN12tensorrt_llm7kernels32fusedQKNormRopeKernelNTokenHeadsIN3c104HalfENS2_8BFloat16ELi64ELb0ELi2EEEvPviiifPKvS7_S7_PKlii:
	.zero		960


//--------------------- .nv.constant0._ZN12tensorrt_llm7kernels32fusedQKNormRopeKernelNTokenHeadsIN3c104HalfENS2_8BFloat16ELi64ELb1ELi2EEEvPviiifPKvS7_S7_PKlii --------------------------
	.section	.nv.constant0._ZN12tensorrt_llm7kernels32fusedQKNormRopeKernelNTokenHeadsIN3c104HalfENS2_8BFloat16ELi64ELb1ELi2EEEvPviiifPKvS7_S7_PKlii,"a",@progbits
	.sectionflags	@""
	.align	4
.nv.constant0._ZN12tensorrt_llm7kernels32fusedQKNormRopeKernelNTokenHeadsIN3c104HalfENS2_8BFloat16ELi64ELb1ELi2EEEvPviiifPKvS7_S7_PKlii:
	.zero		960


//--------------------- .nv.constant0._ZN12tensorrt_llm7kernels21fusedQKNormRopeKernelIN3c104HalfENS2_8BFloat16ELi256ELb0EEEvPviiifPKvS7_S7_PKlii --------------------------
	.section	.nv.constant0._ZN12tensorrt_llm7kernels21fusedQKNormRopeKernelIN3c104HalfENS2_8BFloat16ELi256ELb0EEEvPviiifPKvS7_S7_PKlii,"a",@progbits
	.sectionflags	@""
	.align	4
.nv.constant0._ZN12tensorrt_llm7kernels21fusedQKNormRopeKernelIN3c104HalfENS2_8BFloat16ELi256ELb0EEEvPviiifPKvS7_S7_PKlii:
	.zero		960


//--------------------- .nv.constant0._ZN12tensorrt_llm7kernels21fusedQKNormRopeKernelIN3c104HalfENS2_8BFloat16ELi256ELb1EEEvPviiifPKvS7_S7_PKlii --------------------------
	.section	.nv.constant0._ZN12tensorrt_llm7kernels21fusedQKNormRopeKernelIN3c104HalfENS2_8BFloat16ELi256ELb1EEEvPviiifPKvS7_S7_PKlii,"a",@progbits
	.sectionflags	@""
	.align	4
.nv.constant0._ZN12tensorrt_llm7kernels21fusedQKNormRopeKernelIN3c104HalfENS2_8BFloat16ELi256ELb1EEEvPviiifPKvS7_S7_PKlii:
	.zero		960


//--------------------- .nv.constant0._ZN12tensorrt_llm7kernels21fusedQKNormRopeKernelIN3c104HalfENS2_8BFloat16ELi128ELb0EEEvPviiifPKvS7_S7_PKlii --------------------------
	.section	.nv.constant0._ZN12tensorrt_llm7kernels21fusedQKNormRopeKernelIN3c104HalfENS2_8BFloat16ELi128ELb0EEEvPviiifPKvS7_S7_PKlii,"a",@progbits
	.sectionflags	@""
	.align	4
.nv.constant0._ZN12tensorrt_llm7kernels21fusedQKNormRopeKernelIN3c104HalfENS2_8BFloat16ELi128ELb0EEEvPviiifPKvS7_S7_PKlii:
	.zero		960


//--------------------- .nv.constant0._ZN12tensorrt_llm7kernels21fusedQKNormRopeKernelIN3c104HalfENS2_8BFloat16ELi128ELb1EEEvPviiifPKvS7_S7_PKlii --------------------------
	.section	.nv.constant0._ZN12tensorrt_llm7kernels21fusedQKNormRopeKernelIN3c104HalfENS2_8BFloat16ELi128ELb1EEEvPviiifPKvS7_S7_PKlii,"a",@progbits
	.sectionflags	@""
	.align	4
.nv.constant0._ZN12tensorrt_llm7kernels21fusedQKNormRopeKernelIN3c104HalfENS2_8BFloat16ELi128ELb1EEEvPviiifPKvS7_S7_PKlii:
	.zero		960


//--------------------- .nv.constant0._ZN12tensorrt_llm7kernels21fusedQKNormRopeKernelIN3c104HalfENS2_8BFloat16ELi64ELb0EEEvPviiifPKvS7_S7_PKlii --------------------------
	.section	.nv.constant0._ZN12tensorrt_llm7kernels21fusedQKNormRopeKernelIN3c104HalfENS2_8BFloat16ELi64ELb0EEEvPviiifPKvS7_S7_PKlii,"a",@progbits
	.sectionflags	@""
	.align	4
.nv.constant0._ZN12tensorrt_llm7kernels21fusedQKNormRopeKernelIN3c104HalfENS2_8BFloat16ELi64ELb0EEEvPviiifPKvS7_S7_PKlii:
	.zero		960


//--------------------- .nv.constant0._ZN12tensorrt_llm7kernels21fusedQKNormRopeKernelIN3c104HalfENS2_8BFloat16ELi64ELb1EEEvPviiifPKvS7_S7_PKlii --------------------------
	.section	.nv.constant0._ZN12tensorrt_llm7kernels21fusedQKNormRopeKernelIN3c104HalfENS2_8BFloat16ELi64ELb1EEEvPviiifPKvS7_S7_PKlii,"a",@progbits
	.sectionflags	@""
	.align	4
.nv.constant0._ZN12tensorrt_llm7kernels21fusedQKNormRopeKernelIN3c104HalfENS2_8BFloat16ELi64ELb1EEEvPviiifPKvS7_S7_PKlii:
	.zero		960


//--------------------- .nv.constant0._ZN12tensorrt_llm7kernels32fusedQKNormRopeKernelNTokenHeadsIN3c104HalfES3_Li256ELb0ELi8EEEvPviiifPKvS6_S6_PKlii --------------------------
	.section	.nv.constant0._ZN12tensorrt_llm7kernels32fusedQKNormRopeKernelNTokenHeadsIN3c104HalfES3_Li256ELb0ELi8EEEvPviiifPKvS6_S6_PKlii,"a",@progbits
	.sectionflags	@""
	.align	4
.nv.constant0._ZN12tensorrt_llm7kernels32fusedQKNormRopeKernelNTokenHeadsIN3c104HalfES3_Li256ELb0ELi8EEEvPviiifPKvS6_S6_PKlii:
	.zero		960


//--------------------- .nv.constant0._ZN12tensorrt_llm7kernels32fusedQKNormRopeKernelNTokenHeadsIN3c104HalfES3_Li256ELb1ELi8EEEvPviiifPKvS6_S6_PKlii --------------------------
	.section	.nv.constant0._ZN12tensorrt_llm7kernels32fusedQKNormRopeKernelNTokenHeadsIN3c104HalfES3_Li256ELb1ELi8EEEvPviiifPKvS6_S6_PKlii,"a",@progbits
	.sectionflags	@""
	.align	4
.nv.constant0._ZN12tensorrt_llm7kernels32fusedQKNormRopeKernelNTokenHeadsIN3c104HalfES3_Li256ELb1ELi8EEEvPviiifPKvS6_S6_PKlii:
	.zero		960


//--------------------- .nv.constant0._ZN12tensorrt_llm7kernels32fusedQKNormRopeKernelNTokenHeadsIN3c104HalfES3_Li128ELb0ELi8EEEvPviiifPKvS6_S6_PKlii --------------------------
	.section	.nv.constant0._ZN12tensorrt_llm7kernels32fusedQKNormRopeKernelNTokenHeadsIN3c104HalfES3_Li128ELb0ELi8EEEvPviiifPKvS6_S6_PKlii,"a",@progbits
	.sectionflags	@""
	.align	4
.nv.constant0._ZN12tensorrt_llm7kernels32fusedQKNormRopeKernelNTokenHeadsIN3c104HalfES3_Li128ELb0ELi8EEEvPviiifPKvS6_S6_PKlii:
	.zero		960


//--------------------- .nv.constant0._ZN12tensorrt_llm7kernels32fusedQKNormRopeKernelNTokenHeadsIN3c104HalfES3_Li128ELb1ELi8EEEvPviiifPKvS6_S6_PKlii --------------------------
	.section	.nv.constant0._ZN12tensorrt_llm7kernels32fusedQKNormRopeKernelNTokenHeadsIN3c104HalfES3_Li128ELb1ELi8EEEvPviiifPKvS6_S6_PKlii,"a",@progbits
	.sectionflags	@""
	.align	4
.nv.constant0._ZN12tensorrt_llm7kernels32fusedQKNormRopeKernelNTokenHeadsIN3c104HalfES3_Li128ELb1ELi8EEEvPviiifPKvS6_S6_PKlii:
	.zero		960


//--------------------- .nv.constant0._ZN12tensorrt_llm7kernels32fusedQKNormRopeKernelNTokenHeadsIN3c104HalfES3_Li64ELb0ELi8EEEvPviiifPKvS6_S6_PKlii --------------------------
	.section	.nv.constant0._ZN12tensorrt_llm7kernels32fusedQKNormRopeKernelNTokenHeadsIN3c104HalfES3_Li64ELb0ELi8EEEvPviiifPKvS6_S6_PKlii,"a",@progbits
	.sectionflags	@""
	.align	4
.nv.constant0._ZN12tensorrt_llm7kernels32fusedQKNormRopeKernelNTokenHeadsIN3c104HalfES3_Li64ELb0ELi8EEEvPviiifPKvS6_S6_PKlii:
	.zero		960


//--------------------- .nv.constant0._ZN12tensorrt_llm7kernels32fusedQKNormRopeKernelNTokenHeadsIN3c104HalfES3_Li64ELb1ELi8EEEvPviiifPKvS6_S6_PKlii --------------------------
	.section	.nv.constant0._ZN12tensorrt_llm7kernels32fusedQKNormRopeKernelNTokenHeadsIN3c104HalfES3_Li64ELb1ELi8EEEvPviiifPKvS6_S6_PKlii,"a",@progbits
	.sectionflags	@""
	.align	4
.nv.constant0._ZN12tensorrt_llm7kernels32fusedQKNormRopeKernelNTokenHeadsIN3c104HalfES3_Li64ELb1ELi8EEEvPviiifPKvS6_S6_PKlii:
	.zero		960


//--------------------- .nv.constant0._ZN12tensorrt_llm7kernels32fusedQKNormRopeKernelNTokenHeadsIN3c104HalfES3_Li256ELb0ELi4EEEvPviiifPKvS6_S6_PKlii --------------------------
	.section	.nv.constant0._ZN12tensorrt_llm7kernels32fusedQKNormRopeKernelNTokenHeadsIN3c104HalfES3_Li256ELb0ELi4EEEvPviiifPKvS6_S6_PKlii,"a",@progbits
	.sectionflags	@""
	.align	4
.nv.constant0._ZN12tensorrt_llm7kernels32fusedQKNormRopeKernelNTokenHeadsIN3c104HalfES3_Li256ELb0ELi4EEEvPviiifPKvS6_S6_PKlii:
	.zero		960


//--------------------- .nv.constant0._ZN12tensorrt_llm7kernels32fusedQKNormRopeKernelNTokenHeadsIN3c104HalfES3_Li256ELb1ELi4EEEvPviiifPKvS6_S6_PKlii --------------------------
	.section	.nv.constant0._ZN12tensorrt_llm7kernels32fusedQKNormRopeKernelNTokenHeadsIN3c104HalfES3_Li256ELb1ELi4EEEvPviiifPKvS6_S6_PKlii,"a",@progbits
	.sectionflags	@""
	.align	4
.nv.constant0._ZN12tensorrt_llm7kernels32fusedQKNormRopeKernelNTokenHeadsIN3c104HalfES3_Li256ELb1ELi4EEEvPviiifPKvS6_S6_PKlii:
	.zero		960


//--------------------- .nv.constant0._ZN12tensorrt_llm7kernels32fusedQKNormRopeKernelNTokenHeadsIN3c104HalfES3_Li128ELb0ELi4EEEvPviiifPKvS6_S6_PKlii --------------------------
	.section	.nv.constant0._ZN12tensorrt_llm7kernels32fusedQKNormRopeKernelNTokenHeadsIN3c104HalfES3_Li128ELb0ELi4EEEvPviiifPKvS6_S6_PKlii,"a",@progbits
	.sectionflags	@""
	.align	4
.nv.constant0._ZN12tensorrt_llm7kernels32fusedQKNormRopeKernelNTokenHeadsIN3c104HalfES3_Li128ELb0ELi4EEEvPviiifPKvS6_S6_PKlii:
	.zero		960


//--------------------- .nv.constant0._ZN12tensorrt_llm7kernels32fusedQKNormRopeKernelNTokenHeadsIN3c104HalfES3_Li128ELb1ELi4EEEvPviiifPKvS6_S6_PKlii --------------------------
	.section	.nv.constant0._ZN12tensorrt_llm7kernels32fusedQKNormRopeKernelNTokenHeadsIN3c104HalfES3_Li128ELb1ELi4EEEvPviiifPKvS6_S6_PKlii,"a",@progbits
	.sectionflags	@""
	.align	4
.nv.constant0._ZN12tensorrt_llm7kernels32fusedQKNormRopeKernelNTokenHeadsIN3c104HalfES3_Li128ELb1ELi4EEEvPviiifPKvS6_S6_PKlii:
	.zero		960


//--------------------- .nv.constant0._ZN12tensorrt_llm7kernels32fusedQKNormRopeKernelNTokenHeadsIN3c104HalfES3_Li64ELb0ELi4EEEvPviiifPKvS6_S6_PKlii --------------------------
	.section	.nv.constant0._ZN12tensorrt_llm7kernels32fusedQKNormRopeKernelNTokenHeadsIN3c104HalfES3_Li64ELb0ELi4EEEvPviiifPKvS6_S6_PKlii,"a",@progbits
	.sectionflags	@""
	.align	4
.nv.constant0._ZN12tensorrt_llm7kernels32fusedQKNormRopeKernelNTokenHeadsIN3c104HalfES3_Li64ELb0ELi4EEEvPviiifPKvS6_S6_PKlii:
	.zero		960


//--------------------- .nv.constant0._ZN12tensorrt_llm7kernels32fusedQKNormRopeKernelNTokenHeadsIN3c104HalfES3_Li64ELb1ELi4EEEvPviiifPKvS6_S6_PKlii --------------------------
	.section	.nv.constant0._ZN12tensorrt_llm7kernels32fusedQKNormRopeKernelNTokenHeadsIN3c104HalfES3_Li64ELb1ELi4EEEvPviiifPKvS6_S6_PKlii,"a",@progbits
	.sectionflags	@""
	.align	4
.nv.constant0._ZN12tensorrt_llm7kernels32fusedQKNormRopeKernelNTokenHeadsIN3c104HalfES3_Li64ELb1ELi4EEEvPviiifPKvS6_S6_PKlii:
	.zero		960


//--------------------- .nv.constant0._ZN12tensorrt_llm7kernels32fusedQKNormRopeKernelNTokenHeadsIN3c104HalfES3_Li256ELb0ELi2EEEvPviiifPKvS6_S6_PKlii --------------------------
	.section	.nv.constant0._ZN12tensorrt_llm7kernels32fusedQKNormRopeKernelNTokenHeadsIN3c104HalfES3_Li256ELb0ELi2EEEvPviiifPKvS6_S6_PKlii,"a",@progbits
	.sectionflags	@""
	.align	4
.nv.constant0._ZN12tensorrt_llm7kernels32fusedQKNormRopeKernelNTokenHeadsIN3c104HalfES3_Li256ELb0ELi2EEEvPviiifPKvS6_S6_PKlii:
	.zero		960


//--------------------- .nv.constant0._ZN12tensorrt_llm7kernels32fusedQKNormRopeKernelNTokenHeadsIN3c104HalfES3_Li256ELb1ELi2EEEvPviiifPKvS6_S6_PKlii --------------------------
	.section	.nv.constant0._ZN12tensorrt_llm7kernels32fusedQKNormRopeKernelNTokenHeadsIN3c104HalfES3_Li256ELb1ELi2EEEvPviiifPKvS6_S6_PKlii,"a",@progbits
	.sectionflags	@""
	.align	4
.nv.constant0._ZN12tensorrt_llm7kernels32fusedQKNormRopeKernelNTokenHeadsIN3c104HalfES3_Li256ELb1ELi2EEEvPviiifPKvS6_S6_PKlii:
	.zero		960


//--------------------- .nv.constant0._ZN12tensorrt_llm7kernels32fusedQKNormRopeKernelNTokenHeadsIN3c104HalfES3_Li128ELb0ELi2EEEvPviiifPKvS6_S6_PKlii --------------------------
	.section	.nv.constant0._ZN12tensorrt_llm7kernels32fusedQKNormRopeKernelNTokenHeadsIN3c104HalfES3_Li128ELb0ELi2EEEvPviiifPKvS6_S6_PKlii,"a",@progbits
	.sectionflags	@""
	.align	4
.nv.constant0._ZN12tensorrt_llm7kernels32fusedQKNormRopeKernelNTokenHeadsIN3c104HalfES3_Li128ELb0ELi2EEEvPviiifPKvS6_S6_PKlii:
	.zero		960


//--------------------- .nv.constant0._ZN12tensorrt_llm7kernels32fusedQKNormRopeKernelNTokenHeadsIN3c104HalfES3_Li128ELb1ELi2EEEvPviiifPKvS6_S6_PKlii --------------------------
	.section	.nv.constant0._ZN12tensorrt_llm7kernels32fusedQKNormRopeKernelNTokenHeadsIN3c104HalfES3_Li128ELb1ELi2EEEvPviiifPKvS6_S6_PKlii,"a",@progbits
	.sectionflags	@""
	.align	4
.nv.constant0._ZN12tensorrt_llm7kernels32fusedQKNormRopeKernelNTokenHeadsIN3c104HalfES3_Li128ELb1ELi2EEEvPviiifPKvS6_S6_PKlii:
	.zero		960


//--------------------- .nv.constant0._ZN12tensorrt_llm7kernels32fusedQKNormRopeKernelNTokenHeadsIN3c104HalfES3_Li64ELb0ELi2EEEvPviiifPKvS6_S6_PKlii --------------------------
	.section	.nv.constant0._ZN12tensorrt_llm7kernels32fusedQKNormRopeKernelNTokenHeadsIN3c104HalfES3_Li64ELb0ELi2EEEvPviiifPKvS6_S6_PKlii,"a",@progbits
	.sectionflags	@""
	.align	4
.nv.constant0._ZN12tensorrt_llm7kernels32fusedQKNormRopeKernelNTokenHeadsIN3c104HalfES3_Li64ELb0ELi2EEEvPviiifPKvS6_S6_PKlii:
	.zero		960


//--------------------- .nv.constant0._ZN12tensorrt_llm7kernels32fusedQKNormRopeKernelNTokenHeadsIN3c104HalfES3_Li64ELb1ELi2EEEvPviiifPKvS6_S6_PKlii --------------------------
	.section	.nv.constant0._ZN12tensorrt_llm7kernels32fusedQKNormRopeKernelNTokenHeadsIN3c104HalfES3_Li64ELb1ELi2EEEvPviiifPKvS6_S6_PKlii,"a",@progbits
	.sectionflags	@""
	.align	4
.nv.constant0._ZN12tensorrt_llm7kernels32fusedQKNormRopeKernelNTokenHeadsIN3c104HalfES3_Li64ELb1ELi2EEEvPviiifPKvS6_S6_PKlii:
	.zero		960


//--------------------- .nv.constant0._ZN12tensorrt_llm7kernels21fusedQKNormRopeKernelIN3c104HalfES3_Li256ELb0EEEvPviiifPKvS6_S6_PKlii --------------------------
	.section	.nv.constant0._ZN12tensorrt_llm7kernels21fusedQKNormRopeKernelIN3c104HalfES3_Li256ELb0EEEvPviiifPKvS6_S6_PKlii,"a",@progbits
	.sectionflags	@""
	.align	4
.nv.constant0._ZN12tensorrt_llm7kernels21fusedQKNormRopeKernelIN3c104HalfES3_Li256ELb0EEEvPviiifPKvS6_S6_PKlii:
	.zero		960


//--------------------- .nv.constant0._ZN12tensorrt_llm7kernels21fusedQKNormRopeKernelIN3c104HalfES3_Li256ELb1EEEvPviiifPKvS6_S6_PKlii --------------------------
	.section	.nv.constant0._ZN12tensorrt_llm7kernels21fusedQKNormRopeKernelIN3c104HalfES3_Li256ELb1EEEvPviiifPKvS6_S6_PKlii,"a",@progbits
	.sectionflags	@""
	.align	4
.nv.constant0._ZN12tensorrt_llm7kernels21fusedQKNormRopeKernelIN3c104HalfES3_Li256ELb1EEEvPviiifPKvS6_S6_PKlii:
	.zero		960


//--------------------- .nv.constant0._ZN12tensorrt_llm7kernels21fusedQKNormRopeKernelIN3c104HalfES3_Li128ELb0EEEvPviiifPKvS6_S6_PKlii --------------------------
	.section	.nv.constant0._ZN12tensorrt_llm7kernels21fusedQKNormRopeKernelIN3c104HalfES3_Li128ELb0EEEvPviiifPKvS6_S6_PKlii,"a",@progbits
	.sectionflags	@""
	.align	4
.nv.constant0._ZN12tensorrt_llm7kernels21fusedQKNormRopeKernelIN3c104HalfES3_Li128ELb0EEEvPviiifPKvS6_S6_PKlii:
	.zero		960


//--------------------- .nv.constant0._ZN12tensorrt_llm7kernels21fusedQKNormRopeKernelIN3c104HalfES3_Li128ELb1EEEvPviiifPKvS6_S6_PKlii --------------------------
	.section	.nv.constant0._ZN12tensorrt_llm7kernels21fusedQKNormRopeKernelIN3c104HalfES3_Li128ELb1EEEvPviiifPKvS6_S6_PKlii,"a",@progbits
	.sectionflags	@""
	.align	4
.nv.constant0._ZN12tensorrt_llm7kernels21fusedQKNormRopeKernelIN3c104HalfES3_Li128ELb1EEEvPviiifPKvS6_S6_PKlii:
	.zero		960


//--------------------- .nv.constant0._ZN12tensorrt_llm7kernels21fusedQKNormRopeKernelIN3c104HalfES3_Li64ELb0EEEvPviiifPKvS6_S6_PKlii --------------------------
	.section	.nv.constant0._ZN12tensorrt_llm7kernels21fusedQKNormRopeKernelIN3c104HalfES3_Li64ELb0EEEvPviiifPKvS6_S6_PKlii,"a",@progbits
	.sectionflags	@""
	.align	4
.nv.constant0._ZN12tensorrt_llm7kernels21fusedQKNormRopeKernelIN3c104HalfES3_Li64ELb0EEEvPviiifPKvS6_S6_PKlii:
	.zero		960


//--------------------- .nv.constant0._ZN12tensorrt_llm7kernels21fusedQKNormRopeKernelIN3c104HalfES3_Li64ELb1EEEvPviiifPKvS6_S6_PKlii --------------------------
	.section	.nv.constant0._ZN12tensorrt_llm7kernels21fusedQKNormRopeKernelIN3c104HalfES3_Li64ELb1EEEvPviiifPKvS6_S6_PKlii,"a",@progbits
	.sectionflags	@""
	.align	4
.nv.constant0._ZN12tensorrt_llm7kernels21fusedQKNormRopeKernelIN3c104HalfES3_Li64ELb1EEEvPviiifPKvS6_S6_PKlii:
	.zero		960


//--------------------- .nv.constant0._ZN12tensorrt_llm7kernels32fusedQKNormRopeKernelNTokenHeadsIN3c104HalfEfLi256ELb0ELi8EEEvPviiifPKvS6_S6_PKlii --------------------------
	.section	.nv.constant0._ZN12tensorrt_llm7kernels32fusedQKNormRopeKernelNTokenHeadsIN3c104HalfEfLi256ELb0ELi8EEEvPviiifPKvS6_S6_PKlii,"a",@progbits
	.sectionflags	@""
	.align	4
.nv.constant0._ZN12tensorrt_llm7kernels32fusedQKNormRopeKernelNTokenHeadsIN3c104HalfEfLi256ELb0ELi8EEEvPviiifPKvS6_S6_PKlii:
	.zero		960


//--------------------- .nv.constant0._ZN12tensorrt_llm7kernels32fusedQKNormRopeKernelNTokenHeadsIN3c104HalfEfLi256ELb1ELi8EEEvPviiifPKvS6_S6_PKlii --------------------------
	.section	.nv.constant0._ZN12tensorrt_llm7kernels32fusedQKNormRopeKernelNTokenHeadsIN3c104HalfEfLi256ELb1ELi8EEEvPviiifPKvS6_S6_PKlii,"a",@progbits
	.sectionflags	@""
	.align	4
.nv.constant0._ZN12tensorrt_llm7kernels32fusedQKNormRopeKernelNTokenHeadsIN3c104HalfEfLi256ELb1ELi8EEEvPviiifPKvS6_S6_PKlii:
	.zero		960


//--------------------- .nv.constant0._ZN12tensorrt_llm7kernels32fusedQKNormRopeKernelNTokenHeadsIN3c104HalfEfLi128ELb0ELi8EEEvPviiifPKvS6_S6_PKlii --------------------------
	.section	.nv.constant0._ZN12tensorrt_llm7kernels32fusedQKNormRopeKernelNTokenHeadsIN3c104HalfEfLi128ELb0ELi8EEEvPviiifPKvS6_S6_PKlii,"a",@progbits
	.sectionflags	@""
	.align	4
.nv.constant0._ZN12tensorrt_llm7kernels32fusedQKNormRopeKernelNTokenHeadsIN3c104HalfEfLi128ELb0ELi8EEEvPviiifPKvS6_S6_PKlii:
	.zero		960


//--------------------- .nv.constant0._ZN12tensorrt_llm7kernels32fusedQKNormRopeKernelNTokenHeadsIN3c104HalfEfLi128ELb1ELi8EEEvPviiifPKvS6_S6_PKlii --------------------------
	.section	.nv.constant0._ZN12tensorrt_llm7kernels32fusedQKNormRopeKernelNTokenHeadsIN3c104HalfEfLi128ELb1ELi8EEEvPviiifPKvS6_S6_PKlii,"a",@progbits
	.sectionflags	@""
	.align	4
.nv.constant0._ZN12tensorrt_llm7kernels32fusedQKNormRopeKernelNTokenHeadsIN3c104HalfEfLi128ELb1ELi8EEEvPviiifPKvS6_S6_PKlii:
	.zero		960


//--------------------- .nv.constant0._ZN12tensorrt_llm7kernels32fusedQKNormRopeKernelNTokenHeadsIN3c104HalfEfLi64ELb0ELi8EEEvPviiifPKvS6_S6_PKlii --------------------------
	.section	.nv.constant0._ZN12tensorrt_llm7kernels32fusedQKNormRopeKernelNTokenHeadsIN3c104HalfEfLi64ELb0ELi8EEEvPviiifPKvS6_S6_PKlii,"a",@progbits
	.sectionflags	@""
	.align	4
.nv.constant0._ZN12tensorrt_llm7kernels32fusedQKNormRopeKernelNTokenHeadsIN3c104HalfEfLi64ELb0ELi8EEEvPviiifPKvS6_S6_PKlii:
	.zero		960


//--------------------- .nv.constant0._ZN12tensorrt_llm7kernels32fusedQKNormRopeKernelNTokenHeadsIN3c104HalfEfLi64ELb1ELi8EEEvPviiifPKvS6_S6_PKlii --------------------------
	.section	.nv.constant0._ZN12tensorrt_llm7kernels32fusedQKNormRopeKernelNTokenHeadsIN3c104HalfEfLi64ELb1ELi8EEEvPviiifPKvS6_S6_PKlii,"a",@progbits
	.sectionflags	@""
	.align	4
.nv.constant0._ZN12tensorrt_llm7kernels32fusedQKNormRopeKernelNTokenHeadsIN3c104HalfEfLi64ELb1ELi8EEEvPviiifPKvS6_S6_PKlii:
	.zero		960


//--------------------- .nv.constant0._ZN12tensorrt_llm7kernels32fusedQKNormRopeKernelNTokenHeadsIN3c104HalfEfLi256ELb0ELi4EEEvPviiifPKvS6_S6_PKlii --------------------------
	.section	.nv.constant0._ZN12tensorrt_llm7kernels32fusedQKNormRopeKernelNTokenHeadsIN3c104HalfEfLi256ELb0ELi4EEEvPviiifPKvS6_S6_PKlii,"a",@progbits
	.sectionflags	@""
	.align	4
.nv.constant0._ZN12tensorrt_llm7kernels32fusedQKNormRopeKernelNTokenHeadsIN3c104HalfEfLi256ELb0ELi4EEEvPviiifPKvS6_S6_PKlii:
	.zero		960


//--------------------- .nv.constant0._ZN12tensorrt_llm7kernels32fusedQKNormRopeKernelNTokenHeadsIN3c104HalfEfLi256ELb1ELi4EEEvPviiifPKvS6_S6_PKlii --------------------------
	.section	.nv.constant0._ZN12tensorrt_llm7kernels32fusedQKNormRopeKernelNTokenHeadsIN3c104HalfEfLi256ELb1ELi4EEEvPviiifPKvS6_S6_PKlii,"a",@progbits
	.sectionflags	@""
	.align	4
.nv.constant0._ZN12tensorrt_llm7kernels32fusedQKNormRopeKernelNTokenHeadsIN3c104HalfEfLi256ELb1ELi4EEEvPviiifPKvS6_S6_PKlii:
	.zero		960


//--------------------- .nv.constant0._ZN12tensorrt_llm7kernels32fusedQKNormRopeKernelNTokenHeadsIN3c104HalfEfLi128ELb0ELi4EEEvPviiifPKvS6_S6_PKlii --------------------------
	.section	.nv.constant0._ZN12tensorrt_llm7kernels32fusedQKNormRopeKernelNTokenHeadsIN3c104HalfEfLi128ELb0ELi4EEEvPviiifPKvS6_S6_PKlii,"a",@progbits
	.sectionflags	@""
	.align	4
.nv.constant0._ZN12tensorrt_llm7kernels32fusedQKNormRopeKernelNTokenHeadsIN3c104HalfEfLi128ELb0ELi4EEEvPviiifPKvS6_S6_PKlii:
	.zero		960


//--------------------- .nv.constant0._ZN12tensorrt_llm7kernels32fusedQKNormRopeKernelNTokenHeadsIN3c104HalfEfLi128ELb1ELi4EEEvPviiifPKvS6_S6_PKlii --------------------------
	.section	.nv.constant0._ZN12tensorrt_llm7kernels32fusedQKNormRopeKernelNTokenHeadsIN3c104HalfEfLi128ELb1ELi4EEEvPviiifPKvS6_S6_PKlii,"a",@progbits
	.sectionflags	@""
	.align	4
.nv.constant0._ZN12tensorrt_llm7kernels32fusedQKNormRopeKernelNTokenHeadsIN3c104HalfEfLi128ELb1ELi4EEEvPviiifPKvS6_S6_PKlii:
	.zero		960


//--------------------- .nv.constant0._ZN12tensorrt_llm7kernels32fusedQKNormRopeKernelNTokenHeadsIN3c104HalfEfLi64ELb0ELi4EEEvPviiifPKvS6_S6_PKlii --------------------------
	.section	.nv.constant0._ZN12tensorrt_llm7kernels32fusedQKNormRopeKernelNTokenHeadsIN3c104HalfEfLi64ELb0ELi4EEEvPviiifPKvS6_S6_PKlii,"a",@progbits
	.sectionflags	@""
	.align	4
.nv.constant0._ZN12tensorrt_llm7kernels32fusedQKNormRopeKernelNTokenHeadsIN3c104HalfEfLi64ELb0ELi4EEEvPviiifPKvS6_S6_PKlii:
	.zero		960


//--------------------- .nv.constant0._ZN12tensorrt_llm7kernels32fusedQKNormRopeKernelNTokenHeadsIN3c104HalfEfLi64ELb1ELi4EEEvPviiifPKvS6_S6_PKlii --------------------------
	.section	.nv.constant0._ZN12tensorrt_llm7kernels32fusedQKNormRopeKernelNTokenHeadsIN3c104HalfEfLi64ELb1ELi4EEEvPviiifPKvS6_S6_PKlii,"a",@progbits
	.sectionflags	@""
	.align	4
.nv.constant0._ZN12tensorrt_llm7kernels32fusedQKNormRopeKernelNTokenHeadsIN3c104HalfEfLi64ELb1ELi4EEEvPviiifPKvS6_S6_PKlii:
	.zero		960


//--------------------- .nv.constant0._ZN12tensorrt_llm7kernels32fusedQKNormRopeKernelNTokenHeadsIN3c104HalfEfLi256ELb0ELi2EEEvPviiifPKvS6_S6_PKlii --------------------------
	.section	.nv.constant0._ZN12tensorrt_llm7kernels32fusedQKNormRopeKernelNTokenHeadsIN3c104HalfEfLi256ELb0ELi2EEEvPviiifPKvS6_S6_PKlii,"a",@progbits
	.sectionflags	@""
	.align	4
.nv.constant0._ZN12tensorrt_llm7kernels32fusedQKNormRopeKernelNTokenHeadsIN3c104HalfEfLi256ELb0ELi2EEEvPviiifPKvS6_S6_PKlii:
	.zero		960


//--------------------- .nv.constant0._ZN12tensorrt_llm7kernels32fusedQKNormRopeKernelNTokenHeadsIN3c104HalfEfLi256ELb1ELi2EEEvPviiifPKvS6_S6_PKlii --------------------------
	.section	.nv.constant0._ZN12tensorrt_llm7kernels32fusedQKNormRopeKernelNTokenHeadsIN3c104HalfEfLi256ELb1ELi2EEEvPviiifPKvS6_S6_PKlii,"a",@progbits
	.sectionflags	@""
	.align	4
.nv.constant0._ZN12tensorrt_llm7kernels32fusedQKNormRopeKernelNTokenHeadsIN3c104HalfEfLi256ELb1ELi2EEEvPviiifPKvS6_S6_PKlii:
	.zero		960


//--------------------- .nv.constant0._ZN12tensorrt_llm7kernels32fusedQKNormRopeKernelNTokenHeadsIN3c104HalfEfLi128ELb0ELi2EEEvPviiifPKvS6_S6_PKlii --------------------------
	.section	.nv.constant0._ZN12tensorrt_llm7kernels32fusedQKNormRopeKernelNTokenHeadsIN3c104HalfEfLi128ELb0ELi2EEEvPviiifPKvS6_S6_PKlii,"a",@progbits
	.sectionflags	@""
	.align	4
.nv.constant0._ZN12tensorrt_llm7kernels32fusedQKNormRopeKernelNTokenHeadsIN3c104HalfEfLi128ELb0ELi2EEEvPviiifPKvS6_S6_PKlii:
	.zero		960


//--------------------- .nv.constant0._ZN12tensorrt_llm7kernels32fusedQKNormRopeKernelNTokenHeadsIN3c104HalfEfLi128ELb1ELi2EEEvPviiifPKvS6_S6_PKlii --------------------------
	.section	.nv.constant0._ZN12tensorrt_llm7kernels32fusedQKNormRopeKernelNTokenHeadsIN3c104HalfEfLi128ELb1ELi2EEEvPviiifPKvS6_S6_PKlii,"a",@progbits
	.sectionflags	@""
	.align	4
.nv.constant0._ZN12tensorrt_llm7kernels32fusedQKNormRopeKernelNTokenHeadsIN3c104HalfEfLi128ELb1ELi2EEEvPviiifPKvS6_S6_PKlii:
	.zero		960


//--------------------- .nv.constant0._ZN12tensorrt_llm7kernels32fusedQKNormRopeKernelNTokenHeadsIN3c104HalfEfLi64ELb0ELi2EEEvPviiifPKvS6_S6_PKlii --------------------------
	.section	.nv.constant0._ZN12tensorrt_llm7kernels32fusedQKNormRopeKernelNTokenHeadsIN3c104HalfEfLi64ELb0ELi2EEEvPviiifPKvS6_S6_PKlii,"a",@progbits
	.sectionflags	@""
	.align	4
.nv.constant0._ZN12tensorrt_llm7kernels32fusedQKNormRopeKernelNTokenHeadsIN3c104HalfEfLi64ELb0ELi2EEEvPviiifPKvS6_S6_PKlii:
	.zero		960


//--------------------- .nv.constant0._ZN12tensorrt_llm7kernels32fusedQKNormRopeKernelNTokenHeadsIN3c104HalfEfLi64ELb1ELi2EEEvPviiifPKvS6_S6_PKlii --------------------------
	.section	.nv.constant0._ZN12tensorrt_llm7kernels32fusedQKNormRopeKernelNTokenHeadsIN3c104HalfEfLi64ELb1ELi2EEEvPviiifPKvS6_S6_PKlii,"a",@progbits
	.sectionflags	@""
	.align	4
.nv.constant0._ZN12tensorrt_llm7kernels32fusedQKNormRopeKernelNTokenHeadsIN3c104HalfEfLi64ELb1ELi2EEEvPviiifPKvS6_S6_PKlii:
	.zero		960


//--------------------- .nv.constant0._ZN12tensorrt_llm7kernels21fusedQKNormRopeKernelIN3c104HalfEfLi256ELb0EEEvPviiifPKvS6_S6_PKlii --------------------------
	.section	.nv.constant0._ZN12tensorrt_llm7kernels21fusedQKNormRopeKernelIN3c104HalfEfLi256ELb0EEEvPviiifPKvS6_S6_PKlii,"a",@progbits
	.sectionflags	@""
	.align	4
.nv.constant0._ZN12tensorrt_llm7kernels21fusedQKNormRopeKernelIN3c104HalfEfLi256ELb0EEEvPviiifPKvS6_S6_PKlii:
	.zero		960


//--------------------- .nv.constant0._ZN12tensorrt_llm7kernels21fusedQKNormRopeKernelIN3c104HalfEfLi256ELb1EEEvPviiifPKvS6_S6_PKlii --------------------------
	.section	.nv.constant0._ZN12tensorrt_llm7kernels21fusedQKNormRopeKernelIN3c104HalfEfLi256ELb1EEEvPviiifPKvS6_S6_PKlii,"a",@progbits
	.sectionflags	@""
	.align	4
.nv.constant0._ZN12tensorrt_llm7kernels21fusedQKNormRopeKernelIN3c104HalfEfLi256ELb1EEEvPviiifPKvS6_S6_PKlii:
	.zero		960


//--------------------- .nv.constant0._ZN12tensorrt_llm7kernels21fusedQKNormRopeKernelIN3c104HalfEfLi128ELb0EEEvPviiifPKvS6_S6_PKlii --------------------------
	.section	.nv.constant0._ZN12tensorrt_llm7kernels21fusedQKNormRopeKernelIN3c104HalfEfLi128ELb0EEEvPviiifPKvS6_S6_PKlii,"a",@progbits
	.sectionflags	@""
	.align	4
.nv.constant0._ZN12tensorrt_llm7kernels21fusedQKNormRopeKernelIN3c104HalfEfLi128ELb0EEEvPviiifPKvS6_S6_PKlii:
	.zero		960


//--------------------- .nv.constant0._ZN12tensorrt_llm7kernels21fusedQKNormRopeKernelIN3c104HalfEfLi128ELb1EEEvPviiifPKvS6_S6_PKlii --------------------------
	.section	.nv.constant0._ZN12tensorrt_llm7kernels21fusedQKNormRopeKernelIN3c104HalfEfLi128ELb1EEEvPviiifPKvS6_S6_PKlii,"a",@progbits
	.sectionflags	@""
	.align	4
.nv.constant0._ZN12tensorrt_llm7kernels21fusedQKNormRopeKernelIN3c104HalfEfLi128ELb1EEEvPviiifPKvS6_S6_PKlii:
	.zero		960


//--------------------- .nv.constant0._ZN12tensorrt_llm7kernels21fusedQKNormRopeKernelIN3c104HalfEfLi64ELb0EEEvPviiifPKvS6_S6_PKlii --------------------------
	.section	.nv.constant0._ZN12tensorrt_llm7kernels21fusedQKNormRopeKernelIN3c104HalfEfLi64ELb0EEEvPviiifPKvS6_S6_PKlii,"a",@progbits
	.sectionflags	@""
	.align	4
.nv.constant0._ZN12tensorrt_llm7kernels21fusedQKNormRopeKernelIN3c104HalfEfLi64ELb0EEEvPviiifPKvS6_S6_PKlii:
	.zero		960


//--------------------- .nv.constant0._ZN12tensorrt_llm7kernels21fusedQKNormRopeKernelIN3c104HalfEfLi64ELb1EEEvPviiifPKvS6_S6_PKlii --------------------------
	.section	.nv.constant0._ZN12tensorrt_llm7kernels21fusedQKNormRopeKernelIN3c104HalfEfLi64ELb1EEEvPviiifPKvS6_S6_PKlii,"a",@progbits
	.sectionflags	@""
	.align	4
.nv.constant0._ZN12tensorrt_llm7kernels21fusedQKNormRopeKernelIN3c104HalfEfLi64ELb1EEEvPviiifPKvS6_S6_PKlii:
	.zero		960


//--------------------- SYMBOLS --------------------------

	.type		.nv.reservedSmem.offset0,@object
	.size		.nv.reservedSmem.offset0,0x4
	.type		.nv.reservedSmem.cap,@object
	.size		.nv.reservedSmem.cap,0x4
